	.target	sm_90a

	.elftype	@"ET_EXEC"


//--------------------- .note.nv.tkinfo           --------------------------
	.section	.note.nv.tkinfo,"",@"SHT_NOTE"
	.sectionflags	@"SHF_NOTE_NV_TKINFO"
	.tkinfo
        /*0018*/ 	.word	0x00000002
        /*0030*/ 	.string	""
        /*0030*/ 	.string	"ptxas"
        /*0030*/ 	.string	"Cuda compilation tools, release 13.0, V13.0.88"
        /*0030*/ 	.string	"Build cuda_13.0.r13.0/compiler.36424714_0"
        /*0030*/ 	.string	"-arch sm_90a -m 64 "



//--------------------- .note.nv.cuinfo           --------------------------
	.section	.note.nv.cuinfo,"",@"SHT_NOTE"
	.sectionflags	@"SHF_NOTE_NV_CUINFO"
        /*0018*/ 	.short	0x0002
        /*001a*/ 	.short	0x005a
        /*001c*/ 	.short	0x0082
	.zero		2


//--------------------- .nv.info                  --------------------------
	.section	.nv.info,"",@"SHT_CUDA_INFO"
	.align	4


	//----- nvinfo : EIATTR_REGCOUNT
	.align		4
        /*0000*/ 	.byte	0x04, 0x2f
        /*0002*/ 	.short	(.L_15 - .L_14)
	.align		4
.L_14:
        /*0004*/ 	.word	index@(_ZN7cutlass13device_kernelINS_4gemm6kernel13GemmUniversalINS1_17GroupProblemShapeIN4cute5tupleIJiiiEEEEENS1_10collective13CollectiveMmaINS1_39MainloopSm90ArrayTmaGmmaWarpSpecializedILi12ENS6_IJNS5_1CILi1EEESD_SD_EEENS1_55KernelPtrArrayTmaWarpSpecializedCooperativeFP8FastAccumEEENS6_IJNSC_ILi128EEESH_NSC_ILi64EEEEEENS_12float_e4m3_tEPNS6_IJlSD_NSC_ILi0EEEEEESK_SN_NS5_8TiledMMAINS5_8MMA_AtomIJNS5_4SM904GMMA31MMA_64x128x32_F32E4M3E4M3_SS_TNILNSR_7ScaleInE1ELST_1EEEEEENS5_6LayoutINS6_IJNSC_ILi2EEESD_SD_EEENS6_IJSD_SL_SL_EEEEENS6_IJNS5_10UnderscoreES11_S11_EEEEENS5_13SM90_TMA_LOADENS5_14ComposedLayoutINS5_7SwizzleILi2ELi4ELi3EEENS5_18smem_ptr_flag_bitsILi8EEENSW_INS6_IJNSC_ILi8EEESI_EEENS6_IJSI_SD_EEEEEEEvNS5_8identityES14_S1E_vS1F_EENS_8epilogue10collective18CollectiveEpilogueINS1H_30Sm90PtrArrayTmaWarpSpecializedILi4ELi2ELi16ELb1ELb0ELi2EEEJSJ_NS6_IJSH_NSC_ILi32EEEEEENS_6half_tEPNS6_IJSD_lSL_EEES1O_S1Q_NS1H_6fusion15FusionCallbacksIS1L_NS1R_17LinearCombinationIS1O_fS1O_fLNS_15FloatRoundStyleE2EEESJ_S1N_JEEES14_NS15_INS16_ILi3ELi4ELi3EEENS18_ILi16EEENSW_INS6_IJSI_S1A_EEENS6_IJSD_SI_EEEEEEENS5_17SM75_U16x8_LDSM_TENS5_14SM90_TMA_STOREES22_NS5_17SM90_U16x8_STSM_TENS5_9Copy_AtomIJNS5_17SM90_U32x4_STSM_NES1O_EEEvEEEvvEEEEvNT_6ParamsE)
        /*0008*/ 	.word	0x000000a8


	//----- nvinfo : EIATTR_FRAME_SIZE
	.align		4
.L_15:
        /*000c*/ 	.byte	0x04, 0x11
        /*000e*/ 	.short	(.L_17 - .L_16)
	.align		4
.L_16:
        /*0010*/ 	.word	index@($__internal_0_$__cuda_sm20_div_u64)
        /*0014*/ 	.word	0x00000000


	//----- nvinfo : EIATTR_FRAME_SIZE
	.align		4
.L_17:
        /*0018*/ 	.byte	0x04, 0x11
        /*001a*/ 	.short	(.L_19 - .L_18)
	.align		4
.L_18:
        /*001c*/ 	.word	index@(_ZN7cutlass13device_kernelINS_4gemm6kernel13GemmUniversalINS1_17GroupProblemShapeIN4cute5tupleIJiiiEEEEENS1_10collective13CollectiveMmaINS1_39MainloopSm90ArrayTmaGmmaWarpSpecializedILi12ENS6_IJNS5_1CILi1EEESD_SD_EEENS1_55KernelPtrArrayTmaWarpSpecializedCooperativeFP8FastAccumEEENS6_IJNSC_ILi128EEESH_NSC_ILi64EEEEEENS_12float_e4m3_tEPNS6_IJlSD_NSC_ILi0EEEEEESK_SN_NS5_8TiledMMAINS5_8MMA_AtomIJNS5_4SM904GMMA31MMA_64x128x32_F32E4M3E4M3_SS_TNILNSR_7ScaleInE1ELST_1EEEEEENS5_6LayoutINS6_IJNSC_ILi2EEESD_SD_EEENS6_IJSD_SL_SL_EEEEENS6_IJNS5_10UnderscoreES11_S11_EEEEENS5_13SM90_TMA_LOADENS5_14ComposedLayoutINS5_7SwizzleILi2ELi4ELi3EEENS5_18smem_ptr_flag_bitsILi8EEENSW_INS6_IJNSC_ILi8EEESI_EEENS6_IJSI_SD_EEEEEEEvNS5_8identityES14_S1E_vS1F_EENS_8epilogue10collective18CollectiveEpilogueINS1H_30Sm90PtrArrayTmaWarpSpecializedILi4ELi2ELi16ELb1ELb0ELi2EEEJSJ_NS6_IJSH_NSC_ILi32EEEEEENS_6half_tEPNS6_IJSD_lSL_EEES1O_S1Q_NS1H_6fusion15FusionCallbacksIS1L_NS1R_17LinearCombinationIS1O_fS1O_fLNS_15FloatRoundStyleE2EEESJ_S1N_JEEES14_NS15_INS16_ILi3ELi4ELi3EEENS18_ILi16EEENSW_INS6_IJSI_S1A_EEENS6_IJSD_SI_EEEEEEENS5_17SM75_U16x8_LDSM_TENS5_14SM90_TMA_STOREES22_NS5_17SM90_U16x8_STSM_TENS5_9Copy_AtomIJNS5_17SM90_U32x4_STSM_NES1O_EEEvEEEvvEEEEvNT_6ParamsE)
        /*0020*/ 	.word	0x00000000


	//----- nvinfo : EIATTR_MIN_STACK_SIZE
	.align		4
.L_19:
        /*0024*/ 	.byte	0x04, 0x12
        /*0026*/ 	.short	(.L_21 - .L_20)
	.align		4
.L_20:
        /*0028*/ 	.word	index@(_ZN7cutlass13device_kernelINS_4gemm6kernel13GemmUniversalINS1_17GroupProblemShapeIN4cute5tupleIJiiiEEEEENS1_10collective13CollectiveMmaINS1_39MainloopSm90ArrayTmaGmmaWarpSpecializedILi12ENS6_IJNS5_1CILi1EEESD_SD_EEENS1_55KernelPtrArrayTmaWarpSpecializedCooperativeFP8FastAccumEEENS6_IJNSC_ILi128EEESH_NSC_ILi64EEEEEENS_12float_e4m3_tEPNS6_IJlSD_NSC_ILi0EEEEEESK_SN_NS5_8TiledMMAINS5_8MMA_AtomIJNS5_4SM904GMMA31MMA_64x128x32_F32E4M3E4M3_SS_TNILNSR_7ScaleInE1ELST_1EEEEEENS5_6LayoutINS6_IJNSC_ILi2EEESD_SD_EEENS6_IJSD_SL_SL_EEEEENS6_IJNS5_10UnderscoreES11_S11_EEEEENS5_13SM90_TMA_LOADENS5_14ComposedLayoutINS5_7SwizzleILi2ELi4ELi3EEENS5_18smem_ptr_flag_bitsILi8EEENSW_INS6_IJNSC_ILi8EEESI_EEENS6_IJSI_SD_EEEEEEEvNS5_8identityES14_S1E_vS1F_EENS_8epilogue10collective18CollectiveEpilogueINS1H_30Sm90PtrArrayTmaWarpSpecializedILi4ELi2ELi16ELb1ELb0ELi2EEEJSJ_NS6_IJSH_NSC_ILi32EEEEEENS_6half_tEPNS6_IJSD_lSL_EEES1O_S1Q_NS1H_6fusion15FusionCallbacksIS1L_NS1R_17LinearCombinationIS1O_fS1O_fLNS_15FloatRoundStyleE2EEESJ_S1N_JEEES14_NS15_INS16_ILi3ELi4ELi3EEENS18_ILi16EEENSW_INS6_IJSI_S1A_EEENS6_IJSD_SI_EEEEEEENS5_17SM75_U16x8_LDSM_TENS5_14SM90_TMA_STOREES22_NS5_17SM90_U16x8_STSM_TENS5_9Copy_AtomIJNS5_17SM90_U32x4_STSM_NES1O_EEEvEEEvvEEEEvNT_6ParamsE)
        /*002c*/ 	.word	0x00000000
.L_21:


//--------------------- .nv.compat                --------------------------
	.section	.nv.compat,"",@"SHT_CUDA_COMPAT_INFO"
	.align	4
        /*0000*/ 	.byte	0x02, 0x09, 0x01, 0x00, 0x02, 0x02, 0x04, 0x00, 0x02, 0x05, 0x05, 0x00, 0x03, 0x07, 0x01, 0x01
        /*0010*/ 	.byte	0x02, 0x03, 0x03, 0x00, 0x02, 0x06, 0x01, 0x00, 0x04, 0x0b, 0x08, 0x00, 0x00, 0x00, 0x00, 0x00
        /*0020*/ 	.byte	0x00, 0x00, 0x00, 0x00


//--------------------- .nv.info._ZN7cutlass13device_kernelINS_4gemm6kernel13GemmUniversalINS1_17GroupProblemShapeIN4cute5tupleIJiiiEEEEENS1_10collective13CollectiveMmaINS1_39MainloopSm90ArrayTmaGmmaWarpSpecializedILi12ENS6_IJNS5_1CILi1EEESD_SD_EEENS1_55KernelPtrArrayTmaWarpSpecializedCooperativeFP8FastAccumEEENS6_IJNSC_ILi128EEESH_NSC_ILi64EEEEEENS_12float_e4m3_tEPNS6_IJlSD_NSC_ILi0EEEEEESK_SN_NS5_8TiledMMAINS5_8MMA_AtomIJNS5_4SM904GMMA31MMA_64x128x32_F32E4M3E4M3_SS_TNILNSR_7ScaleInE1ELST_1EEEEEENS5_6LayoutINS6_IJNSC_ILi2EEESD_SD_EEENS6_IJSD_SL_SL_EEEEENS6_IJNS5_10UnderscoreES11_S11_EEEEENS5_13SM90_TMA_LOADENS5_14ComposedLayoutINS5_7SwizzleILi2ELi4ELi3EEENS5_18smem_ptr_flag_bitsILi8EEENSW_INS6_IJNSC_ILi8EEESI_EEENS6_IJSI_SD_EEEEEEEvNS5_8identityES14_S1E_vS1F_EENS_8epilogue10collective18CollectiveEpilogueINS1H_30Sm90PtrArrayTmaWarpSpecializedILi4ELi2ELi16ELb1ELb0ELi2EEEJSJ_NS6_IJSH_NSC_ILi32EEEEEENS_6half_tEPNS6_IJSD_lSL_EEES1O_S1Q_NS1H_6fusion15FusionCallbacksIS1L_NS1R_17LinearCombinationIS1O_fS1O_fLNS_15FloatRoundStyleE2EEESJ_S1N_JEEES14_NS15_INS16_ILi3ELi4ELi3EEENS18_ILi16EEENSW_INS6_IJSI_S1A_EEENS6_IJSD_SI_EEEEEEENS5_17SM75_U16x8_LDSM_TENS5_14SM90_TMA_STOREES22_NS5_17SM90_U16x8_STSM_TENS5_9Copy_AtomIJNS5_17SM90_U32x4_STSM_NES1O_EEEvEEEvvEEEEvNT_6ParamsE --------------------------
	.section	.nv.info._ZN7cutlass13device_kernelINS_4gemm6kernel13GemmUniversalINS1_17GroupProblemShapeIN4cute5tupleIJiiiEEEEENS1_10collective13CollectiveMmaINS1_39MainloopSm90ArrayTmaGmmaWarpSpecializedILi12ENS6_IJNS5_1CILi1EEESD_SD_EEENS1_55KernelPtrArrayTmaWarpSpecializedCooperativeFP8FastAccumEEENS6_IJNSC_ILi128EEESH_NSC_ILi64EEEEEENS_12float_e4m3_tEPNS6_IJlSD_NSC_ILi0EEEEEESK_SN_NS5_8TiledMMAINS5_8MMA_AtomIJNS5_4SM904GMMA31MMA_64x128x32_F32E4M3E4M3_SS_TNILNSR_7ScaleInE1ELST_1EEEEEENS5_6LayoutINS6_IJNSC_ILi2EEESD_SD_EEENS6_IJSD_SL_SL_EEEEENS6_IJNS5_10UnderscoreES11_S11_EEEEENS5_13SM90_TMA_LOADENS5_14ComposedLayoutINS5_7SwizzleILi2ELi4ELi3EEENS5_18smem_ptr_flag_bitsILi8EEENSW_INS6_IJNSC_ILi8EEESI_EEENS6_IJSI_SD_EEEEEEEvNS5_8identityES14_S1E_vS1F_EENS_8epilogue10collective18CollectiveEpilogueINS1H_30Sm90PtrArrayTmaWarpSpecializedILi4ELi2ELi16ELb1ELb0ELi2EEEJSJ_NS6_IJSH_NSC_ILi32EEEEEENS_6half_tEPNS6_IJSD_lSL_EEES1O_S1Q_NS1H_6fusion15FusionCallbacksIS1L_NS1R_17LinearCombinationIS1O_fS1O_fLNS_15FloatRoundStyleE2EEESJ_S1N_JEEES14_NS15_INS16_ILi3ELi4ELi3EEENS18_ILi16EEENSW_INS6_IJSI_S1A_EEENS6_IJSD_SI_EEEEEEENS5_17SM75_U16x8_LDSM_TENS5_14SM90_TMA_STOREES22_NS5_17SM90_U16x8_STSM_TENS5_9Copy_AtomIJNS5_17SM90_U32x4_STSM_NES1O_EEEvEEEvvEEEEvNT_6ParamsE,"",@"SHT_CUDA_INFO"
	.sectionflags	@""
	.align	4


	//----- nvinfo : EIATTR_CUDA_API_VERSION
	.align		4
        /*0000*/ 	.byte	0x04, 0x37
        /*0002*/ 	.short	(.L_23 - .L_22)
.L_22:
        /*0004*/ 	.word	0x00000082


	//----- nvinfo : EIATTR_KPARAM_INFO
	.align		4
.L_23:
        /*0008*/ 	.byte	0x04, 0x17
        /*000a*/ 	.short	(.L_25 - .L_24)
.L_24:
        /*000c*/ 	.word	0x00000000
        /*0010*/ 	.short	0x0000
        /*0012*/ 	.short	0x0070
        /*0014*/ 	.byte	0x00, 0xf0, 0x01, 0x1c


	//----- nvinfo : EIATTR_SPARSE_MMA_MASK
	.align		4
.L_25:
        /*0018*/ 	.byte	0x03, 0x50
        /*001a*/ 	.short	0x0000


	//----- nvinfo : EIATTR_MAXREG_COUNT
	.align		4
        /*001c*/ 	.byte	0x03, 0x1b
        /*001e*/ 	.short	0x00a8


	//----- nvinfo : EIATTR_NUM_BARRIERS
	.align		4
        /*0020*/ 	.byte	0x02, 0x4c
        /*0022*/ 	.byte	0x02
	.zero		1


	//----- nvinfo : EIATTR_EXTERNS
	.align		4
        /*0024*/ 	.byte	0x04, 0x0f
        /*0026*/ 	.short	(.L_27 - .L_26)


	//   ....[0]....
	.align		4
.L_26:
        /*0028*/ 	.word	index@(__assertfail)


	//----- nvinfo : EIATTR_MERCURY_ISA_VERSION
	.align		4
.L_27:
        /*002c*/ 	.byte	0x03, 0x5f
        /*002e*/ 	.short	0x0101


	//----- nvinfo : EIATTR_INT_WARP_WIDE_INSTR_OFFSETS
	.align		4
        /*0030*/ 	.byte	0x04, 0x31
        /*0032*/ 	.short	(.L_29 - .L_28)


	//   ....[0]....
.L_28:
        /*0034*/ 	.word	0x00001280


	//   ....[1]....
        /*0038*/ 	.word	0x00001290


	//   ....[2]....
        /*003c*/ 	.word	0x00001300


	//----- nvinfo : EIATTR_COOP_GROUP_MASK_REGIDS
	.align		4
.L_29:
        /*0040*/ 	.byte	0x04, 0x29
        /*0042*/ 	.short	(.L_31 - .L_30)


	//   ....[0]....
.L_30:
        /*0044*/ 	.word	0xffffffff


	//   ....[1]....
        /*0048*/ 	.word	0xffffffff


	//   ....[2]....
        /*004c*/ 	.word	0xffffffff


	//   ....[3]....
        /*0050*/ 	.word	0xffffffff


	//   ....[4]....
        /*0054*/ 	.word	0xffffffff


	//   ....[5]....
        /*0058*/ 	.word	0xffffffff


	//   ....[6]....
        /*005c*/ 	.word	0xffffffff


	//   ....[7]....
        /*0060*/ 	.word	0xffffffff


	//   ....[8]....
        /*0064*/ 	.word	0xffffffff


	//   ....[9]....
        /*0068*/ 	.word	0xffffffff


	//   ....[10]....
        /*006c*/ 	.word	0xffffffff


	//   ....[11]....
        /*0070*/ 	.word	0xffffffff


	//   ....[12]....
        /*0074*/ 	.word	0xffffffff


	//   ....[13]....
        /*0078*/ 	.word	0xffffffff


	//   ....[14]....
        /*007c*/ 	.word	0xffffffff


	//   ....[15]....
        /*0080*/ 	.word	0xffffffff


	//   ....[16]....
        /*0084*/ 	.word	0xffffffff


	//   ....[17]....
        /*0088*/ 	.word	0xffffffff


	//   ....[18]....
        /*008c*/ 	.word	0xffffffff


	//   ....[19]....
        /*0090*/ 	.word	0xffffffff


	//   ....[20]....
        /*0094*/ 	.word	0xffffffff


	//   ....[21]....
        /*0098*/ 	.word	0xffffffff


	//   ....[22]....
        /*009c*/ 	.word	0xffffffff


	//   ....[23]....
        /*00a0*/ 	.word	0xffffffff


	//   ....[24]....
        /*00a4*/ 	.word	0xffffffff


	//   ....[25]....
        /*00a8*/ 	.word	0xffffffff


	//   ....[26]....
        /*00ac*/ 	.word	0xffffffff


	//   ....[27]....
        /*00b0*/ 	.word	0xffffffff


	//   ....[28]....
        /*00b4*/ 	.word	0xffffffff


	//   ....[29]....
        /*00b8*/ 	.word	0xffffffff


	//   ....[30]....
        /*00bc*/ 	.word	0xffffffff


	//   ....[31]....
        /*00c0*/ 	.word	0xffffffff


	//   ....[32]....
        /*00c4*/ 	.word	0xffffffff


	//   ....[33]....
        /*00c8*/ 	.word	0xffffffff


	//   ....[34]....
        /*00cc*/ 	.word	0xffffffff


	//   ....[35]....
        /*00d0*/ 	.word	0xffffffff


	//   ....[36]....
        /*00d4*/ 	.word	0xffffffff


	//   ....[37]....
        /*00d8*/ 	.word	0xffffffff


	//   ....[38]....
        /*00dc*/ 	.word	0xffffffff


	//   ....[39]....
        /*00e0*/ 	.word	0xffffffff


	//   ....[40]....
        /*00e4*/ 	.word	0xffffffff


	//   ....[41]....
        /*00e8*/ 	.word	0xffffffff


	//   ....[42]....
        /*00ec*/ 	.word	0xffffffff


	//   ....[43]....
        /*00f0*/ 	.word	0xffffffff


	//   ....[44]....
        /*00f4*/ 	.word	0xffffffff


	//   ....[45]....
        /*00f8*/ 	.word	0xffffffff


	//   ....[46]....
        /*00fc*/ 	.word	0xffffffff


	//   ....[47]....
        /*0100*/ 	.word	0xffffffff


	//   ....[48]....
        /*0104*/ 	.word	0xffffffff


	//   ....[49]....
        /*0108*/ 	.word	0xffffffff


	//   ....[50]....
        /*010c*/ 	.word	0xffffffff


	//   ....[51]....
        /*0110*/ 	.word	0xffffffff


	//   ....[52]....
        /*0114*/ 	.word	0xffffffff


	//   ....[53]....
        /*0118*/ 	.word	0xffffffff


	//   ....[54]....
        /*011c*/ 	.word	0xffffffff


	//   ....[55]....
        /*0120*/ 	.word	0xffffffff


	//   ....[56]....
        /*0124*/ 	.word	0xffffffff


	//   ....[57]....
        /*0128*/ 	.word	0xffffffff


	//   ....[58]....
        /*012c*/ 	.word	0xffffffff


	//   ....[59]....
        /*0130*/ 	.word	0xffffffff


	//   ....[60]....
        /*0134*/ 	.word	0xffffffff


	//   ....[61]....
        /*0138*/ 	.word	0xffffffff


	//   ....[62]....
        /*013c*/ 	.word	0xffffffff


	//   ....[63]....
        /*0140*/ 	.word	0xffffffff


	//   ....[64]....
        /*0144*/ 	.word	0xffffffff


	//   ....[65]....
        /*0148*/ 	.word	0xffffffff


	//   ....[66]....
        /*014c*/ 	.word	0xffffffff


	//   ....[67]....
        /*0150*/ 	.word	0xffffffff


	//   ....[68]....
        /*0154*/ 	.word	0xffffffff


	//   ....[69]....
        /*0158*/ 	.word	0xffffffff


	//   ....[70]....
        /*015c*/ 	.word	0xffffffff


	//   ....[71]....
        /*0160*/ 	.word	0xffffffff


	//   ....[72]....
        /*0164*/ 	.word	0xffffffff


	//   ....[73]....
        /*0168*/ 	.word	0xffffffff


	//   ....[74]....
        /*016c*/ 	.word	0xffffffff


	//   ....[75]....
        /*0170*/ 	.word	0xffffffff


	//   ....[76]....
        /*0174*/ 	.word	0xffffffff


	//   ....[77]....
        /*0178*/ 	.word	0xffffffff


	//   ....[78]....
        /*017c*/ 	.word	0x0500000f


	//----- nvinfo : EIATTR_COOP_GROUP_INSTR_OFFSETS
	.align		4
.L_31:
        /*0180*/ 	.byte	0x04, 0x28
        /*0182*/ 	.short	(.L_33 - .L_32)


	//   ....[0]....
.L_32:
        /*0184*/ 	.word	0x00000770


	//   ....[1]....
        /*0188*/ 	.word	0x00000840


	//   ....[2]....
        /*018c*/ 	.word	0x00000ce0


	//   ....[3]....
        /*0190*/ 	.word	0x00001000


	//   ....[4]....
        /*0194*/ 	.word	0x000011d0


	//   ....[5]....
        /*0198*/ 	.word	0x00001a10


	//   ....[6]....
        /*019c*/ 	.word	0x00001a40


	//   ....[7]....
        /*01a0*/ 	.word	0x00001ac0


	//   ....[8]....
        /*01a4*/ 	.word	0x00001ad0


	//   ....[9]....
        /*01a8*/ 	.word	0x00001b10


	//   ....[10]....
        /*01ac*/ 	.word	0x00001b30


	//   ....[11]....
        /*01b0*/ 	.word	0x00001b70


	//   ....[12]....
        /*01b4*/ 	.word	0x00001b90


	//   ....[13]....
        /*01b8*/ 	.word	0x00001bd0


	//   ....[14]....
        /*01bc*/ 	.word	0x00001bf0


	//   ....[15]....
        /*01c0*/ 	.word	0x00001c60


	//   ....[16]....
        /*01c4*/ 	.word	0x00001de0


	//   ....[17]....
        /*01c8*/ 	.word	0x00001df0


	//   ....[18]....
        /*01cc*/ 	.word	0x000023d0


	//   ....[19]....
        /*01d0*/ 	.word	0x000023e0


	//   ....[20]....
        /*01d4*/ 	.word	0x00002430


	//   ....[21]....
        /*01d8*/ 	.word	0x00002440


	//   ....[22]....
        /*01dc*/ 	.word	0x00002490


	//   ....[23]....
        /*01e0*/ 	.word	0x000024a0


	//   ....[24]....
        /*01e4*/ 	.word	0x000024f0


	//   ....[25]....
        /*01e8*/ 	.word	0x00002500


	//   ....[26]....
        /*01ec*/ 	.word	0x00002550


	//   ....[27]....
        /*01f0*/ 	.word	0x00002560


	//   ....[28]....
        /*01f4*/ 	.word	0x000025f0


	//   ....[29]....
        /*01f8*/ 	.word	0x00002660


	//   ....[30]....
        /*01fc*/ 	.word	0x000026f0


	//   ....[31]....
        /*0200*/ 	.word	0x00002710


	//   ....[32]....
        /*0204*/ 	.word	0x00002720


	//   ....[33]....
        /*0208*/ 	.word	0x00002730


	//   ....[34]....
        /*020c*/ 	.word	0x00002740


	//   ....[35]....
        /*0210*/ 	.word	0x00002750


	//   ....[36]....
        /*0214*/ 	.word	0x00002cf0


	//   ....[37]....
        /*0218*/ 	.word	0x00002f90


	//   ....[38]....
        /*021c*/ 	.word	0x00003340


	//   ....[39]....
        /*0220*/ 	.word	0x000037e0


	//   ....[40]....
        /*0224*/ 	.word	0x00006770


	//   ....[41]....
        /*0228*/ 	.word	0x00006c10


	//   ....[42]....
        /*022c*/ 	.word	0x00006fb0


	//   ....[43]....
        /*0230*/ 	.word	0x00007f40


	//   ....[44]....
        /*0234*/ 	.word	0x00008610


	//   ....[45]....
        /*0238*/ 	.word	0x00008ae0


	//   ....[46]....
        /*023c*/ 	.word	0x000098d0


	//   ....[47]....
        /*0240*/ 	.word	0x0000ab90


	//   ....[48]....
        /*0244*/ 	.word	0x0000abb0


	//   ....[49]....
        /*0248*/ 	.word	0x0000ac00


	//   ....[50]....
        /*024c*/ 	.word	0x0000ac20


	//   ....[51]....
        /*0250*/ 	.word	0x0000ac60


	//   ....[52]....
        /*0254*/ 	.word	0x0000ac90


	//   ....[53]....
        /*0258*/ 	.word	0x0000acd0


	//   ....[54]....
        /*025c*/ 	.word	0x0000ad00


	//   ....[55]....
        /*0260*/ 	.word	0x0000ad40


	//   ....[56]....
        /*0264*/ 	.word	0x0000ad70


	//   ....[57]....
        /*0268*/ 	.word	0x0000ae00


	//   ....[58]....
        /*026c*/ 	.word	0x0000af20


	//   ....[59]....
        /*0270*/ 	.word	0x0000af40


	//   ....[60]....
        /*0274*/ 	.word	0x0000b590


	//   ....[61]....
        /*0278*/ 	.word	0x0000b5a0


	//   ....[62]....
        /*027c*/ 	.word	0x0000b5f0


	//   ....[63]....
        /*0280*/ 	.word	0x0000b600


	//   ....[64]....
        /*0284*/ 	.word	0x0000b650


	//   ....[65]....
        /*0288*/ 	.word	0x0000b660


	//   ....[66]....
        /*028c*/ 	.word	0x0000b6b0


	//   ....[67]....
        /*0290*/ 	.word	0x0000b6c0


	//   ....[68]....
        /*0294*/ 	.word	0x0000b710


	//   ....[69]....
        /*0298*/ 	.word	0x0000b720


	//   ....[70]....
        /*029c*/ 	.word	0x0000b7b0


	//   ....[71]....
        /*02a0*/ 	.word	0x0000b820


	//   ....[72]....
        /*02a4*/ 	.word	0x0000b8b0


	//   ....[73]....
        /*02a8*/ 	.word	0x0000b8d0


	//   ....[74]....
        /*02ac*/ 	.word	0x0000b8e0


	//   ....[75]....
        /*02b0*/ 	.word	0x0000b8f0


	//   ....[76]....
        /*02b4*/ 	.word	0x0000b900


	//   ....[77]....
        /*02b8*/ 	.word	0x0000b910


	//   ....[78]....
        /*02bc*/ 	.word	0x0000cd40


	//----- nvinfo : EIATTR_REG_RECONFIG
	.align		4
.L_33:
        /*02c0*/ 	.byte	0x01, 0x54
	.zero		2


	//----- nvinfo : EIATTR_SYSCALL_OFFSETS
	.align		4
        /*02c4*/ 	.byte	0x04, 0x46
        /*02c6*/ 	.short	(.L_35 - .L_34)


	//   ....[0]....
.L_34:
        /*02c8*/ 	.word	0x000044c0


	//   ....[1]....
        /*02cc*/ 	.word	0x000045b0


	//----- nvinfo : EIATTR_MBARRIER_INSTR_OFFSETS
	.align		4
.L_35:
        /*02d0*/ 	.byte	0x04, 0x39
        /*02d2*/ 	.short	(.L_37 - .L_36)


	//   ....[0]....
.L_36:
        /*02d4*/ 	.word	0x00000bc0
        /*02d8*/ 	.word	0x000000ff
        /*02dc*/ 	.word	0x00038400
        /*02e0*/ 	.short	0x0100
        /*02e2*/ 	.byte	0x06
	.zero		1


	//   ....[1]....
        /*02e4*/ 	.word	0x00000bd0
        /*02e8*/ 	.word	0x000000ff
        /*02ec*/ 	.word	0x00038440
        /*02f0*/ 	.short	0x0100
        /*02f2*/ 	.byte	0x06
	.zero		1


	//   ....[2]....
        /*02f4*/ 	.word	0x00000be0
        /*02f8*/ 	.word	0x000000ff
        /*02fc*/ 	.word	0x00038408
        /*0300*/ 	.short	0x0100
        /*0302*/ 	.byte	0x06
	.zero		1


	//   ....[3]....
        /*0304*/ 	.word	0x00000bf0
        /*0308*/ 	.word	0x000000ff
        /*030c*/ 	.word	0x00038448
        /*0310*/ 	.short	0x0100
        /*0312*/ 	.byte	0x06
	.zero		1


	//   ....[4]....
        /*0314*/ 	.word	0x00000c00
        /*0318*/ 	.word	0x000000ff
        /*031c*/ 	.word	0x00038410
        /*0320*/ 	.short	0x0100
        /*0322*/ 	.byte	0x06
	.zero		1


	//   ....[5]....
        /*0324*/ 	.word	0x00000c10
        /*0328*/ 	.word	0x000000ff
        /*032c*/ 	.word	0x00038450
        /*0330*/ 	.short	0x0100
        /*0332*/ 	.byte	0x06
	.zero		1


	//   ....[6]....
        /*0334*/ 	.word	0x00000c20
        /*0338*/ 	.word	0x000000ff
        /*033c*/ 	.word	0x00038418
        /*0340*/ 	.short	0x0100
        /*0342*/ 	.byte	0x06
	.zero		1


	//   ....[7]....
        /*0344*/ 	.word	0x00000c30
        /*0348*/ 	.word	0x000000ff
        /*034c*/ 	.word	0x00038458
        /*0350*/ 	.short	0x0100
        /*0352*/ 	.byte	0x06
	.zero		1


	//   ....[8]....
        /*0354*/ 	.word	0x00000c40
        /*0358*/ 	.word	0x000000ff
        /*035c*/ 	.word	0x00038420
        /*0360*/ 	.short	0x0100
        /*0362*/ 	.byte	0x06
	.zero		1


	//   ....[9]....
        /*0364*/ 	.word	0x00000c50
        /*0368*/ 	.word	0x000000ff
        /*036c*/ 	.word	0x00038460
        /*0370*/ 	.short	0x0100
        /*0372*/ 	.byte	0x06
	.zero		1


	//   ....[10]....
        /*0374*/ 	.word	0x00000c60
        /*0378*/ 	.word	0x000000ff
        /*037c*/ 	.word	0x00038428
        /*0380*/ 	.short	0x0100
        /*0382*/ 	.byte	0x06
	.zero		1


	//   ....[11]....
        /*0384*/ 	.word	0x00000c70
        /*0388*/ 	.word	0x000000ff
        /*038c*/ 	.word	0x00038468
        /*0390*/ 	.short	0x0100
        /*0392*/ 	.byte	0x06
	.zero		1


	//   ....[12]....
        /*0394*/ 	.word	0x00000c80
        /*0398*/ 	.word	0x000000ff
        /*039c*/ 	.word	0x00038430
        /*03a0*/ 	.short	0x0100
        /*03a2*/ 	.byte	0x06
	.zero		1


	//   ....[13]....
        /*03a4*/ 	.word	0x00000c90
        /*03a8*/ 	.word	0x000000ff
        /*03ac*/ 	.word	0x00038470
        /*03b0*/ 	.short	0x0100
        /*03b2*/ 	.byte	0x06
	.zero		1


	//   ....[14]....
        /*03b4*/ 	.word	0x00000ca0
        /*03b8*/ 	.word	0x000000ff
        /*03bc*/ 	.word	0x00038438
        /*03c0*/ 	.short	0x0100
        /*03c2*/ 	.byte	0x06
	.zero		1


	//   ....[15]....
        /*03c4*/ 	.word	0x00000cb0
        /*03c8*/ 	.word	0x000000ff
        /*03cc*/ 	.word	0x00038478
        /*03d0*/ 	.short	0x0100
        /*03d2*/ 	.byte	0x06
	.zero		1


	//   ....[16]....
        /*03d4*/ 	.word	0x00000e60
        /*03d8*/ 	.word	0x000000ff
        /*03dc*/ 	.word	0x00038480
        /*03e0*/ 	.short	0x0100
        /*03e2*/ 	.byte	0x06
	.zero		1


	//   ....[17]....
        /*03e4*/ 	.word	0x00000e70
        /*03e8*/ 	.word	0x000000ff
        /*03ec*/ 	.word	0x000384e0
        /*03f0*/ 	.short	0x0100
        /*03f2*/ 	.byte	0x06
	.zero		1


	//   ....[18]....
        /*03f4*/ 	.word	0x00000e80
        /*03f8*/ 	.word	0x000000ff
        /*03fc*/ 	.word	0x00038488
        /*0400*/ 	.short	0x0100
        /*0402*/ 	.byte	0x06
	.zero		1


	//   ....[19]....
        /*0404*/ 	.word	0x00000e90
        /*0408*/ 	.word	0x000000ff
        /*040c*/ 	.word	0x000384e8
        /*0410*/ 	.short	0x0100
        /*0412*/ 	.byte	0x06
	.zero		1


	//   ....[20]....
        /*0414*/ 	.word	0x00000ea0
        /*0418*/ 	.word	0x000000ff
        /*041c*/ 	.word	0x00038490
        /*0420*/ 	.short	0x0100
        /*0422*/ 	.byte	0x06
	.zero		1


	//   ....[21]....
        /*0424*/ 	.word	0x00000eb0
        /*0428*/ 	.word	0x000000ff
        /*042c*/ 	.word	0x000384f0
        /*0430*/ 	.short	0x0100
        /*0432*/ 	.byte	0x06
	.zero		1


	//   ....[22]....
        /*0434*/ 	.word	0x00000ec0
        /*0438*/ 	.word	0x000000ff
        /*043c*/ 	.word	0x00038498
        /*0440*/ 	.short	0x0100
        /*0442*/ 	.byte	0x06
	.zero		1


	//   ....[23]....
        /*0444*/ 	.word	0x00000ed0
        /*0448*/ 	.word	0x000000ff
        /*044c*/ 	.word	0x000384f8
        /*0450*/ 	.short	0x0100
        /*0452*/ 	.byte	0x06
	.zero		1


	//   ....[24]....
        /*0454*/ 	.word	0x00000ee0
        /*0458*/ 	.word	0x000000ff
        /*045c*/ 	.word	0x000384a0
        /*0460*/ 	.short	0x0100
        /*0462*/ 	.byte	0x06
	.zero		1


	//   ....[25]....
        /*0464*/ 	.word	0x00000ef0
        /*0468*/ 	.word	0x000000ff
        /*046c*/ 	.word	0x00038500
        /*0470*/ 	.short	0x0100
        /*0472*/ 	.byte	0x06
	.zero		1


	//   ....[26]....
        /*0474*/ 	.word	0x00000f00
        /*0478*/ 	.word	0x000000ff
        /*047c*/ 	.word	0x000384a8
        /*0480*/ 	.short	0x0100
        /*0482*/ 	.byte	0x06
	.zero		1


	//   ....[27]....
        /*0484*/ 	.word	0x00000f10
        /*0488*/ 	.word	0x000000ff
        /*048c*/ 	.word	0x00038508
        /*0490*/ 	.short	0x0100
        /*0492*/ 	.byte	0x06
	.zero		1


	//   ....[28]....
        /*0494*/ 	.word	0x00000f20
        /*0498*/ 	.word	0x000000ff
        /*049c*/ 	.word	0x000384b0
        /*04a0*/ 	.short	0x0100
        /*04a2*/ 	.byte	0x06
	.zero		1


	//   ....[29]....
        /*04a4*/ 	.word	0x00000f30
        /*04a8*/ 	.word	0x000000ff
        /*04ac*/ 	.word	0x00038510
        /*04b0*/ 	.short	0x0100
        /*04b2*/ 	.byte	0x06
	.zero		1


	//   ....[30]....
        /*04b4*/ 	.word	0x00000f40
        /*04b8*/ 	.word	0x000000ff
        /*04bc*/ 	.word	0x000384b8
        /*04c0*/ 	.short	0x0100
        /*04c2*/ 	.byte	0x06
	.zero		1


	//   ....[31]....
        /*04c4*/ 	.word	0x00000f50
        /*04c8*/ 	.word	0x000000ff
        /*04cc*/ 	.word	0x00038518
        /*04d0*/ 	.short	0x0100
        /*04d2*/ 	.byte	0x06
	.zero		1


	//   ....[32]....
        /*04d4*/ 	.word	0x00000f60
        /*04d8*/ 	.word	0x000000ff
        /*04dc*/ 	.word	0x000384c0
        /*04e0*/ 	.short	0x0100
        /*04e2*/ 	.byte	0x06
	.zero		1


	//   ....[33]....
        /*04e4*/ 	.word	0x00000f70
        /*04e8*/ 	.word	0x000000ff
        /*04ec*/ 	.word	0x00038520
        /*04f0*/ 	.short	0x0100
        /*04f2*/ 	.byte	0x06
	.zero		1


	//   ....[34]....
        /*04f4*/ 	.word	0x00000f80
        /*04f8*/ 	.word	0x000000ff
        /*04fc*/ 	.word	0x000384c8
        /*0500*/ 	.short	0x0100
        /*0502*/ 	.byte	0x06
	.zero		1


	//   ....[35]....
        /*0504*/ 	.word	0x00000f90
        /*0508*/ 	.word	0x000000ff
        /*050c*/ 	.word	0x00038528
        /*0510*/ 	.short	0x0100
        /*0512*/ 	.byte	0x06
	.zero		1


	//   ....[36]....
        /*0514*/ 	.word	0x00000fa0
        /*0518*/ 	.word	0x000000ff
        /*051c*/ 	.word	0x000384d0
        /*0520*/ 	.short	0x0100
        /*0522*/ 	.byte	0x06
	.zero		1


	//   ....[37]....
        /*0524*/ 	.word	0x00000fb0
        /*0528*/ 	.word	0x000000ff
        /*052c*/ 	.word	0x00038530
        /*0530*/ 	.short	0x0100
        /*0532*/ 	.byte	0x06
	.zero		1


	//   ....[38]....
        /*0534*/ 	.word	0x00000fc0
        /*0538*/ 	.word	0x000000ff
        /*053c*/ 	.word	0x000384d8
        /*0540*/ 	.short	0x0100
        /*0542*/ 	.byte	0x06
	.zero		1


	//   ....[39]....
        /*0544*/ 	.word	0x00000fd0
        /*0548*/ 	.word	0x000000ff
        /*054c*/ 	.word	0x00038538
        /*0550*/ 	.short	0x0100
        /*0552*/ 	.byte	0x06
	.zero		1


	//   ....[40]....
        /*0554*/ 	.word	0x00001140
        /*0558*/ 	.word	0x000000ff
        /*055c*/ 	.word	0x00038540
        /*0560*/ 	.short	0x0100
        /*0562*/ 	.byte	0x06
	.zero		1


	//   ....[41]....
        /*0564*/ 	.word	0x00001150
        /*0568*/ 	.word	0x000000ff
        /*056c*/ 	.word	0x00038560
        /*0570*/ 	.short	0x0100
        /*0572*/ 	.byte	0x06
	.zero		1


	//   ....[42]....
        /*0574*/ 	.word	0x00001160
        /*0578*/ 	.word	0x000000ff
        /*057c*/ 	.word	0x00038548
        /*0580*/ 	.short	0x0100
        /*0582*/ 	.byte	0x06
	.zero		1


	//   ....[43]....
        /*0584*/ 	.word	0x00001170
        /*0588*/ 	.word	0x000000ff
        /*058c*/ 	.word	0x00038568
        /*0590*/ 	.short	0x0100
        /*0592*/ 	.byte	0x06
	.zero		1


	//   ....[44]....
        /*0594*/ 	.word	0x00001180
        /*0598*/ 	.word	0x000000ff
        /*059c*/ 	.word	0x00038550
        /*05a0*/ 	.short	0x0100
        /*05a2*/ 	.byte	0x06
	.zero		1


	//   ....[45]....
        /*05a4*/ 	.word	0x00001190
        /*05a8*/ 	.word	0x000000ff
        /*05ac*/ 	.word	0x00038570
        /*05b0*/ 	.short	0x0100
        /*05b2*/ 	.byte	0x06
	.zero		1


	//   ....[46]....
        /*05b4*/ 	.word	0x000011a0
        /*05b8*/ 	.word	0x000000ff
        /*05bc*/ 	.word	0x00038558
        /*05c0*/ 	.short	0x0100
        /*05c2*/ 	.byte	0x06
	.zero		1


	//   ....[47]....
        /*05c4*/ 	.word	0x000011b0
        /*05c8*/ 	.word	0x000000ff
        /*05cc*/ 	.word	0x00038578
        /*05d0*/ 	.short	0x0100
        /*05d2*/ 	.byte	0x06
	.zero		1


	//   ....[48]....
        /*05d4*/ 	.word	0x00001350
        /*05d8*/ 	.word	0x000000ff
        /*05dc*/ 	.word	0x00038580
        /*05e0*/ 	.short	0x0100
        /*05e2*/ 	.byte	0x06
	.zero		1


	//   ....[49]....
        /*05e4*/ 	.word	0x00001360
        /*05e8*/ 	.word	0x000000ff
        /*05ec*/ 	.word	0x00038588
        /*05f0*/ 	.short	0x0100
        /*05f2*/ 	.byte	0x06
	.zero		1


	//   ....[50]....
        /*05f4*/ 	.word	0x00003b10
        /*05f8*/ 	.word	0x000000ff
        /*05fc*/ 	.word	0x00038480
        /*0600*/ 	.short	0x010a
        /*0602*/ 	.byte	0x04
	.zero		1


	//   ....[51]....
        /*0604*/ 	.word	0x00003b50
        /*0608*/ 	.word	0x000000ff
        /*060c*/ 	.word	0x00038480
        /*0610*/ 	.short	0x010a
        /*0612*/ 	.byte	0x04
	.zero		1


	//   ....[52]....
        /*0614*/ 	.word	0x00003e10
        /*0618*/ 	.word	0x000000ff
        /*061c*/ 	.word	0x00038480
        /*0620*/ 	.short	0x010a
        /*0622*/ 	.byte	0x04
	.zero		1


	//   ....[53]....
        /*0624*/ 	.word	0x00003e50
        /*0628*/ 	.word	0x000000ff
        /*062c*/ 	.word	0x00038480
        /*0630*/ 	.short	0x010a
        /*0632*/ 	.byte	0x04
	.zero		1


	//   ....[54]....
        /*0634*/ 	.word	0x00004020
        /*0638*/ 	.word	0x000000ff
        /*063c*/ 	.word	0x00000000
        /*0640*/ 	.short	0x0101
        /*0642*/ 	.byte	0x04
	.zero		1


	//   ....[55]....
        /*0644*/ 	.word	0x000041f0
        /*0648*/ 	.word	0x00000000
        /*064c*/ 	.word	0x00000000
        /*0650*/ 	.short	0x0101
        /*0652*/ 	.byte	0x3f
	.zero		1


	//   ....[56]....
        /*0654*/ 	.word	0x00004980
        /*0658*/ 	.word	0x000000ff
        /*065c*/ 	.word	0x00038540
        /*0660*/ 	.short	0x010a
        /*0662*/ 	.byte	0x2b
	.zero		1


	//   ....[57]....
        /*0664*/ 	.word	0x00005000
        /*0668*/ 	.word	0x000000ff
        /*066c*/ 	.word	0x00000000
        /*0670*/ 	.short	0x0101
        /*0672*/ 	.byte	0x04
	.zero		1


	//   ....[58]....
        /*0674*/ 	.word	0x00005030
        /*0678*/ 	.word	0x000000ff
        /*067c*/ 	.word	0x00038548
        /*0680*/ 	.short	0x010a
        /*0682*/ 	.byte	0x2b
	.zero		1


	//   ....[59]....
        /*0684*/ 	.word	0x000055f0
        /*0688*/ 	.word	0x000000ff
        /*068c*/ 	.word	0x00000000
        /*0690*/ 	.short	0x0101
        /*0692*/ 	.byte	0x04
	.zero		1


	//   ....[60]....
        /*0694*/ 	.word	0x00005620
        /*0698*/ 	.word	0x000000ff
        /*069c*/ 	.word	0x00038550
        /*06a0*/ 	.short	0x010a
        /*06a2*/ 	.byte	0x2b
	.zero		1


	//   ....[61]....
        /*06a4*/ 	.word	0x00005c10
        /*06a8*/ 	.word	0x000000ff
        /*06ac*/ 	.word	0x00000000
        /*06b0*/ 	.short	0x0101
        /*06b2*/ 	.byte	0x04
	.zero		1


	//   ....[62]....
        /*06b4*/ 	.word	0x00005c40
        /*06b8*/ 	.word	0x000000ff
        /*06bc*/ 	.word	0x00038558
        /*06c0*/ 	.short	0x010a
        /*06c2*/ 	.byte	0x2b
	.zero		1


	//   ....[63]....
        /*06c4*/ 	.word	0x000062b0
        /*06c8*/ 	.word	0x000000ff
        /*06cc*/ 	.word	0x00000000
        /*06d0*/ 	.short	0x0101
        /*06d2*/ 	.byte	0x05
	.zero		1


	//   ....[64]....
        /*06d4*/ 	.word	0x00006300
        /*06d8*/ 	.word	0x000000ff
        /*06dc*/ 	.word	0x00038400
        /*06e0*/ 	.short	0x010a
        /*06e2*/ 	.byte	0x04
	.zero		1


	//   ....[65]....
        /*06e4*/ 	.word	0x00006410
        /*06e8*/ 	.word	0x000000ff
        /*06ec*/ 	.word	0x00000000
        /*06f0*/ 	.short	0x0101
        /*06f2*/ 	.byte	0x04
	.zero		1


	//   ....[66]....
        /*06f4*/ 	.word	0x00006940
        /*06f8*/ 	.word	0x000000ff
        /*06fc*/ 	.word	0x00000000
        /*0700*/ 	.short	0x0101
        /*0702*/ 	.byte	0x2b
	.zero		1


	//   ....[67]....
        /*0704*/ 	.word	0x000070c0
        /*0708*/ 	.word	0x000000ff
        /*070c*/ 	.word	0x00038588
        /*0710*/ 	.short	0x010a
        /*0712*/ 	.byte	0x05
	.zero		1


	//   ....[68]....
        /*0714*/ 	.word	0x000071d0
        /*0718*/ 	.word	0x000000ff
        /*071c*/ 	.word	0x00038400
        /*0720*/ 	.short	0x010a
        /*0722*/ 	.byte	0x08
	.zero		1


	//   ....[69]....
        /*0724*/ 	.word	0x00007300
        /*0728*/ 	.word	0x000000ff
        /*072c*/ 	.word	0x00000000
        /*0730*/ 	.short	0x0101
        /*0732*/ 	.byte	0x08
	.zero		1


	//   ....[70]....
        /*0734*/ 	.word	0x000074e0
        /*0738*/ 	.word	0x000000ff
        /*073c*/ 	.word	0x00038560
        /*0740*/ 	.short	0x010a
        /*0742*/ 	.byte	0x05
	.zero		1


	//   ....[71]....
        /*0744*/ 	.word	0x000075f0
        /*0748*/ 	.word	0x000000ff
        /*074c*/ 	.word	0x00038540
        /*0750*/ 	.short	0x010b
        /*0752*/ 	.byte	0x05
	.zero		1


	//   ....[72]....
        /*0754*/ 	.word	0x00007650
        /*0758*/ 	.word	0x000000ff
        /*075c*/ 	.word	0x00000000
        /*0760*/ 	.short	0x0101
        /*0762*/ 	.byte	0x08
	.zero		1


	//   ....[73]....
        /*0764*/ 	.word	0x00007680
        /*0768*/ 	.word	0x000000ff
        /*076c*/ 	.word	0x00038568
        /*0770*/ 	.short	0x010a
        /*0772*/ 	.byte	0x05
	.zero		1


	//   ....[74]....
        /*0774*/ 	.word	0x000077b0
        /*0778*/ 	.word	0x000000ff
        /*077c*/ 	.word	0x00038548
        /*0780*/ 	.short	0x010b
        /*0782*/ 	.byte	0x05
	.zero		1


	//   ....[75]....
        /*0784*/ 	.word	0x00007810
        /*0788*/ 	.word	0x000000ff
        /*078c*/ 	.word	0x00000000
        /*0790*/ 	.short	0x0101
        /*0792*/ 	.byte	0x08
	.zero		1


	//   ....[76]....
        /*0794*/ 	.word	0x00007840
        /*0798*/ 	.word	0x000000ff
        /*079c*/ 	.word	0x00038570
        /*07a0*/ 	.short	0x010a
        /*07a2*/ 	.byte	0x05
	.zero		1


	//   ....[77]....
        /*07a4*/ 	.word	0x00007970
        /*07a8*/ 	.word	0x000000ff
        /*07ac*/ 	.word	0x00038550
        /*07b0*/ 	.short	0x010b
        /*07b2*/ 	.byte	0x05
	.zero		1


	//   ....[78]....
        /*07b4*/ 	.word	0x000079d0
        /*07b8*/ 	.word	0x000000ff
        /*07bc*/ 	.word	0x00000000
        /*07c0*/ 	.short	0x0101
        /*07c2*/ 	.byte	0x08
	.zero		1


	//   ....[79]....
        /*07c4*/ 	.word	0x00007a00
        /*07c8*/ 	.word	0x000000ff
        /*07cc*/ 	.word	0x00038578
        /*07d0*/ 	.short	0x010a
        /*07d2*/ 	.byte	0x05
	.zero		1


	//   ....[80]....
        /*07d4*/ 	.word	0x00007b30
        /*07d8*/ 	.word	0x000000ff
        /*07dc*/ 	.word	0x00038558
        /*07e0*/ 	.short	0x010b
        /*07e2*/ 	.byte	0x05
	.zero		1


	//   ....[81]....
        /*07e4*/ 	.word	0x00007bd0
        /*07e8*/ 	.word	0x000000ff
        /*07ec*/ 	.word	0x00000000
        /*07f0*/ 	.short	0x0101
        /*07f2*/ 	.byte	0x08
	.zero		1


	//   ....[82]....
        /*07f4*/ 	.word	0x00008110
        /*07f8*/ 	.word	0x000000ff
        /*07fc*/ 	.word	0x00038560
        /*0800*/ 	.short	0x010a
        /*0802*/ 	.byte	0x05
	.zero		1


	//   ....[83]....
        /*0804*/ 	.word	0x00008150
        /*0808*/ 	.word	0x000000ff
        /*080c*/ 	.word	0x00038568
        /*0810*/ 	.short	0x010a
        /*0812*/ 	.byte	0x05
	.zero		1


	//   ....[84]....
        /*0814*/ 	.word	0x00008190
        /*0818*/ 	.word	0x000000ff
        /*081c*/ 	.word	0x00038570
        /*0820*/ 	.short	0x010a
        /*0822*/ 	.byte	0x05
	.zero		1


	//   ....[85]....
        /*0824*/ 	.word	0x000081f0
        /*0828*/ 	.word	0x00000003
        /*082c*/ 	.word	0x00038578
        /*0830*/ 	.short	0x010a
        /*0832*/ 	.byte	0x3f
	.zero		1


	//   ....[86]....
        /*0834*/ 	.word	0x00008ee0
        /*0838*/ 	.word	0x00000008
        /*083c*/ 	.word	0x000384e0
        /*0840*/ 	.short	0x010a
        /*0842*/ 	.byte	0x3f
	.zero		1


	//   ....[87]....
        /*0844*/ 	.word	0x00009180
        /*0848*/ 	.word	0x000000ff
        /*084c*/ 	.word	0x00038588
        /*0850*/ 	.short	0x0101
        /*0852*/ 	.byte	0x0c
	.zero		1


	//   ....[88]....
        /*0854*/ 	.word	0x00009240
        /*0858*/ 	.word	0x00000003
        /*085c*/ 	.word	0x00038400
        /*0860*/ 	.short	0x010a
        /*0862*/ 	.byte	0x3f
	.zero		1


	//   ....[89]....
        /*0864*/ 	.word	0x00009380
        /*0868*/ 	.word	0x00000002
        /*086c*/ 	.word	0x00000000
        /*0870*/ 	.short	0x0101
        /*0872*/ 	.byte	0x3f
	.zero		1


	//   ....[90]....
        /*0874*/ 	.word	0x00009b60
        /*0878*/ 	.word	0x00000007
        /*087c*/ 	.word	0x00000000
        /*0880*/ 	.short	0x010a
        /*0882*/ 	.byte	0x3f
	.zero		1


	//   ....[91]....
        /*0884*/ 	.word	0x00009be0
        /*0888*/ 	.word	0x00000009
        /*088c*/ 	.word	0x00000000
        /*0890*/ 	.short	0x010a
        /*0892*/ 	.byte	0x3f
	.zero		1


	//   ....[92]....
        /*0894*/ 	.word	0x00009c70
        /*0898*/ 	.word	0x00000006
        /*089c*/ 	.word	0x00000000
        /*08a0*/ 	.short	0x010a
        /*08a2*/ 	.byte	0x3f
	.zero		1


	//   ....[93]....
        /*08a4*/ 	.word	0x00009d00
        /*08a8*/ 	.word	0x00000009
        /*08ac*/ 	.word	0x00000000
        /*08b0*/ 	.short	0x010a
        /*08b2*/ 	.byte	0x3f
	.zero		1


	//   ....[94]....
        /*08b4*/ 	.word	0x00009d90
        /*08b8*/ 	.word	0x00000006
        /*08bc*/ 	.word	0x00000000
        /*08c0*/ 	.short	0x010a
        /*08c2*/ 	.byte	0x3f
	.zero		1


	//   ....[95]....
        /*08c4*/ 	.word	0x00009e20
        /*08c8*/ 	.word	0x00000009
        /*08cc*/ 	.word	0x00000000
        /*08d0*/ 	.short	0x010a
        /*08d2*/ 	.byte	0x3f
	.zero		1


	//   ....[96]....
        /*08d4*/ 	.word	0x00009eb0
        /*08d8*/ 	.word	0x00000006
        /*08dc*/ 	.word	0x00000000
        /*08e0*/ 	.short	0x010a
        /*08e2*/ 	.byte	0x3f
	.zero		1


	//   ....[97]....
        /*08e4*/ 	.word	0x00009f40
        /*08e8*/ 	.word	0x00000009
        /*08ec*/ 	.word	0x00000000
        /*08f0*/ 	.short	0x010a
        /*08f2*/ 	.byte	0x3f
	.zero		1


	//   ....[98]....
        /*08f4*/ 	.word	0x00009fd0
        /*08f8*/ 	.word	0x00000006
        /*08fc*/ 	.word	0x00000000
        /*0900*/ 	.short	0x010a
        /*0902*/ 	.byte	0x3f
	.zero		1


	//   ....[99]....
        /*0904*/ 	.word	0x0000a060
        /*0908*/ 	.word	0x00000009
        /*090c*/ 	.word	0x00000000
        /*0910*/ 	.short	0x010a
        /*0912*/ 	.byte	0x3f
	.zero		1


	//   ....[100]....
        /*0914*/ 	.word	0x0000a0f0
        /*0918*/ 	.word	0x00000006
        /*091c*/ 	.word	0x00000000
        /*0920*/ 	.short	0x010a
        /*0922*/ 	.byte	0x3f
	.zero		1


	//   ....[101]....
        /*0924*/ 	.word	0x0000a180
        /*0928*/ 	.word	0x00000003
        /*092c*/ 	.word	0x00000000
        /*0930*/ 	.short	0x010a
        /*0932*/ 	.byte	0x3f
	.zero		1


	//   ....[102]....
        /*0934*/ 	.word	0x0000be00
        /*0938*/ 	.word	0x00000011
        /*093c*/ 	.word	0x00038440
        /*0940*/ 	.short	0x010a
        /*0942*/ 	.byte	0x3f
	.zero		1


	//   ....[103]....
        /*0944*/ 	.word	0x0000bf20
        /*0948*/ 	.word	0x00000011
        /*094c*/ 	.word	0x00038400
        /*0950*/ 	.short	0x0101
        /*0952*/ 	.byte	0x3f
	.zero		1


	//   ....[104]....
        /*0954*/ 	.word	0x0000bff0
        /*0958*/ 	.word	0x00000005
        /*095c*/ 	.word	0x00038440
        /*0960*/ 	.short	0x010a
        /*0962*/ 	.byte	0x3f
	.zero		1


	//   ....[105]....
        /*0964*/ 	.word	0x0000c0a0
        /*0968*/ 	.word	0x00000007
        /*096c*/ 	.word	0x00038440
        /*0970*/ 	.short	0x010a
        /*0972*/ 	.byte	0x3f
	.zero		1


	//   ....[106]....
        /*0974*/ 	.word	0x0000c150
        /*0978*/ 	.word	0x00000007
        /*097c*/ 	.word	0x00038440
        /*0980*/ 	.short	0x010a
        /*0982*/ 	.byte	0x3f
	.zero		1


	//   ....[107]....
        /*0984*/ 	.word	0x0000c200
        /*0988*/ 	.word	0x00000007
        /*098c*/ 	.word	0x00038440
        /*0990*/ 	.short	0x010a
        /*0992*/ 	.byte	0x3f
	.zero		1


	//   ....[108]....
        /*0994*/ 	.word	0x0000c2b0
        /*0998*/ 	.word	0x00000007
        /*099c*/ 	.word	0x00038440
        /*09a0*/ 	.short	0x010a
        /*09a2*/ 	.byte	0x3f
	.zero		1


	//   ....[109]....
        /*09a4*/ 	.word	0x0000c360
        /*09a8*/ 	.word	0x00000007
        /*09ac*/ 	.word	0x00038440
        /*09b0*/ 	.short	0x010a
        /*09b2*/ 	.byte	0x3f
	.zero		1


	//   ....[110]....
        /*09b4*/ 	.word	0x0000c410
        /*09b8*/ 	.word	0x00000007
        /*09bc*/ 	.word	0x00038440
        /*09c0*/ 	.short	0x010a
        /*09c2*/ 	.byte	0x3f
	.zero		1


	//   ....[111]....
        /*09c4*/ 	.word	0x0000c4c0
        /*09c8*/ 	.word	0x00000003
        /*09cc*/ 	.word	0x00038440
        /*09d0*/ 	.short	0x010a
        /*09d2*/ 	.byte	0x3f
	.zero		1


	//   ....[112]....
        /*09d4*/ 	.word	0x0000c520
        /*09d8*/ 	.word	0x00000003
        /*09dc*/ 	.word	0x00038480
        /*09e0*/ 	.short	0x010a
        /*09e2*/ 	.byte	0x3f
	.zero		1


	//   ....[113]....
        /*09e4*/ 	.word	0x0000c580
        /*09e8*/ 	.word	0x00000008
        /*09ec*/ 	.word	0x00038480
        /*09f0*/ 	.short	0x010a
        /*09f2*/ 	.byte	0x3f
	.zero		1


	//   ....[114]....
        /*09f4*/ 	.word	0x0000c640
        /*09f8*/ 	.word	0x00000004
        /*09fc*/ 	.word	0x00038540
        /*0a00*/ 	.short	0x010a
        /*0a02*/ 	.byte	0x3f
	.zero		1


	//   ....[115]....
        /*0a04*/ 	.word	0x0000c6a0
        /*0a08*/ 	.word	0x0000000e
        /*0a0c*/ 	.word	0x00038548
        /*0a10*/ 	.short	0x010a
        /*0a12*/ 	.byte	0x3f
	.zero		1


	//   ....[116]....
        /*0a14*/ 	.word	0x0000c700
        /*0a18*/ 	.word	0x0000000e
        /*0a1c*/ 	.word	0x00038550
        /*0a20*/ 	.short	0x010a
        /*0a22*/ 	.byte	0x3f
	.zero		1


	//   ....[117]....
        /*0a24*/ 	.word	0x0000c760
        /*0a28*/ 	.word	0x0000000e
        /*0a2c*/ 	.word	0x00038558
        /*0a30*/ 	.short	0x010a
        /*0a32*/ 	.byte	0x3f
	.zero		1


	//   ....[118]....
        /*0a34*/ 	.word	0x0000c7c0
        /*0a38*/ 	.word	0x00000003
        /*0a3c*/ 	.word	0x00038400
        /*0a40*/ 	.short	0x010a
        /*0a42*/ 	.byte	0x3f
	.zero		1


	//   ....[119]....
        /*0a44*/ 	.word	0x0000c820
        /*0a48*/ 	.word	0x00000003
        /*0a4c*/ 	.word	0x00038588
        /*0a50*/ 	.short	0x010a
        /*0a52*/ 	.byte	0x3f
	.zero		1


	//   ....[120]....
        /*0a54*/ 	.word	0x0000c880
        /*0a58*/ 	.word	0x00000004
        /*0a5c*/ 	.word	0x00038400
        /*0a60*/ 	.short	0x010a
        /*0a62*/ 	.byte	0x3f
	.zero		1


	//   ....[121]....
        /*0a64*/ 	.word	0x0000c8e0
        /*0a68*/ 	.word	0x00000003
        /*0a6c*/ 	.word	0x00038560
        /*0a70*/ 	.short	0x010a
        /*0a72*/ 	.byte	0x3f
	.zero		1


	//   ....[122]....
        /*0a74*/ 	.word	0x0000c940
        /*0a78*/ 	.word	0x00000003
        /*0a7c*/ 	.word	0x00038568
        /*0a80*/ 	.short	0x010a
        /*0a82*/ 	.byte	0x3f
	.zero		1


	//   ....[123]....
        /*0a84*/ 	.word	0x0000c9a0
        /*0a88*/ 	.word	0x00000003
        /*0a8c*/ 	.word	0x00038570
        /*0a90*/ 	.short	0x010a
        /*0a92*/ 	.byte	0x3f
	.zero		1


	//   ....[124]....
        /*0a94*/ 	.word	0x0000ca00
        /*0a98*/ 	.word	0x00000003
        /*0a9c*/ 	.word	0x00038578
        /*0aa0*/ 	.short	0x010a
        /*0aa2*/ 	.byte	0x3f
	.zero		1


	//   ....[125]....
        /*0aa4*/ 	.word	0x0000ca60
        /*0aa8*/ 	.word	0x00000003
        /*0aac*/ 	.word	0x00038560
        /*0ab0*/ 	.short	0x010a
        /*0ab2*/ 	.byte	0x3f
	.zero		1


	//   ....[126]....
        /*0ab4*/ 	.word	0x0000cac0
        /*0ab8*/ 	.word	0x00000003
        /*0abc*/ 	.word	0x00038568
        /*0ac0*/ 	.short	0x010a
        /*0ac2*/ 	.byte	0x3f
	.zero		1


	//   ....[127]....
        /*0ac4*/ 	.word	0x0000cb20
        /*0ac8*/ 	.word	0x00000003
        /*0acc*/ 	.word	0x00038570
        /*0ad0*/ 	.short	0x010a
        /*0ad2*/ 	.byte	0x3f
	.zero		1


	//   ....[128]....
        /*0ad4*/ 	.word	0x0000cbf0
        /*0ad8*/ 	.word	0x00000008
        /*0adc*/ 	.word	0x000384e0
        /*0ae0*/ 	.short	0x010a
        /*0ae2*/ 	.byte	0x3f
	.zero		1


	//   ....[129]....
        /*0ae4*/ 	.word	0x0000cc40
        /*0ae8*/ 	.word	0x00000003
        /*0aec*/ 	.word	0x00038400
        /*0af0*/ 	.short	0x010a
        /*0af2*/ 	.byte	0x3f
	.zero		1


	//   ....[130]....
        /*0af4*/ 	.word	0x0000ce50
        /*0af8*/ 	.word	0x00000007
        /*0afc*/ 	.word	0x00000000
        /*0b00*/ 	.short	0x010a
        /*0b02*/ 	.byte	0x3f
	.zero		1


	//   ....[131]....
        /*0b04*/ 	.word	0x0000cea0
        /*0b08*/ 	.word	0x00000009
        /*0b0c*/ 	.word	0x00000000
        /*0b10*/ 	.short	0x010a
        /*0b12*/ 	.byte	0x3f
	.zero		1


	//   ....[132]....
        /*0b14*/ 	.word	0x0000cef0
        /*0b18*/ 	.word	0x00000006
        /*0b1c*/ 	.word	0x00000000
        /*0b20*/ 	.short	0x010a
        /*0b22*/ 	.byte	0x3f
	.zero		1


	//   ....[133]....
        /*0b24*/ 	.word	0x0000cf40
        /*0b28*/ 	.word	0x00000009
        /*0b2c*/ 	.word	0x00000000
        /*0b30*/ 	.short	0x010a
        /*0b32*/ 	.byte	0x3f
	.zero		1


	//   ....[134]....
        /*0b34*/ 	.word	0x0000cf90
        /*0b38*/ 	.word	0x00000006
        /*0b3c*/ 	.word	0x00000000
        /*0b40*/ 	.short	0x010a
        /*0b42*/ 	.byte	0x3f
	.zero		1


	//   ....[135]....
        /*0b44*/ 	.word	0x0000cfe0
        /*0b48*/ 	.word	0x00000009
        /*0b4c*/ 	.word	0x00000000
        /*0b50*/ 	.short	0x010a
        /*0b52*/ 	.byte	0x3f
	.zero		1


	//   ....[136]....
        /*0b54*/ 	.word	0x0000d030
        /*0b58*/ 	.word	0x00000006
        /*0b5c*/ 	.word	0x00000000
        /*0b60*/ 	.short	0x010a
        /*0b62*/ 	.byte	0x3f
	.zero		1


	//   ....[137]....
        /*0b64*/ 	.word	0x0000d080
        /*0b68*/ 	.word	0x00000009
        /*0b6c*/ 	.word	0x00000000
        /*0b70*/ 	.short	0x010a
        /*0b72*/ 	.byte	0x3f
	.zero		1


	//   ....[138]....
        /*0b74*/ 	.word	0x0000d0d0
        /*0b78*/ 	.word	0x00000006
        /*0b7c*/ 	.word	0x00000000
        /*0b80*/ 	.short	0x010a
        /*0b82*/ 	.byte	0x3f
	.zero		1


	//   ....[139]....
        /*0b84*/ 	.word	0x0000d120
        /*0b88*/ 	.word	0x00000009
        /*0b8c*/ 	.word	0x00000000
        /*0b90*/ 	.short	0x010a
        /*0b92*/ 	.byte	0x3f
	.zero		1


	//   ....[140]....
        /*0b94*/ 	.word	0x0000d170
        /*0b98*/ 	.word	0x00000006
        /*0b9c*/ 	.word	0x00000000
        /*0ba0*/ 	.short	0x010a
        /*0ba2*/ 	.byte	0x3f
	.zero		1


	//   ....[141]....
        /*0ba4*/ 	.word	0x0000d1c0
        /*0ba8*/ 	.word	0x00000011
        /*0bac*/ 	.word	0x00038440
        /*0bb0*/ 	.short	0x010a
        /*0bb2*/ 	.byte	0x3f
	.zero		1


	//   ....[142]....
        /*0bb4*/ 	.word	0x0000d210
        /*0bb8*/ 	.word	0x00000005
        /*0bbc*/ 	.word	0x00038440
        /*0bc0*/ 	.short	0x010a
        /*0bc2*/ 	.byte	0x3f
	.zero		1


	//   ....[143]....
        /*0bc4*/ 	.word	0x0000d260
        /*0bc8*/ 	.word	0x00000007
        /*0bcc*/ 	.word	0x00038440
        /*0bd0*/ 	.short	0x010a
        /*0bd2*/ 	.byte	0x3f
	.zero		1


	//   ....[144]....
        /*0bd4*/ 	.word	0x0000d2b0
        /*0bd8*/ 	.word	0x00000007
        /*0bdc*/ 	.word	0x00038440
        /*0be0*/ 	.short	0x010a
        /*0be2*/ 	.byte	0x3f
	.zero		1


	//   ....[145]....
        /*0be4*/ 	.word	0x0000d300
        /*0be8*/ 	.word	0x00000007
        /*0bec*/ 	.word	0x00038440
        /*0bf0*/ 	.short	0x010a
        /*0bf2*/ 	.byte	0x3f
	.zero		1


	//   ....[146]....
        /*0bf4*/ 	.word	0x0000d350
        /*0bf8*/ 	.word	0x00000007
        /*0bfc*/ 	.word	0x00038440
        /*0c00*/ 	.short	0x010a
        /*0c02*/ 	.byte	0x3f
	.zero		1


	//   ....[147]....
        /*0c04*/ 	.word	0x0000d3a0
        /*0c08*/ 	.word	0x00000007
        /*0c0c*/ 	.word	0x00038440
        /*0c10*/ 	.short	0x010a
        /*0c12*/ 	.byte	0x3f
	.zero		1


	//   ....[148]....
        /*0c14*/ 	.word	0x0000d3f0
        /*0c18*/ 	.word	0x00000007
        /*0c1c*/ 	.word	0x00038440
        /*0c20*/ 	.short	0x010a
        /*0c22*/ 	.byte	0x3f
	.zero		1


	//----- nvinfo : EIATTR_NUM_MBARRIERS
	.align		4
.L_37:
        /*0c24*/ 	.byte	0x03, 0x38
        /*0c26*/ 	.short	0x0032


	//----- nvinfo : EIATTR_EXIT_INSTR_OFFSETS
	.align		4
        /*0c28*/ 	.byte	0x04, 0x1c
        /*0c2a*/ 	.short	(.L_39 - .L_38)


	//   ....[0]....
.L_38:
        /*0c2c*/ 	.word	0x00002be0


	//   ....[1]....
        /*0c30*/ 	.word	0x00002ca0


	//   ....[2]....
        /*0c34*/ 	.word	0x00006950


	//   ....[3]....
        /*0c38*/ 	.word	0x000069f0


	//   ....[4]....
        /*0c3c*/ 	.word	0x00008240


	//   ....[5]....
        /*0c40*/ 	.word	0x0000a1d0


	//   ....[6]....
        /*0c44*/ 	.word	0x0000c4f0


	//----- nvinfo : EIATTR_MAX_THREADS
	.align		4
.L_39:
        /*0c48*/ 	.byte	0x04, 0x05
        /*0c4a*/ 	.short	(.L_41 - .L_40)
.L_40:
        /*0c4c*/ 	.word	0x00000180
        /*0c50*/ 	.word	0x00000001
        /*0c54*/ 	.word	0x00000001


	//----- nvinfo : EIATTR_CRS_STACK_SIZE
	.align		4
.L_41:
        /*0c58*/ 	.byte	0x04, 0x1e
        /*0c5a*/ 	.short	(.L_43 - .L_42)
.L_42:
        /*0c5c*/ 	.word	0x00000000


	//----- nvinfo : EIATTR_CBANK_PARAM_SIZE
	.align		4
.L_43:
        /*0c60*/ 	.byte	0x03, 0x19
        /*0c62*/ 	.short	0x0770


	//----- nvinfo : EIATTR_PARAM_CBANK
	.align		4
        /*0c64*/ 	.byte	0x04, 0x0a
        /*0c66*/ 	.short	(.L_45 - .L_44)
	.align		4
.L_44:
        /*0c68*/ 	.word	index@(.nv.constant0._ZN7cutlass13device_kernelINS_4gemm6kernel13GemmUniversalINS1_17GroupProblemShapeIN4cute5tupleIJiiiEEEEENS1_10collective13CollectiveMmaINS1_39MainloopSm90ArrayTmaGmmaWarpSpecializedILi12ENS6_IJNS5_1CILi1EEESD_SD_EEENS1_55KernelPtrArrayTmaWarpSpecializedCooperativeFP8FastAccumEEENS6_IJNSC_ILi128EEESH_NSC_ILi64EEEEEENS_12float_e4m3_tEPNS6_IJlSD_NSC_ILi0EEEEEESK_SN_NS5_8TiledMMAINS5_8MMA_AtomIJNS5_4SM904GMMA31MMA_64x128x32_F32E4M3E4M3_SS_TNILNSR_7ScaleInE1ELST_1EEEEEENS5_6LayoutINS6_IJNSC_ILi2EEESD_SD_EEENS6_IJSD_SL_SL_EEEEENS6_IJNS5_10UnderscoreES11_S11_EEEEENS5_13SM90_TMA_LOADENS5_14ComposedLayoutINS5_7SwizzleILi2ELi4ELi3EEENS5_18smem_ptr_flag_bitsILi8EEENSW_INS6_IJNSC_ILi8EEESI_EEENS6_IJSI_SD_EEEEEEEvNS5_8identityES14_S1E_vS1F_EENS_8epilogue10collective18CollectiveEpilogueINS1H_30Sm90PtrArrayTmaWarpSpecializedILi4ELi2ELi16ELb1ELb0ELi2EEEJSJ_NS6_IJSH_NSC_ILi32EEEEEENS_6half_tEPNS6_IJSD_lSL_EEES1O_S1Q_NS1H_6fusion15FusionCallbacksIS1L_NS1R_17LinearCombinationIS1O_fS1O_fLNS_15FloatRoundStyleE2EEESJ_S1N_JEEES14_NS15_INS16_ILi3ELi4ELi3EEENS18_ILi16EEENSW_INS6_IJSI_S1A_EEENS6_IJSD_SI_EEEEEEENS5_17SM75_U16x8_LDSM_TENS5_14SM90_TMA_STOREES22_NS5_17SM90_U16x8_STSM_TENS5_9Copy_AtomIJNS5_17SM90_U32x4_STSM_NES1O_EEEvEEEvvEEEEvNT_6ParamsE)
        /*0c6c*/ 	.short	0x0210
        /*0c6e*/ 	.short	0x0770


	//----- nvinfo : EIATTR_SW_WAR
	.align		4
.L_45:
        /*0c70*/ 	.byte	0x04, 0x36
        /*0c72*/ 	.short	(.L_47 - .L_46)
.L_46:
        /*0c74*/ 	.word	0x00000008
.L_47:


//--------------------- .nv.callgraph             --------------------------
	.section	.nv.callgraph,"",@"SHT_CUDA_CALLGRAPH"
	.align	4
	.sectionentsize	8
	.align		4
        /*0000*/ 	.word	0x00000000
	.align		4
        /*0004*/ 	.word	0xffffffff
	.align		4
        /*0008*/ 	.word	index@(_ZN7cutlass13device_kernelINS_4gemm6kernel13GemmUniversalINS1_17GroupProblemShapeIN4cute5tupleIJiiiEEEEENS1_10collective13CollectiveMmaINS1_39MainloopSm90ArrayTmaGmmaWarpSpecializedILi12ENS6_IJNS5_1CILi1EEESD_SD_EEENS1_55KernelPtrArrayTmaWarpSpecializedCooperativeFP8FastAccumEEENS6_IJNSC_ILi128EEESH_NSC_ILi64EEEEEENS_12float_e4m3_tEPNS6_IJlSD_NSC_ILi0EEEEEESK_SN_NS5_8TiledMMAINS5_8MMA_AtomIJNS5_4SM904GMMA31MMA_64x128x32_F32E4M3E4M3_SS_TNILNSR_7ScaleInE1ELST_1EEEEEENS5_6LayoutINS6_IJNSC_ILi2EEESD_SD_EEENS6_IJSD_SL_SL_EEEEENS6_IJNS5_10UnderscoreES11_S11_EEEEENS5_13SM90_TMA_LOADENS5_14ComposedLayoutINS5_7SwizzleILi2ELi4ELi3EEENS5_18smem_ptr_flag_bitsILi8EEENSW_INS6_IJNSC_ILi8EEESI_EEENS6_IJSI_SD_EEEEEEEvNS5_8identityES14_S1E_vS1F_EENS_8epilogue10collective18CollectiveEpilogueINS1H_30Sm90PtrArrayTmaWarpSpecializedILi4ELi2ELi16ELb1ELb0ELi2EEEJSJ_NS6_IJSH_NSC_ILi32EEEEEENS_6half_tEPNS6_IJSD_lSL_EEES1O_S1Q_NS1H_6fusion15FusionCallbacksIS1L_NS1R_17LinearCombinationIS1O_fS1O_fLNS_15FloatRoundStyleE2EEESJ_S1N_JEEES14_NS15_INS16_ILi3ELi4ELi3EEENS18_ILi16EEENSW_INS6_IJSI_S1A_EEENS6_IJSD_SI_EEEEEEENS5_17SM75_U16x8_LDSM_TENS5_14SM90_TMA_STOREES22_NS5_17SM90_U16x8_STSM_TENS5_9Copy_AtomIJNS5_17SM90_U32x4_STSM_NES1O_EEEvEEEvvEEEEvNT_6ParamsE)
	.align		4
        /*000c*/ 	.word	index@(__assertfail)
	.align		4
        /*0010*/ 	.word	0x00000000
	.align		4
        /*0014*/ 	.word	0xfffffffe
	.align		4
        /*0018*/ 	.word	0x00000000
	.align		4
        /*001c*/ 	.word	0xfffffffd
	.align		4
        /*0020*/ 	.word	0x00000000
	.align		4
        /*0024*/ 	.word	0xfffffffc


//--------------------- .nv.constant4             --------------------------
	.section	.nv.constant4,"a",@progbits
	.align	8
	.align		8
.nv.constant4:
        /*0000*/ 	.dword	__assertfail
	.align		8
        /*0008*/ 	.dword	__unnamed_1
	.align		8
        /*0010*/ 	.dword	_ZN39_INTERNAL_b21b2441_4_k_cu_4c7e8924_27084cuda3std3__45__cpo5beginE
	.align		8
        /*0018*/ 	.dword	_ZN39_INTERNAL_b21b2441_4_k_cu_4c7e8924_27084cuda3std3__45__cpo3endE
	.align		8
        /*0020*/ 	.dword	_ZN39_INTERNAL_b21b2441_4_k_cu_4c7e8924_27084cuda3std3__45__cpo6cbeginE
	.align		8
        /*0028*/ 	.dword	_ZN39_INTERNAL_b21b2441_4_k_cu_4c7e8924_27084cuda3std3__45__cpo4cendE
	.align		8
        /*0030*/ 	.dword	_ZN39_INTERNAL_b21b2441_4_k_cu_4c7e8924_27084cuda3std3__441_GLOBAL__N__b21b2441_4_k_cu_4c7e8924_27086ignoreE
	.align		8
        /*0038*/ 	.dword	_ZN39_INTERNAL_b21b2441_4_k_cu_4c7e8924_27084cuda3std3__419piecewise_constructE
	.align		8
        /*0040*/ 	.dword	_ZN39_INTERNAL_b21b2441_4_k_cu_4c7e8924_27084cuda3std3__48in_placeE
	.align		8
        /*0048*/ 	.dword	_ZN39_INTERNAL_b21b2441_4_k_cu_4c7e8924_27084cuda3std6ranges3__45__cpo4swapE
	.align		8
        /*0050*/ 	.dword	_ZN39_INTERNAL_b21b2441_4_k_cu_4c7e8924_27084cuda3std6ranges3__45__cpo9iter_moveE
	.align		8
        /*0058*/ 	.dword	_ZN39_INTERNAL_b21b2441_4_k_cu_4c7e8924_27084cute7productE
	.align		8
        /*0060*/ 	.dword	_ZN39_INTERNAL_b21b2441_4_k_cu_4c7e8924_27084cute1_E
	.align		8
        /*0068*/ 	.dword	$str$24
	.align		8
        /*0070*/ 	.dword	$str$25


//--------------------- .text._ZN7cutlass13device_kernelINS_4gemm6kernel13GemmUniversalINS1_17GroupProblemShapeIN4cute5tupleIJiiiEEEEENS1_10collective13CollectiveMmaINS1_39MainloopSm90ArrayTmaGmmaWarpSpecializedILi12ENS6_IJNS5_1CILi1EEESD_SD_EEENS1_55KernelPtrArrayTmaWarpSpecializedCooperativeFP8FastAccumEEENS6_IJNSC_ILi128EEESH_NSC_ILi64EEEEEENS_12float_e4m3_tEPNS6_IJlSD_NSC_ILi0EEEEEESK_SN_NS5_8TiledMMAINS5_8MMA_AtomIJNS5_4SM904GMMA31MMA_64x128x32_F32E4M3E4M3_SS_TNILNSR_7ScaleInE1ELST_1EEEEEENS5_6LayoutINS6_IJNSC_ILi2EEESD_SD_EEENS6_IJSD_SL_SL_EEEEENS6_IJNS5_10UnderscoreES11_S11_EEEEENS5_13SM90_TMA_LOADENS5_14ComposedLayoutINS5_7SwizzleILi2ELi4ELi3EEENS5_18smem_ptr_flag_bitsILi8EEENSW_INS6_IJNSC_ILi8EEESI_EEENS6_IJSI_SD_EEEEEEEvNS5_8identityES14_S1E_vS1F_EENS_8epilogue10collective18CollectiveEpilogueINS1H_30Sm90PtrArrayTmaWarpSpecializedILi4ELi2ELi16ELb1ELb0ELi2EEEJSJ_NS6_IJSH_NSC_ILi32EEEEEENS_6half_tEPNS6_IJSD_lSL_EEES1O_S1Q_NS1H_6fusion15FusionCallbacksIS1L_NS1R_17LinearCombinationIS1O_fS1O_fLNS_15FloatRoundStyleE2EEESJ_S1N_JEEES14_NS15_INS16_ILi3ELi4ELi3EEENS18_ILi16EEENSW_INS6_IJSI_S1A_EEENS6_IJSD_SI_EEEEEEENS5_17SM75_U16x8_LDSM_TENS5_14SM90_TMA_STOREES22_NS5_17SM90_U16x8_STSM_TENS5_9Copy_AtomIJNS5_17SM90_U32x4_STSM_NES1O_EEEvEEEvvEEEEvNT_6ParamsE --------------------------
	.section	.text._ZN7cutlass13device_kernelINS_4gemm6kernel13GemmUniversalINS1_17GroupProblemShapeIN4cute5tupleIJiiiEEEEENS1_10collective13CollectiveMmaINS1_39MainloopSm90ArrayTmaGmmaWarpSpecializedILi12ENS6_IJNS5_1CILi1EEESD_SD_EEENS1_55KernelPtrArrayTmaWarpSpecializedCooperativeFP8FastAccumEEENS6_IJNSC_ILi128EEESH_NSC_ILi64EEEEEENS_12float_e4m3_tEPNS6_IJlSD_NSC_ILi0EEEEEESK_SN_NS5_8TiledMMAINS5_8MMA_AtomIJNS5_4SM904GMMA31MMA_64x128x32_F32E4M3E4M3_SS_TNILNSR_7ScaleInE1ELST_1EEEEEENS5_6LayoutINS6_IJNSC_ILi2EEESD_SD_EEENS6_IJSD_SL_SL_EEEEENS6_IJNS5_10UnderscoreES11_S11_EEEEENS5_13SM90_TMA_LOADENS5_14ComposedLayoutINS5_7SwizzleILi2ELi4ELi3EEENS5_18smem_ptr_flag_bitsILi8EEENSW_INS6_IJNSC_ILi8EEESI_EEENS6_IJSI_SD_EEEEEEEvNS5_8identityES14_S1E_vS1F_EENS_8epilogue10collective18CollectiveEpilogueINS1H_30Sm90PtrArrayTmaWarpSpecializedILi4ELi2ELi16ELb1ELb0ELi2EEEJSJ_NS6_IJSH_NSC_ILi32EEEEEENS_6half_tEPNS6_IJSD_lSL_EEES1O_S1Q_NS1H_6fusion15FusionCallbacksIS1L_NS1R_17LinearCombinationIS1O_fS1O_fLNS_15FloatRoundStyleE2EEESJ_S1N_JEEES14_NS15_INS16_ILi3ELi4ELi3EEENS18_ILi16EEENSW_INS6_IJSI_S1A_EEENS6_IJSD_SI_EEEEEEENS5_17SM75_U16x8_LDSM_TENS5_14SM90_TMA_STOREES22_NS5_17SM90_U16x8_STSM_TENS5_9Copy_AtomIJNS5_17SM90_U32x4_STSM_NES1O_EEEvEEEvvEEEEvNT_6ParamsE,"ax",@progbits
	.align	128
.text._ZN7cutlass13device_kernelINS_4gemm6kernel13GemmUniversalINS1_17GroupProblemShapeIN4cute5tupleIJiiiEEEEENS1_10collective13CollectiveMmaINS1_39MainloopSm90ArrayTmaGmmaWarpSpecializedILi12ENS6_IJNS5_1CILi1EEESD_SD_EEENS1_55KernelPtrArrayTmaWarpSpecializedCooperativeFP8FastAccumEEENS6_IJNSC_ILi128EEESH_NSC_ILi64EEEEEENS_12float_e4m3_tEPNS6_IJlSD_NSC_ILi0EEEEEESK_SN_NS5_8TiledMMAINS5_8MMA_AtomIJNS5_4SM904GMMA31MMA_64x128x32_F32E4M3E4M3_SS_TNILNSR_7ScaleInE1ELST_1EEEEEENS5_6LayoutINS6_IJNSC_ILi2EEESD_SD_EEENS6_IJSD_SL_SL_EEEEENS6_IJNS5_10UnderscoreES11_S11_EEEEENS5_13SM90_TMA_LOADENS5_14ComposedLayoutINS5_7SwizzleILi2ELi4ELi3EEENS5_18smem_ptr_flag_bitsILi8EEENSW_INS6_IJNSC_ILi8EEESI_EEENS6_IJSI_SD_EEEEEEEvNS5_8identityES14_S1E_vS1F_EENS_8epilogue10collective18CollectiveEpilogueINS1H_30Sm90PtrArrayTmaWarpSpecializedILi4ELi2ELi16ELb1ELb0ELi2EEEJSJ_NS6_IJSH_NSC_ILi32EEEEEENS_6half_tEPNS6_IJSD_lSL_EEES1O_S1Q_NS1H_6fusion15FusionCallbacksIS1L_NS1R_17LinearCombinationIS1O_fS1O_fLNS_15FloatRoundStyleE2EEESJ_S1N_JEEES14_NS15_INS16_ILi3ELi4ELi3EEENS18_ILi16EEENSW_INS6_IJSI_S1A_EEENS6_IJSD_SI_EEEEEEENS5_17SM75_U16x8_LDSM_TENS5_14SM90_TMA_STOREES22_NS5_17SM90_U16x8_STSM_TENS5_9Copy_AtomIJNS5_17SM90_U32x4_STSM_NES1O_EEEvEEEvvEEEEvNT_6ParamsE:
        .type           _ZN7cutlass13device_kernelINS_4gemm6kernel13GemmUniversalINS1_17GroupProblemShapeIN4cute5tupleIJiiiEEEEENS1_10collective13CollectiveMmaINS1_39MainloopSm90ArrayTmaGmmaWarpSpecializedILi12ENS6_IJNS5_1CILi1EEESD_SD_EEENS1_55KernelPtrArrayTmaWarpSpecializedCooperativeFP8FastAccumEEENS6_IJNSC_ILi128EEESH_NSC_ILi64EEEEEENS_12float_e4m3_tEPNS6_IJlSD_NSC_ILi0EEEEEESK_SN_NS5_8TiledMMAINS5_8MMA_AtomIJNS5_4SM904GMMA31MMA_64x128x32_F32E4M3E4M3_SS_TNILNSR_7ScaleInE1ELST_1EEEEEENS5_6LayoutINS6_IJNSC_ILi2EEESD_SD_EEENS6_IJSD_SL_SL_EEEEENS6_IJNS5_10UnderscoreES11_S11_EEEEENS5_13SM90_TMA_LOADENS5_14ComposedLayoutINS5_7SwizzleILi2ELi4ELi3EEENS5_18smem_ptr_flag_bitsILi8EEENSW_INS6_IJNSC_ILi8EEESI_EEENS6_IJSI_SD_EEEEEEEvNS5_8identityES14_S1E_vS1F_EENS_8epilogue10collective18CollectiveEpilogueINS1H_30Sm90PtrArrayTmaWarpSpecializedILi4ELi2ELi16ELb1ELb0ELi2EEEJSJ_NS6_IJSH_NSC_ILi32EEEEEENS_6half_tEPNS6_IJSD_lSL_EEES1O_S1Q_NS1H_6fusion15FusionCallbacksIS1L_NS1R_17LinearCombinationIS1O_fS1O_fLNS_15FloatRoundStyleE2EEESJ_S1N_JEEES14_NS15_INS16_ILi3ELi4ELi3EEENS18_ILi16EEENSW_INS6_IJSI_S1A_EEENS6_IJSD_SI_EEEEEEENS5_17SM75_U16x8_LDSM_TENS5_14SM90_TMA_STOREES22_NS5_17SM90_U16x8_STSM_TENS5_9Copy_AtomIJNS5_17SM90_U32x4_STSM_NES1O_EEEvEEEvvEEEEvNT_6ParamsE,@function
        .size           _ZN7cutlass13device_kernelINS_4gemm6kernel13GemmUniversalINS1_17GroupProblemShapeIN4cute5tupleIJiiiEEEEENS1_10collective13CollectiveMmaINS1_39MainloopSm90ArrayTmaGmmaWarpSpecializedILi12ENS6_IJNS5_1CILi1EEESD_SD_EEENS1_55KernelPtrArrayTmaWarpSpecializedCooperativeFP8FastAccumEEENS6_IJNSC_ILi128EEESH_NSC_ILi64EEEEEENS_12float_e4m3_tEPNS6_IJlSD_NSC_ILi0EEEEEESK_SN_NS5_8TiledMMAINS5_8MMA_AtomIJNS5_4SM904GMMA31MMA_64x128x32_F32E4M3E4M3_SS_TNILNSR_7ScaleInE1ELST_1EEEEEENS5_6LayoutINS6_IJNSC_ILi2EEESD_SD_EEENS6_IJSD_SL_SL_EEEEENS6_IJNS5_10UnderscoreES11_S11_EEEEENS5_13SM90_TMA_LOADENS5_14ComposedLayoutINS5_7SwizzleILi2ELi4ELi3EEENS5_18smem_ptr_flag_bitsILi8EEENSW_INS6_IJNSC_ILi8EEESI_EEENS6_IJSI_SD_EEEEEEEvNS5_8identityES14_S1E_vS1F_EENS_8epilogue10collective18CollectiveEpilogueINS1H_30Sm90PtrArrayTmaWarpSpecializedILi4ELi2ELi16ELb1ELb0ELi2EEEJSJ_NS6_IJSH_NSC_ILi32EEEEEENS_6half_tEPNS6_IJSD_lSL_EEES1O_S1Q_NS1H_6fusion15FusionCallbacksIS1L_NS1R_17LinearCombinationIS1O_fS1O_fLNS_15FloatRoundStyleE2EEESJ_S1N_JEEES14_NS15_INS16_ILi3ELi4ELi3EEENS18_ILi16EEENSW_INS6_IJSI_S1A_EEENS6_IJSD_SI_EEEEEEENS5_17SM75_U16x8_LDSM_TENS5_14SM90_TMA_STOREES22_NS5_17SM90_U16x8_STSM_TENS5_9Copy_AtomIJNS5_17SM90_U32x4_STSM_NES1O_EEEvEEEvvEEEEvNT_6ParamsE,(.L_x_283 - _ZN7cutlass13device_kernelINS_4gemm6kernel13GemmUniversalINS1_17GroupProblemShapeIN4cute5tupleIJiiiEEEEENS1_10collective13CollectiveMmaINS1_39MainloopSm90ArrayTmaGmmaWarpSpecializedILi12ENS6_IJNS5_1CILi1EEESD_SD_EEENS1_55KernelPtrArrayTmaWarpSpecializedCooperativeFP8FastAccumEEENS6_IJNSC_ILi128EEESH_NSC_ILi64EEEEEENS_12float_e4m3_tEPNS6_IJlSD_NSC_ILi0EEEEEESK_SN_NS5_8TiledMMAINS5_8MMA_AtomIJNS5_4SM904GMMA31MMA_64x128x32_F32E4M3E4M3_SS_TNILNSR_7ScaleInE1ELST_1EEEEEENS5_6LayoutINS6_IJNSC_ILi2EEESD_SD_EEENS6_IJSD_SL_SL_EEEEENS6_IJNS5_10UnderscoreES11_S11_EEEEENS5_13SM90_TMA_LOADENS5_14ComposedLayoutINS5_7SwizzleILi2ELi4ELi3EEENS5_18smem_ptr_flag_bitsILi8EEENSW_INS6_IJNSC_ILi8EEESI_EEENS6_IJSI_SD_EEEEEEEvNS5_8identityES14_S1E_vS1F_EENS_8epilogue10collective18CollectiveEpilogueINS1H_30Sm90PtrArrayTmaWarpSpecializedILi4ELi2ELi16ELb1ELb0ELi2EEEJSJ_NS6_IJSH_NSC_ILi32EEEEEENS_6half_tEPNS6_IJSD_lSL_EEES1O_S1Q_NS1H_6fusion15FusionCallbacksIS1L_NS1R_17LinearCombinationIS1O_fS1O_fLNS_15FloatRoundStyleE2EEESJ_S1N_JEEES14_NS15_INS16_ILi3ELi4ELi3EEENS18_ILi16EEENSW_INS6_IJSI_S1A_EEENS6_IJSD_SI_EEEEEEENS5_17SM75_U16x8_LDSM_TENS5_14SM90_TMA_STOREES22_NS5_17SM90_U16x8_STSM_TENS5_9Copy_AtomIJNS5_17SM90_U32x4_STSM_NES1O_EEEvEEEvvEEEEvNT_6ParamsE)
        .other          _ZN7cutlass13device_kernelINS_4gemm6kernel13GemmUniversalINS1_17GroupProblemShapeIN4cute5tupleIJiiiEEEEENS1_10collective13CollectiveMmaINS1_39MainloopSm90ArrayTmaGmmaWarpSpecializedILi12ENS6_IJNS5_1CILi1EEESD_SD_EEENS1_55KernelPtrArrayTmaWarpSpecializedCooperativeFP8FastAccumEEENS6_IJNSC_ILi128EEESH_NSC_ILi64EEEEEENS_12float_e4m3_tEPNS6_IJlSD_NSC_ILi0EEEEEESK_SN_NS5_8TiledMMAINS5_8MMA_AtomIJNS5_4SM904GMMA31MMA_64x128x32_F32E4M3E4M3_SS_TNILNSR_7ScaleInE1ELST_1EEEEEENS5_6LayoutINS6_IJNSC_ILi2EEESD_SD_EEENS6_IJSD_SL_SL_EEEEENS6_IJNS5_10UnderscoreES11_S11_EEEEENS5_13SM90_TMA_LOADENS5_14ComposedLayoutINS5_7SwizzleILi2ELi4ELi3EEENS5_18smem_ptr_flag_bitsILi8EEENSW_INS6_IJNSC_ILi8EEESI_EEENS6_IJSI_SD_EEEEEEEvNS5_8identityES14_S1E_vS1F_EENS_8epilogue10collective18CollectiveEpilogueINS1H_30Sm90PtrArrayTmaWarpSpecializedILi4ELi2ELi16ELb1ELb0ELi2EEEJSJ_NS6_IJSH_NSC_ILi32EEEEEENS_6half_tEPNS6_IJSD_lSL_EEES1O_S1Q_NS1H_6fusion15FusionCallbacksIS1L_NS1R_17LinearCombinationIS1O_fS1O_fLNS_15FloatRoundStyleE2EEESJ_S1N_JEEES14_NS15_INS16_ILi3ELi4ELi3EEENS18_ILi16EEENSW_INS6_IJSI_S1A_EEENS6_IJSD_SI_EEEEEEENS5_17SM75_U16x8_LDSM_TENS5_14SM90_TMA_STOREES22_NS5_17SM90_U16x8_STSM_TENS5_9Copy_AtomIJNS5_17SM90_U32x4_STSM_NES1O_EEEvEEEvvEEEEvNT_6ParamsE,@"STO_CUDA_ENTRY STV_DEFAULT"
_ZN7cutlass13device_kernelINS_4gemm6kernel13GemmUniversalINS1_17GroupProblemShapeIN4cute5tupleIJiiiEEEEENS1_10collective13CollectiveMmaINS1_39MainloopSm90ArrayTmaGmmaWarpSpecializedILi12ENS6_IJNS5_1CILi1EEESD_SD_EEENS1_55KernelPtrArrayTmaWarpSpecializedCooperativeFP8FastAccumEEENS6_IJNSC_ILi128EEESH_NSC_ILi64EEEEEENS_12float_e4m3_tEPNS6_IJlSD_NSC_ILi0EEEEEESK_SN_NS5_8TiledMMAINS5_8MMA_AtomIJNS5_4SM904GMMA31MMA_64x128x32_F32E4M3E4M3_SS_TNILNSR_7ScaleInE1ELST_1EEEEEENS5_6LayoutINS6_IJNSC_ILi2EEESD_SD_EEENS6_IJSD_SL_SL_EEEEENS6_IJNS5_10UnderscoreES11_S11_EEEEENS5_13SM90_TMA_LOADENS5_14ComposedLayoutINS5_7SwizzleILi2ELi4ELi3EEENS5_18smem_ptr_flag_bitsILi8EEENSW_INS6_IJNSC_ILi8EEESI_EEENS6_IJSI_SD_EEEEEEEvNS5_8identityES14_S1E_vS1F_EENS_8epilogue10collective18CollectiveEpilogueINS1H_30Sm90PtrArrayTmaWarpSpecializedILi4ELi2ELi16ELb1ELb0ELi2EEEJSJ_NS6_IJSH_NSC_ILi32EEEEEENS_6half_tEPNS6_IJSD_lSL_EEES1O_S1Q_NS1H_6fusion15FusionCallbacksIS1L_NS1R_17LinearCombinationIS1O_fS1O_fLNS_15FloatRoundStyleE2EEESJ_S1N_JEEES14_NS15_INS16_ILi3ELi4ELi3EEENS18_ILi16EEENSW_INS6_IJSI_S1A_EEENS6_IJSD_SI_EEEEEEENS5_17SM75_U16x8_LDSM_TENS5_14SM90_TMA_STOREES22_NS5_17SM90_U16x8_STSM_TENS5_9Copy_AtomIJNS5_17SM90_U32x4_STSM_NES1O_EEEvEEEvvEEEEvNT_6ParamsE:
[----:B------:R-:W1:Y:S08]  /*0000*/  LDC R1, c[0x0][0x28] ;  /* 0x00000a00ff017b82 */ /* 0x000e700000000800 */
[----:B------:R-:W2:Y:S01]  /*0010*/  LDC.64 R6, c[0x0][0x918] ;  /* 0x00024600ff067b82 */ /* 0x000ea20000000a00 */
[----:B------:R-:W-:Y:S01]  /*0020*/  ULDC.64 UR58, c[0x0][0x208] ;  /* 0x00008200003a7ab9 */ /* 0x000fe20000000a00 */
[----:B------:R-:W3:Y:S01]  /*0030*/  S2R R33, SR_TID.X ;  /* 0x0000000000217919 */ /* 0x000ee20000002100 */
[----:B------:R-:W-:Y:S01]  /*0040*/  ULDC UR4, c[0x0][0x910] ;  /* 0x0002440000047ab9 */ /* 0x000fe20000000800 */
[----:B------:R-:W-:Y:S01]  /*0050*/  ULDC.64 UR20, c[0x0][0x8d0] ;  /* 0x0002340000147ab9 */ /* 0x000fe20000000a00 */
[----:B------:R-:W-:Y:S01]  /*0060*/  ULDC.64 UR14, c[0x0][0x8c8] ;  /* 0x00023200000e7ab9 */ /* 0x000fe20000000a00 */
[----:B------:R-:W-:Y:S01]  /*0070*/  ULDC UR5, c[0x0][0x908] ;  /* 0x0002420000057ab9 */ /* 0x000fe20000000800 */
[----:B------:R-:W-:Y:S01]  /*0080*/  CS2R R8, SRZ ;  /* 0x0000000000087805 */ /* 0x000fe2000001ff00 */
[----:B------:R-:W-:Y:S01]  /*0090*/  S2UR UR40, SR_CTAID.X ;  /* 0x00000000002879c3 */ /* 0x000fe20000002500 */
[----:B------:R-:W-:Y:S01]  /*00a0*/  ULDC.64 UR22, c[0x0][0x8e8] ;  /* 0x00023a0000167ab9 */ /* 0x000fe20000000a00 */
[----:B------:R-:W-:Y:S01]  /*00b0*/  ULDC.64 UR16, c[0x0][0x8e0] ;  /* 0x0002380000107ab9 */ /* 0x000fe20000000a00 */
[----:B--2---:R-:W2:Y:S01]  /*00c0*/  LDG.E R2, desc[UR58][R6.64] ;  /* 0x0000003a06027981 */ /* 0x004ea2000c1e1900 */
[----:B------:R-:W-:-:S03]  /*00d0*/  IMAD.U32 R3, RZ, RZ, UR4 ;  /* 0x00000004ff037e24 */ /* 0x000fc6000f8e00ff */
[----:B------:R-:W4:Y:S01]  /*00e0*/  LDG.E R0, desc[UR58][R6.64+0x4] ;  /* 0x0000043a06007981 */ /* 0x000f22000c1e1900 */
[----:B---3--:R-:W-:-:S04]  /*00f0*/  LOP3.LUT R34, R33, 0x1f, RZ, 0xc0, !PT ;  /* 0x0000001f21227812 */ /* 0x008fc800078ec0ff */
[----:B------:R-:W-:Y:S01]  /*0100*/  ISETP.GE.AND P0, PT, R34, R3, PT ;  /* 0x000000032200720c */ /* 0x000fe20003f06270 */
[----:B------:R-:W3:Y:S01]  /*0110*/  S2UR UR4, SR_CTAID.Y ;  /* 0x00000000000479c3 */ /* 0x000ee20000002600 */
[----:B------:R-:W-:-:S04]  /*0120*/  UISETP.NE.U32.AND UP0, UPT, UR20, URZ, UPT ;  /* 0x0000003f1400728c */ /* 0x000fc8000bf05070 */
[----:B------:R-:W-:-:S07]  /*0130*/  UISETP.NE.AND.EX UP0, UPT, UR21, URZ, UPT, UP0 ;  /* 0x0000003f1500728c */ /* 0x000fce000bf05300 */
[----:B------:R-:W1:Y:S01]  /*0140*/  @!P0 LDC.64 R4, c[0x0][0x918] ;  /* 0x00024600ff048b82 */ /* 0x000e620000000a00 */
[----:B------:R-:W-:-:S03]  /*0150*/  UISETP.NE.AND UP3, UPT, UR5, 0x1, UPT ;  /* 0x000000010500788c */ /* 0x000fc6000bf65270 */
[----:B------:R-:W-:-:S08]  /*0160*/  @UP0 ULDC UR8, c[0x0][0x8dc] ;  /* 0x0002370000080ab9 */ /* 0x000fd00000000800 */
[----:B------:R-:W-:Y:S01]  /*0170*/  @UP3 ULDC UR12, c[0x0][0x10] ;  /* 0x00000400000c3ab9 */ /* 0x000fe20000000800 */
[----:B------:R-:W-:Y:S02]  /*0180*/  @UP3 UMOV UR5, URZ ;  /* 0x0000003f00053c82 */ /* 0x000fe40008000000 */
[----:B---3--:R-:W-:Y:S01]  /*0190*/  @UP3 UIMAD.WIDE.U32 UR12, UR40, UR12, UR4 ;  /* 0x0000000c280c32a5 */ /* 0x008fe2000f8e0004 */
[----:B------:R-:W-:Y:S01]  /*01a0*/  @UP3 UMOV UR9, URZ ;  /* 0x0000003f00093c82 */ /* 0x000fe20008000000 */
[----:B-1----:R-:W-:Y:S02]  /*01b0*/  @!P0 IMAD.WIDE.U32 R4, R34, 0xc, R4 ;  /* 0x0000000c22048825 */ /* 0x002fe400078e0004 */
[----:B------:R-:W-:-:S03]  /*01c0*/  @UP3 UIADD3 UR9, UR13, UR9, URZ ;  /* 0x000000090d093290 */ /* 0x000fc6000fffe03f */
[----:B------:R-:W-:Y:S01]  /*01d0*/  @UP3 UMOV UR10, UR12 ;  /* 0x0000000c000a3c82 */ /* 0x000fe20008000000 */
[----:B------:R1:W5:Y:S04]  /*01e0*/  @!P0 LDG.E R8, desc[UR58][R4.64] ;  /* 0x0000003a04088981 */ /* 0x000368000c1e1900 */
[----:B------:R1:W5:Y:S01]  /*01f0*/  @!P0 LDG.E R9, desc[UR58][R4.64+0x4] ;  /* 0x0000043a04098981 */ /* 0x000362000c1e1900 */
[----:B------:R-:W-:Y:S01]  /*0200*/  ISETP.NE.U32.AND P0, PT, RZ, UR22, PT ;  /* 0x00000016ff007c0c */ /* 0x000fe2000bf05070 */
[----:B------:R-:W-:Y:S01]  /*0210*/  @!UP3 ULDC UR5, c[0x0][0xc] ;  /* 0x000003000005bab9 */ /* 0x000fe20000000800 */
[----:B------:R-:W-:Y:S02]  /*0220*/  UMOV UR41, URZ ;  /* 0x0000003f00297c82 */ /* 0x000fe40008000000 */
[----:B------:R-:W-:Y:S01]  /*0230*/  ISETP.NE.AND.EX P0, PT, RZ, UR23, PT, P0 ;  /* 0x00000017ff007c0c */ /* 0x000fe2000bf05300 */
[----:B------:R-:W-:-:S07]  /*0240*/  @!UP3 UIMAD.WIDE.U32 UR4, UR5, UR4, UR40 ;  /* 0x000000040504b2a5 */ /* 0x000fce000f8e0028 */
[----:B------:R-:W-:Y:S01]  /*0250*/  @!UP3 UMOV UR9, UR5 ;  /* 0x000000050009bc82 */ /* 0x000fe20008000000 */
[----:B------:R-:W-:Y:S01]  /*0260*/  @!UP3 UMOV UR10, UR4 ;  /* 0x00000004000abc82 */ /* 0x000fe20008000000 */
[----:B--2---:R-:W-:-:S13]  /*0270*/  R2UR UR11, R2 ;  /* 0x00000000020b72ca */ /* 0x004fda00000e0000 */
[----:B------:R-:W-:-:S04]  /*0280*/  UIADD3 UR6, UP1, UR11, UR14, URZ ;  /* 0x0000000e0b067290 */ /* 0x000fc8000ff3e03f */
[----:B------:R-:W-:Y:S02]  /*0290*/  ULEA.HI.X.SX32 UR11, UR11, UR15, 0x1, UP1 ;  /* 0x0000000f0b0b7291 */ /* 0x000fe400088f0e3f */
[----:B------:R-:W-:Y:S01]  /*02a0*/  UIADD3 UR6, UP1, UR6, -0x1, URZ ;  /* 0xffffffff06067890 */ /* 0x000fe2000ff3e03f */
[----:B----4-:R-:W-:-:S03]  /*02b0*/  R2UR UR24, R0 ;  /* 0x00000000001872ca */ /* 0x010fc600000e0000 */
[----:B------:R-:W-:Y:S02]  /*02c0*/  UIADD3.X UR11, UR11, -0x1, URZ, UP1, !UPT ;  /* 0xffffffff0b0b7890 */ /* 0x000fe40008ffe43f */
[----:B------:R-:W-:-:S04]  /*02d0*/  @UP0 UIADD3 UR8, UP1, UR6, UR8, URZ ;  /* 0x0000000806080290 */ /* 0x000fc8000ff3e03f */
[----:B------:R-:W-:-:S04]  /*02e0*/  @UP0 UIADD3.X UR26, URZ, UR11, URZ, UP1, !UPT ;  /* 0x0000000b3f1a0290 */ /* 0x000fc80008ffe43f */
[----:B------:R-:W-:Y:S02]  /*02f0*/  @UP0 UIMAD.WIDE.U32 UR18, UR26, UR20, URZ ;  /* 0x000000141a1202a5 */ /* 0x000fe4000f8e003f */
[----:B------:R-:W-:Y:S02]  /*0300*/  @UP0 UIMAD.WIDE.U32 UR12, UR8, UR20, URZ ;  /* 0x00000014080c02a5 */ /* 0x000fe4000f8e003f */
[----:B------:R-:W-:Y:S02]  /*0310*/  @UP0 UIMAD.WIDE.U32 UR18, UP1, UR8, UR21, UR18 ;  /* 0x00000015081202a5 */ /* 0x000fe4000f820012 */
[----:B------:R-:W-:Y:S02]  /*0320*/  UIADD3 UR7, UP2, UR24, UR16, URZ ;  /* 0x0000001018077290 */ /* 0x000fe4000ff5e03f */
[----:B------:R-:W-:Y:S02]  /*0330*/  @UP0 UIADD3.X UR25, URZ, URZ, URZ, UP1, !UPT ;  /* 0x0000003f3f190290 */ /* 0x000fe40008ffe43f */
[----:B------:R-:W-:-:S02]  /*0340*/  @UP0 UIADD3 URZ, UP1, UR13, UR18, URZ ;  /* 0x000000120d3f0290 */ /* 0x000fc4000ff3e03f */
[----:B------:R-:W-:-:S03]  /*0350*/  ULEA.HI.X.SX32 UR8, UR24, UR17, 0x1, UP2 ;  /* 0x0000001118087291 */ /* 0x000fc600090f0e3f */
[----:B------:R-:W-:Y:S02]  /*0360*/  @UP0 UMOV UR24, UR19 ;  /* 0x0000001300180c82 */ /* 0x000fe40008000000 */
[----:B------:R-:W-:Y:S02]  /*0370*/  @UP0 UIMAD.WIDE.U32.X UR12, UR26, UR21, UR24, UP1 ;  /* 0x000000151a0c02a5 */ /* 0x000fe400088e0418 */
[----:B------:R-:W-:-:S04]  /*0380*/  UIADD3 UR19, UP1, UR7, -0x1, URZ ;  /* 0xffffffff07137890 */ /* 0x000fc8000ff3e03f */
[----:B------:R-:W-:Y:S01]  /*0390*/  UIADD3.X UR5, UR8, -0x1, URZ, UP1, !UPT ;  /* 0xffffffff08057890 */ /* 0x000fe20008ffe43f */
[----:B------:R-:W-:Y:S01]  /*03a0*/  @UP0 UMOV UR6, UR12 ;  /* 0x0000000c00060c82 */ /* 0x000fe20008000000 */
[----:B------:R-:W-:Y:S01]  /*03b0*/  @UP0 UMOV UR11, UR13 ;  /* 0x0000000d000b0c82 */ /* 0x000fe20008000000 */
[----:B-1----:R-:W-:Y:S09]  /*03c0*/  @!P0 BRA `(.L_x_0) ;  /* 0x00000000002c8947 */ /* 0x002ff20003800000 */
[----:B------:R-:W-:Y:S02]  /*03d0*/  ULDC UR7, c[0x0][0x8f4] ;  /* 0x00023d0000077ab9 */ /* 0x000fe40000000800 */
[----:B------:R-:W-:-:S04]  /*03e0*/  UIADD3 UR7, UP1, UR19, UR7, URZ ;  /* 0x0000000713077290 */ /* 0x000fc8000ff3e03f */
[----:B------:R-:W-:-:S04]  /*03f0*/  UIADD3.X UR8, URZ, UR5, URZ, UP1, !UPT ;  /* 0x000000053f087290 */ /* 0x000fc80008ffe43f */
[----:B------:R-:W-:-:S04]  /*0400*/  UIMAD.WIDE.U32 UR4, UR8, UR22, URZ ;  /* 0x00000016080472a5 */ /* 0x000fc8000f8e003f */
[----:B------:R-:W-:Y:S02]  /*0410*/  UIMAD.WIDE.U32 UR12, UP1, UR7, UR23, UR4 ;  /* 0x00000017070c72a5 */ /* 0x000fe4000f820004 */
[----:B------:R-:W-:Y:S02]  /*0420*/  UIMAD.WIDE.U32 UR4, UR7, UR22, URZ ;  /* 0x00000016070472a5 */ /* 0x000fe4000f8e003f */
[----:B------:R-:W-:Y:S02]  /*0430*/  UIADD3.X UR19, URZ, URZ, URZ, UP1, !UPT ;  /* 0x0000003f3f137290 */ /* 0x000fe40008ffe43f */
[----:B------:R-:W-:Y:S01]  /*0440*/  UIADD3 URZ, UP1, UR5, UR12, URZ ;  /* 0x0000000c053f7290 */ /* 0x000fe2000ff3e03f */
[----:B------:R-:W-:-:S03]  /*0450*/  UMOV UR18, UR13 ;  /* 0x0000000d00127c82 */ /* 0x000fc60008000000 */
[----:B------:R-:W-:-:S07]  /*0460*/  UIMAD.WIDE.U32.X UR4, UR8, UR23, UR18, UP1 ;  /* 0x00000017080472a5 */ /* 0x000fce00088e0412 */
[----:B------:R-:W-:-:S05]  /*0470*/  UMOV UR19, UR4 ;  /* 0x0000000400137c82 */ /* 0x000fca0008000000 */
.L_x_0:
[----:B------:R-:W-:Y:S01]  /*0480*/  ULDC UR8, c[0x0][0x934] ;  /* 0x00024d0000087ab9 */ /* 0x000fe20000000800 */
[----:B------:R-:W-:Y:S01]  /*0490*/  ULDC UR7, c[0x0][0x904] ;  /* 0x0002410000077ab9 */ /* 0x000fe20000000800 */
[----:B------:R-:W-:Y:S01]  /*04a0*/  ULDC UR4, c[0x0][0x938] ;  /* 0x00024e0000047ab9 */ /* 0x000fe20000000800 */
[----:B------:R-:W-:Y:S01]  /*04b0*/  USHF.L.U32 UR8, UR8, UR7, URZ ;  /* 0x0000000708087299 */ /* 0x000fe2000800063f */
[----:B------:R-:W-:Y:S01]  /*04c0*/  SHF.R.U32.HI R13, RZ, 0x5, R33 ;  /* 0x00000005ff0d7819 */ /* 0x000fe20000011621 */
[----:B------:R-:W-:Y:S01]  /*04d0*/  USHF.L.U32 UR7, UR4, UR7, URZ ;  /* 0x0000000704077299 */ /* 0x000fe2000800063f */
[----:B------:R-:W-:Y:S01]  /*04e0*/  ULDC UR18, c[0x0][0x8d8] ;  /* 0x0002360000127ab9 */ /* 0x000fe20000000800 */
[----:B------:R-:W-:Y:S02]  /*04f0*/  ULDC UR28, c[0x0][0x8f0] ;  /* 0x00023c00001c7ab9 */ /* 0x000fe40000000800 */
[----:B------:R-:W-:Y:S01]  /*0500*/  IMAD.U32 R10, RZ, RZ, UR8 ;  /* 0x00000008ff0a7e24 */ /* 0x000fe2000f8e00ff */
[----:B------:R-:W-:Y:S01]  /*0510*/  USHF.R.U64 UR11, UR6, UR18, UR11 ;  /* 0x00000012060b7299 */ /* 0x000fe2000800120b */
[----:B------:R-:W-:Y:S01]  /*0520*/  IMAD.U32 R11, RZ, RZ, UR7 ;  /* 0x00000007ff0b7e24 */ /* 0x000fe2000f8e00ff */
[----:B------:R-:W-:-:S02]  /*0530*/  USHF.R.U64 UR6, UR19, UR28, UR5 ;  /* 0x0000001c13067299 */ /* 0x000fc40008001205 */
[----:B------:R-:W-:Y:S01]  /*0540*/  IABS R0, R10 ;  /* 0x0000000a00007213 */ /* 0x000fe20000000000 */
[----:B------:R-:W-:Y:S01]  /*0550*/  UIADD3 UR11, UR11, -0x1, UR8 ;  /* 0xffffffff0b0b7890 */ /* 0x000fe2000fffe008 */
[----:B------:R-:W-:Y:S01]  /*0560*/  IABS R2, R11 ;  /* 0x0000000b00027213 */ /* 0x000fe20000000000 */
[----:B------:R-:W-:Y:S01]  /*0570*/  UIADD3 UR6, UR6, -0x1, UR7 ;  /* 0xffffffff06067890 */ /* 0x000fe2000fffe007 */
[----:B------:R-:W-:Y:S01]  /*0580*/  R2UR UR27, R0 ;  /* 0x00000000001b72ca */ /* 0x000fe200000e0000 */
[----:B------:R-:W-:Y:S01]  /*0590*/  UMOV UR4, URZ ;  /* 0x0000003f00047c82 */ /* 0x000fe20008000000 */
[----:B------:R-:W-:Y:S01]  /*05a0*/  UISETP.GE.AND UP5, UPT, UR11, URZ, UPT ;  /* 0x0000003f0b00728c */ /* 0x000fe2000bfa6270 */
[----:B------:R-:W-:Y:S01]  /*05b0*/  IMAD.MOV.U32 R0, RZ, RZ, R2 ;  /* 0x000000ffff007224 */ /* 0x000fe200078e0002 */
[----:B------:R-:W-:Y:S01]  /*05c0*/  UISETP.NE.AND UP4, UPT, UR8, URZ, UPT ;  /* 0x0000003f0800728c */ /* 0x000fe2000bf85270 */
[----:B------:R-:W-:-:S03]  /*05d0*/  UMOV UR53, 0x1 ;  /* 0x0000000100357882 */ /* 0x000fc60000000000 */
[----:B------:R-:W-:-:S05]  /*05e0*/  R2UR UR26, R0 ;  /* 0x00000000001a72ca */ /* 0x000fca00000e0000 */
[----:B------:R-:W1:Y:S08]  /*05f0*/  I2F.RP R0, UR27 ;  /* 0x0000001b00007d06 */ /* 0x000e700008209400 */
[----:B------:R-:W2:Y:S08]  /*0600*/  I2F.RP R4, UR26 ;  /* 0x0000001a00047d06 */ /* 0x000eb00008209400 */
[----:B-1----:R-:W1:Y:S08]  /*0610*/  MUFU.RCP R0, R0 ;  /* 0x0000000000007308 */ /* 0x002e700000001000 */
[----:B--2---:R-:W2:Y:S01]  /*0620*/  MUFU.RCP R4, R4 ;  /* 0x0000000400047308 */ /* 0x004ea20000001000 */
[----:B-1----:R-:W-:-:S02]  /*0630*/  VIADD R2, R0, 0xffffffe ;  /* 0x0ffffffe00027836 */ /* 0x002fc40000000000 */
[----:B------:R-:W-:-:S05]  /*0640*/  IMAD.U32 R0, RZ, RZ, UR11 ;  /* 0x0000000bff007e24 */ /* 0x000fca000f8e00ff */
[----:B------:R-:W1:Y:S01]  /*0650*/  F2I.FTZ.U32.TRUNC.NTZ R2, R2 ;  /* 0x0000000200027305 */ /* 0x000e62000021f000 */
[----:B------:R-:W-:Y:S01]  /*0660*/  IABS R0, R0 ;  /* 0x0000000000007213 */ /* 0x000fe20000000000 */
[----:B--2---:R-:W-:Y:S01]  /*0670*/  VIADD R5, R4, 0xffffffe ;  /* 0x0ffffffe04057836 */ /* 0x004fe20000000000 */
[----:B------:R-:W-:Y:S02]  /*0680*/  IABS R4, R10 ;  /* 0x0000000a00047213 */ /* 0x000fe40000000000 */
[----:B------:R-:W-:-:S03]  /*0690*/  R2UR UR31, R0 ;  /* 0x00000000001f72ca */ /* 0x000fc600000e0000 */
[----:B------:R-:W2:Y:S01]  /*06a0*/  F2I.FTZ.U32.TRUNC.NTZ R5, R5 ;  /* 0x0000000500057305 */ /* 0x000ea2000021f000 */
[----:B------:R-:W-:Y:S01]  /*06b0*/  IMAD.MOV R4, RZ, RZ, -R4 ;  /* 0x000000ffff047224 */ /* 0x000fe200078e0a04 */
[----:B-1----:R-:W-:Y:S01]  /*06c0*/  R2UR UR5, R2 ;  /* 0x00000000020572ca */ /* 0x002fe200000e0000 */
[----:B------:R-:W-:Y:S01]  /*06d0*/  IMAD.U32 R2, RZ, RZ, UR6 ;  /* 0x00000006ff027e24 */ /* 0x000fe2000f8e00ff */
[----:B--2---:R-:W-:-:S04]  /*06e0*/  R2UR UR13, R5 ;  /* 0x00000000050d72ca */ /* 0x004fc800000e0000 */
[----:B------:R-:W-:Y:S01]  /*06f0*/  IABS R5, R2 ;  /* 0x0000000200057213 */ /* 0x000fe20000000000 */
[----:B------:R-:W-:Y:S01]  /*0700*/  IMAD.MOV.U32 R2, RZ, RZ, R4 ;  /* 0x000000ffff027224 */ /* 0x000fe200078e0004 */
[----:B------:R-:W-:-:S05]  /*0710*/  IABS R4, R11 ;  /* 0x0000000b00047213 */ /* 0x000fca0000000000 */
[----:B------:R-:W-:Y:S01]  /*0720*/  UIADD3 UR12, URZ, -UR5, URZ ;  /* 0x800000053f0c7290 */ /* 0x000fe2000fffe03f */
[----:B------:R-:W-:Y:S01]  /*0730*/  IMAD.MOV.U32 R0, RZ, RZ, R5 ;  /* 0x000000ffff007224 */ /* 0x000fe200078e0005 */
[----:B------:R-:W-:Y:S02]  /*0740*/  R2UR UR29, R2 ;  /* 0x00000000021d72ca */ /* 0x000fe400000e0000 */
[----:B------:R-:W-:Y:S01]  /*0750*/  UIMAD UR12, UR12, UR27, URZ ;  /* 0x0000001b0c0c72a4 */ /* 0x000fe2000f8e023f */
[----:B------:R-:W-:Y:S01]  /*0760*/  IMAD.MOV R4, RZ, RZ, -R4 ;  /* 0x000000ffff047224 */ /* 0x000fe200078e0a04 */
[----:B------:R-:W1:Y:S01]  /*0770*/  SHFL.IDX PT, R2, R13, RZ, 0x1f ;  /* 0x00001fff0d027589 */ /* 0x000e6200000e0000 */
[----:B------:R-:W-:Y:S01]  /*0780*/  R2UR UR32, R0 ;  /* 0x00000000002072ca */ /* 0x000fe200000e0000 */
[----:B------:R-:W-:Y:S01]  /*0790*/  UIADD3 UR24, URZ, -UR13, URZ ;  /* 0x8000000d3f187290 */ /* 0x000fe2000fffe03f */
[----:B------:R-:W-:Y:S01]  /*07a0*/  IMAD.MOV.U32 R0, RZ, RZ, R4 ;  /* 0x000000ffff007224 */ /* 0x000fe200078e0004 */
[----:B------:R-:W-:-:S02]  /*07b0*/  UIMAD.WIDE.U32 UR4, UR5, UR12, UR4 ;  /* 0x0000000c050472a5 */ /* 0x000fc4000f8e0004 */
[----:B------:R-:W-:Y:S01]  /*07c0*/  UIMAD UR24, UR24, UR26, URZ ;  /* 0x0000001a181872a4 */ /* 0x000fe2000f8e023f */
[----:B------:R-:W-:Y:S01]  /*07d0*/  UMOV UR12, URZ ;  /* 0x0000003f000c7c82 */ /* 0x000fe20008000000 */
[----:B------:R-:W-:Y:S02]  /*07e0*/  R2UR UR30, R0 ;  /* 0x00000000001e72ca */ /* 0x000fe400000e0000 */
[----:B------:R-:W-:Y:S01]  /*07f0*/  UIMAD.WIDE.U32 UR24, UR13, UR24, UR12 ;  /* 0x000000180d1872a5 */ /* 0x000fe2000f8e000c */
[----:B------:R-:W-:Y:S02]  /*0800*/  SHF.R.U32.HI R0, RZ, 0x7, R33 ;  /* 0x00000007ff007819 */ /* 0x000fe40000011621 */
[----:B------:R-:W-:Y:S02]  /*0810*/  UMOV UR13, UR5 ;  /* 0x00000005000d7c82 */ /* 0x000fe40008000000 */
[----:B------:R-:W-:Y:S02]  /*0820*/  UIMAD.WIDE.U32 UR4, UR13, UR31, URZ ;  /* 0x0000001f0d0472a5 */ /* 0x000fe4000f8e003f */
[----:B------:R-:W-:Y:S01]  /*0830*/  UMOV UR19, UR25 ;  /* 0x0000001900137c82 */ /* 0x000fe20008000000 */
[----:B------:R-:W2:Y:S01]  /*0840*/  SHFL.IDX PT, R0, R0, RZ, 0x1f ;  /* 0x00001fff00007589 */ /* 0x000ea200000e0000 */
[----:B------:R-:W-:-:S02]  /*0850*/  UIMAD UR5, UR5, UR29, UR31 ;  /* 0x0000001d050572a4 */ /* 0x000fc4000f8e021f */
[----:B------:R-:W-:Y:S02]  /*0860*/  UIMAD.WIDE.U32 UR24, UR19, UR32, URZ ;  /* 0x00000020131872a5 */ /* 0x000fe4000f8e003f */
[----:B------:R-:W-:Y:S01]  /*0870*/  UISETP.GT.U32.AND UP1, UPT, UR27, UR5, UPT ;  /* 0x000000051b00728c */ /* 0x000fe2000bf24070 */
[----:B-1----:R-:W-:Y:S01]  /*0880*/  R2UR UR33, R2 ;  /* 0x00000000022172ca */ /* 0x002fe200000e0000 */
[----:B------:R-:W-:Y:S02]  /*0890*/  UIMAD UR25, UR25, UR30, UR32 ;  /* 0x0000001e191972a4 */ /* 0x000fe4000f8e0220 */
[----:B------:R-:W-:Y:S02]  /*08a0*/  ULOP3.LUT UR31, URZ, UR8, URZ, 0x33, !UPT ;  /* 0x000000083f1f7292 */ /* 0x000fe4000f8e333f */
[----:B------:R-:W-:Y:S02]  /*08b0*/  UISETP.GT.U32.AND UP2, UPT, UR26, UR25, UPT ;  /* 0x000000191a00728c */ /* 0x000fe4000bf44070 */
[----:B------:R-:W-:-:S03]  /*08c0*/  ULOP3.LUT UR32, URZ, UR7, URZ, 0x33, !UPT ;  /* 0x000000073f207292 */ /* 0x000fc6000f8e333f */
[----:B------:R-:W-:-:S03]  /*08d0*/  @!UP1 UIADD3 UR5, UR5, -UR27, URZ ;  /* 0x8000001b05059290 */ /* 0x000fc6000fffe03f */
[----:B------:R-:W-:Y:S02]  /*08e0*/  USHF.R.S32.HI UR4, URZ, 0x1f, UR33 ;  /* 0x0000001f3f047899 */ /* 0x000fe40008011421 */
[----:B------:R-:W-:Y:S01]  /*08f0*/  ISETP.NE.AND P1, PT, RZ, UR33, PT ;  /* 0x00000021ff007c0c */ /* 0x000fe2000bf25270 */
[----:B------:R-:W-:Y:S02]  /*0900*/  UISETP.GT.U32.AND UP6, UPT, UR27, UR5, UPT ;  /* 0x000000051b00728c */ /* 0x000fe4000bfc4070 */
[----:B------:R-:W-:Y:S01]  /*0910*/  @!UP2 UIADD3 UR25, UR25, -UR26, URZ ;  /* 0x8000001a1919a290 */ /* 0x000fe2000fffe03f */
[----:B--2---:R-:W-:Y:S01]  /*0920*/  R2UR UR12, R0 ;  /* 0x00000000000c72ca */ /* 0x004fe200000e0000 */
[----:B------:R-:W-:Y:S02]  /*0930*/  UISETP.NE.AND UP2, UPT, UR7, URZ, UPT ;  /* 0x0000003f0700728c */ /* 0x000fe4000bf45270 */
[----:B------:R-:W-:Y:S02]  /*0940*/  UISETP.GT.U32.AND UP1, UPT, UR26, UR25, UPT ;  /* 0x000000191a00728c */ /* 0x000fe4000bf24070 */
[----:B------:R-:W-:-:S03]  /*0950*/  ULEA.HI UR4, UR4, UR33, URZ, 0x2 ;  /* 0x0000002104047291 */ /* 0x000fc6000f8f103f */
[----:B------:R-:W-:Y:S02]  /*0960*/  @!UP6 UIADD3 UR5, UR5, -UR27, URZ ;  /* 0x8000001b0505e290 */ /* 0x000fe4000fffe03f */
[----:B------:R-:W-:Y:S02]  /*0970*/  UISETP.GE.AND UP6, UPT, UR6, URZ, UPT ;  /* 0x0000003f0600728c */ /* 0x000fe4000bfc6270 */
[----:B------:R-:W-:Y:S02]  /*0980*/  @!UP5 UIADD3 UR5, -UR5, URZ, URZ ;  /* 0x0000003f0505d290 */ /* 0x000fe4000fffe13f */
[----:B------:R-:W-:Y:S02]  /*0990*/  @!UP1 UIADD3 UR25, UR25, -UR26, URZ ;  /* 0x8000001a19199290 */ /* 0x000fe4000fffe03f */
[----:B------:R-:W-:Y:S02]  /*09a0*/  USEL UR5, UR31, UR5, !UP4 ;  /* 0x000000051f057287 */ /* 0x000fe4000e000000 */
[----:B------:R-:W-:-:S02]  /*09b0*/  ULOP3.LUT UR4, UR4, 0xfffffffc, URZ, 0xc0, !UPT ;  /* 0xfffffffc04047892 */ /* 0x000fc4000f8ec03f */
[----:B------:R-:W-:Y:S02]  /*09c0*/  UIADD3 UR5, UR11, -UR5, URZ ;  /* 0x800000050b057290 */ /* 0x000fe4000fffe03f */
[----:B------:R-:W-:Y:S02]  /*09d0*/  @!UP6 UIADD3 UR25, -UR25, URZ, URZ ;  /* 0x0000003f1919e290 */ /* 0x000fe4000fffe13f */
[----:B------:R-:W-:Y:S02]  /*09e0*/  UIADD3 UR54, UR33, -UR4, URZ ;  /* 0x8000000421367290 */ /* 0x000fe4000fffe03f */
[----:B------:R-:W-:Y:S02]  /*09f0*/  USEL UR25, UR32, UR25, !UP2 ;  /* 0x0000001920197287 */ /* 0x000fe4000d000000 */
[----:B------:R-:W-:Y:S02]  /*0a00*/  UISETP.NE.AND UP1, UPT, UR12, URZ, UPT ;  /* 0x0000003f0c00728c */ /* 0x000fe4000bf25270 */
[----:B------:R-:W-:-:S02]  /*0a10*/  UIADD3 UR25, UR6, -UR25, URZ ;  /* 0x8000001906197290 */ /* 0x000fc4000fffe03f */
[----:B------:R-:W-:Y:S02]  /*0a20*/  UISETP.EQ.AND UP5, UPT, UR54, 0x3, !UP1 ;  /* 0x000000033600788c */ /* 0x000fe4000cfa2270 */
[----:B------:R-:W-:Y:S02]  /*0a30*/  UIMAD UR24, UR5, UR25, URZ ;  /* 0x00000019051872a4 */ /* 0x000fe4000f8e023f */
[----:B------:R-:W-:Y:S02]  /*0a40*/  USEL UR4, UR25, UR5, !UP3 ;  /* 0x0000000519047287 */ /* 0x000fe4000d800000 */
[----:B------:R-:W-:Y:S02]  /*0a50*/  USHF.R.S32.HI UR25, URZ, 0x1f, UR24 ;  /* 0x0000001f3f197899 */ /* 0x000fe40008011418 */
[----:B------:R-:W-:Y:S01]  /*0a60*/  USHF.R.S32.HI UR5, URZ, 0x1f, UR4 ;  /* 0x0000001f3f057899 */ /* 0x000fe20008011404 */
[----:B------:R-:W-:Y:S01]  /*0a70*/  IMAD.U32 R6, RZ, RZ, UR24 ;  /* 0x00000018ff067e24 */ /* 0x000fe2000f8e00ff */
[----:B------:R-:W-:Y:S01]  /*0a80*/  USEL UR53, UR53, 0x2, UP5 ;  /* 0x0000000235357887 */ /* 0x000fe2000a800000 */
[----:B------:R-:W-:-:S02]  /*0a90*/  IMAD.U32 R4, RZ, RZ, UR4 ;  /* 0x00000004ff047e24 */ /* 0x000fc4000f8e00ff */
[----:B------:R-:W-:Y:S02]  /*0aa0*/  IMAD.U32 R7, RZ, RZ, UR25 ;  /* 0x00000019ff077e24 */ /* 0x000fe4000f8e00ff */
[----:B------:R-:W-:Y:S01]  /*0ab0*/  IMAD.U32 R5, RZ, RZ, UR5 ;  /* 0x00000005ff057e24 */ /* 0x000fe2000f8e00ff */
[----:B------:R-:W-:Y:S06]  /*0ac0*/  @P1 BRA `(.L_x_1) ;  /* 0x0000000000841947 */ /* 0x000fec0003800000 */
[----:B------:R-:W-:Y:S01]  /*0ad0*/  ELECT P1, URZ, PT ;  /* 0x00000000003f782f */ /* 0x000fe20003820000 */
[----:B------:R-:W-:-:S12]  /*0ae0*/  BSSY B0, `(.L_x_1) ;  /* 0x000001f000007945 */ /* 0x000fd80003800000 */
[----:B------:R-:W-:Y:S05]  /*0af0*/  @!P1 BRA `(.L_x_2) ;  /* 0x0000000000749947 */ /* 0x000fea0003800000 */
[----:B------:R-:W1:Y:S01]  /*0b00*/  S2UR UR6, SR_CgaCtaId ;  /* 0x00000000000679c3 */ /* 0x000e620000008800 */
[----:B------:R-:W-:Y:S01]  /*0b10*/  UMOV UR4, 0x400 ;  /* 0x0000040000047882 */ /* 0x000fe20000000000 */
[----:B------:R-:W-:Y:S01]  /*0b20*/  UMOV UR5, 0x1 ;  /* 0x0000000100057882 */ /* 0x000fe20000000000 */
[----:B------:R-:W-:Y:S02]  /*0b30*/  UMOV UR24, 0x140 ;  /* 0x0000014000187882 */ /* 0x000fe40000000000 */
[----:B------:R-:W-:-:S04]  /*0b40*/  UIADD3 UR24, -UR24, 0x100000, URZ ;  /* 0x0010000018187890 */ /* 0x000fc8000fffe13f */
[----:B------:R-:W-:Y:S02]  /*0b50*/  USHF.L.U32 UR25, UR24, 0xb, URZ ;  /* 0x0000000b18197899 */ /* 0x000fe4000800063f */
[----:B------:R-:W-:Y:S02]  /*0b60*/  USHF.L.U32 UR24, UR24, 0x1, URZ ;  /* 0x0000000118187899 */ /* 0x000fe4000800063f */
[----:B-1----:R-:W-:Y:S02]  /*0b70*/  ULEA UR6, UR6, UR4, 0x18 ;  /* 0x0000000406067291 */ /* 0x002fe4000f8ec03f */
[----:B------:R-:W-:-:S04]  /*0b80*/  UIADD3 UR4, -UR5, 0x100000, URZ ;  /* 0x0010000005047890 */ /* 0x000fc8000fffe13f */
[----:B------:R-:W-:Y:S02]  /*0b90*/  USHF.L.U32 UR5, UR4, 0xb, URZ ;  /* 0x0000000b04057899 */ /* 0x000fe4000800063f */
[----:B------:R-:W-:Y:S01]  /*0ba0*/  USHF.L.U32 UR4, UR4, 0x1, URZ ;  /* 0x0000000104047899 */ /* 0x000fe2000800063f */
[----:B------:R-:W1:Y:S11]  /*0bb0*/  FENCE.VIEW.ASYNC.S ;  /* 0x00000000000073c6 */ /* 0x000e760000000000 */
[----:B-1----:R1:W2:Y:S01]  /*0bc0*/  SYNCS.EXCH.64 URZ, [UR6+0x38400], UR4 ;  /* 0x03840004063f75b2 */ /* 0x0022a20008000100 */
[----:B------:R1:W3:Y:S01]  /*0bd0*/  SYNCS.EXCH.64 URZ, [UR6+0x38440], UR24 ;  /* 0x03844018063f75b2 */ /* 0x0002e20008000100 */
[----:B------:R1:W4:Y:S01]  /*0be0*/  SYNCS.EXCH.64 URZ, [UR6+0x38408], UR4 ;  /* 0x03840804063f75b2 */ /* 0x0003220008000100 */
[----:B------:R1:W1:Y:S01]  /*0bf0*/  SYNCS.EXCH.64 URZ, [UR6+0x38448], UR24 ;  /* 0x03844818063f75b2 */ /* 0x0002620008000100 */
        /* <DEDUP_REMOVED lines=12> */
[----:B------:R-:W-:Y:S01]  /*0cc0*/  NOP ;  /* 0x0000000000007918 */ /* 0x000fe20000000000 */
.L_x_2:
[----:B-1----:R-:W-:Y:S05]  /*0cd0*/  BSYNC B0 ;  /* 0x0000000000007941 */ /* 0x002fea0003800000 */
.L_x_1:
[----:B------:R-:W1:Y:S01]  /*0ce0*/  SHFL.IDX PT, R0, R13, RZ, 0x1f ;  /* 0x00001fff0d007589 */ /* 0x000e6200000e0000 */
[----:B------:R-:W-:Y:S01]  /*0cf0*/  UIADD3 UR33, UR12, -0x1, URZ ;  /* 0xffffffff0c217890 */ /* 0x000fe2000fffe03f */
[----:B------:R-:W-:Y:S01]  /*0d00*/  NOP ;  /* 0x0000000000007918 */ /* 0x000fe20000000000 */
[----:B------:R-:W-:Y:S02]  /*0d10*/  UISETP.LT.U32.AND UP6, UPT, UR54, 0x2, !UP1 ;  /* 0x000000023600788c */ /* 0x000fe4000cfc1070 */
[----:B------:R-:W-:Y:S02]  /*0d20*/  UISETP.GE.U32.AND UP5, UPT, UR33, 0x2, UPT ;  /* 0x000000022100788c */ /* 0x000fe4000bfa6070 */
[----:B------:R-:W-:-:S04]  /*0d30*/  USEL UR52, URZ, 0x1, !UP6 ;  /* 0x000000013f347887 */ /* 0x000fc8000f000000 */
[----:B------:R-:W-:Y:S01]  /*0d40*/  USEL UR52, UR52, 0x2, UP5 ;  /* 0x0000000234347887 */ /* 0x000fe2000a800000 */
[----:B-1----:R-:W-:-:S13]  /*0d50*/  ISETP.NE.AND P1, PT, R0, RZ, PT ;  /* 0x000000ff0000720c */ /* 0x002fda0003f25270 */
[----:B------:R-:W-:Y:S05]  /*0d60*/  @P1 BRA `(.L_x_3) ;  /* 0x0000000000a41947 */ /* 0x000fea0003800000 */
[----:B------:R-:W-:Y:S01]  /*0d70*/  ELECT P1, URZ, PT ;  /* 0x00000000003f782f */ /* 0x000fe20003820000 */
[----:B------:R-:W-:-:S12]  /*0d80*/  BSSY B0, `(.L_x_3) ;  /* 0x0000027000007945 */ /* 0x000fd80003800000 */
[----:B------:R-:W-:Y:S05]  /*0d90*/  @!P1 BRA `(.L_x_4) ;  /* 0x0000000000949947 */ /* 0x000fea0003800000 */
[----:B------:R-:W1:Y:S01]  /*0da0*/  S2UR UR5, SR_CgaCtaId ;  /* 0x00000000000579c3 */ /* 0x000e620000008800 */
[----:B------:R-:W-:Y:S01]  /*0db0*/  UMOV UR4, 0x400 ;  /* 0x0000040000047882 */ /* 0x000fe20000000000 */
[----:B------:R-:W-:Y:S01]  /*0dc0*/  UMOV UR24, 0x1 ;  /* 0x0000000100187882 */ /* 0x000fe20000000000 */
[----:B------:R-:W-:Y:S01]  /*0dd0*/  UMOV UR11, 0x100 ;  /* 0x00000100000b7882 */ /* 0x000fe20000000000 */
[----:B------:R-:W-:-:S04]  /*0de0*/  UIADD3 UR24, -UR24, 0x100000, URZ ;  /* 0x0010000018187890 */ /* 0x000fc8000fffe13f */
[----:B------:R-:W-:Y:S02]  /*0df0*/  USHF.L.U32 UR25, UR24, 0xb, URZ ;  /* 0x0000000b18197899 */ /* 0x000fe4000800063f */
[----:B------:R-:W-:Y:S02]  /*0e00*/  USHF.L.U32 UR24, UR24, 0x1, URZ ;  /* 0x0000000118187899 */ /* 0x000fe4000800063f */
[----:B-1----:R-:W-:Y:S02]  /*0e10*/  ULEA UR6, UR5, UR4, 0x18 ;  /* 0x0000000405067291 */ /* 0x002fe4000f8ec03f */
[----:B------:R-:W-:-:S04]  /*0e20*/  UIADD3 UR4, -UR11, 0x100000, URZ ;  /* 0x001000000b047890 */ /* 0x000fc8000fffe13f */
[----:B------:R-:W-:Y:S02]  /*0e30*/  USHF.L.U32 UR5, UR4, 0xb, URZ ;  /* 0x0000000b04057899 */ /* 0x000fe4000800063f */
[----:B------:R-:W-:Y:S01]  /*0e40*/  USHF.L.U32 UR4, UR4, 0x1, URZ ;  /* 0x0000000104047899 */ /* 0x000fe2000800063f */
[----:B------:R-:W1:Y:S03]  /*0e50*/  FENCE.VIEW.ASYNC.S ;  /* 0x00000000000073c6 */ /* 0x000e660000000000 */
[----:B-1----:R1:W1:Y:S08]  /*0e60*/  SYNCS.EXCH.64 URZ, [UR6+0x38480], UR24 ;  /* 0x03848018063f75b2 */ /* 0x0022700008000100 */
        /* <DEDUP_REMOVED lines=24> */
.L_x_4:
[----:B-1----:R-:W-:Y:S05]  /*0ff0*/  BSYNC B0 ;  /* 0x0000000000007941 */ /* 0x002fea0003800000 */
.L_x_3:
[----:B------:R-:W1:Y:S01]  /*1000*/  SHFL.IDX PT, R0, R13, RZ, 0x1f ;  /* 0x00001fff0d007589 */ /* 0x000e6200000e0000 */
[----:B------:R-:W-:Y:S01]  /*1010*/  UISETP.EQ.AND UP6, UPT, UR54, 0x2, !UP1 ;  /* 0x000000023600788c */ /* 0x000fe2000cfc2270 */
[----:B------:R-:W-:-:S03]  /*1020*/  NOP ;  /* 0x0000000000007918 */ /* 0x000fc60000000000 */
[----:B------:R-:W-:-:S04]  /*1030*/  USEL UR51, URZ, 0x1, !UP6 ;  /* 0x000000013f337887 */ /* 0x000fc8000f000000 */
[----:B------:R-:W-:Y:S01]  /*1040*/  USEL UR51, UR51, 0x2, UP5 ;  /* 0x0000000233337887 */ /* 0x000fe2000a800000 */
[----:B-1----:R-:W-:-:S13]  /*1050*/  ISETP.NE.AND P1, PT, R0, RZ, PT ;  /* 0x000000ff0000720c */ /* 0x002fda0003f25270 */
[----:B------:R-:W-:Y:S05]  /*1060*/  @P1 BRA `(.L_x_5) ;  /* 0x0000000000581947 */ /* 0x000fea0003800000 */
[----:B------:R-:W1:Y:S01]  /*1070*/  S2UR UR5, SR_CgaCtaId ;  /* 0x00000000000579c3 */ /* 0x000e620000008800 */
[----:B------:R-:W-:Y:S01]  /*1080*/  UMOV UR4, 0x400 ;  /* 0x0000040000047882 */ /* 0x000fe20000000000 */
[----:B------:R-:W-:Y:S01]  /*1090*/  UMOV UR11, 0x20 ;  /* 0x00000020000b7882 */ /* 0x000fe20000000000 */
[----:B------:R-:W-:Y:S01]  /*10a0*/  UMOV UR24, 0x100 ;  /* 0x0000010000187882 */ /* 0x000fe20000000000 */
[----:B------:R-:W-:Y:S01]  /*10b0*/  ELECT P1, URZ, PT ;  /* 0x00000000003f782f */ /* 0x000fe20003820000 */
        /* <DEDUP_REMOVED lines=8> */
[----:B-1----:R1:W1:Y:S01]  /*1140*/  SYNCS.EXCH.64 URZ, [UR6+0x38540], UR4 ;  /* 0x03854004063f75b2 */ /* 0x0022620008000100 */
        /* <DEDUP_REMOVED lines=8> */
.L_x_5:
[----:B------:R-:W2:Y:S01]  /*11d0*/  SHFL.IDX PT, R0, R13, RZ, 0x1f ;  /* 0x00001fff0d007589 */ /* 0x000ea200000e0000 */
[----:B------:R-:W-:Y:S01]  /*11e0*/  ELECT P1, URZ, PT ;  /* 0x00000000003f782f */ /* 0x000fe20003820000 */
[----:B------:R-:W3:Y:S01]  /*11f0*/  LDC.64 R14, c[0x0][0x8f8] ;  /* 0x00023e00ff0e7b82 */ /* 0x000ee20000000a00 */
[----:B-1----:R-:W-:Y:S01]  /*1200*/  UMOV UR4, 0x20 ;  /* 0x0000002000047882 */ /* 0x002fe20000000000 */
[----:B------:R-:W-:Y:S01]  /*1210*/  NOP ;  /* 0x0000000000007918 */ /* 0x000fe20000000000 */
[----:B------:R-:W-:Y:S01]  /*1220*/  ULDC UR39, c[0x0][0xc] ;  /* 0x0000030000277ab9 */ /* 0x000fe20000000800 */
[----:B------:R-:W-:Y:S02]  /*1230*/  IMAD.MOV.U32 R16, RZ, RZ, -0x1 ;  /* 0xffffffffff107424 */ /* 0x000fe400078e00ff */
[----:B------:R-:W-:Y:S02]  /*1240*/  IMAD.MOV.U32 R17, RZ, RZ, -0x1 ;  /* 0xffffffffff117424 */ /* 0x000fe400078e00ff */
[----:B------:R-:W-:Y:S01]  /*1250*/  IMAD.MOV.U32 R18, RZ, RZ, -0x1 ;  /* 0xffffffffff127424 */ /* 0x000fe200078e00ff */
[----:B--2---:R-:W-:Y:S01]  /*1260*/  ISETP.NE.OR P1, PT, R0, RZ, !P1 ;  /* 0x000000ff0000720c */ /* 0x004fe20004f25670 */
[----:B------:R-:W-:-:S12]  /*1270*/  IMAD.U32 R0, RZ, RZ, UR9 ;  /* 0x00000009ff007e24 */ /* 0x000fd8000f8e00ff */
[----:B------:R-:W-:Y:S01]  /*1280*/  VOTEU.ALL UP5, P1 ;  /* 0x00000000003f7886 */ /* 0x000fe200008a0000 */
[----:B------:R-:W-:-:S04]  /*1290*/  VOTEU.ALL UP6, P1 ;  /* 0x00000000003f7886 */ /* 0x000fc800008c0000 */
[----:B------:R-:W1:Y:S01]  /*12a0*/  @!UP5 S2UR UR11, SR_CgaCtaId ;  /* 0x00000000000bd9c3 */ /* 0x000e620000008800 */
[----:B------:R-:W-:Y:S01]  /*12b0*/  @!UP5 UMOV UR6, 0x400 ;  /* 0x000004000006d882 */ /* 0x000fe20000000000 */
[----:B------:R-:W-:-:S04]  /*12c0*/  @!UP5 UIADD3 UR4, -UR4, 0x100000, URZ ;  /* 0x001000000404d890 */ /* 0x000fc8000fffe13f */
[----:B------:R-:W-:Y:S02]  /*12d0*/  @!UP5 USHF.L.U32 UR5, UR4, 0xb, URZ ;  /* 0x0000000b0405d899 */ /* 0x000fe4000800063f */
[----:B------:R-:W-:Y:S02]  /*12e0*/  @!UP5 USHF.L.U32 UR4, UR4, 0x1, URZ ;  /* 0x000000010404d899 */ /* 0x000fe4000800063f */
[----:B-1----:R-:W-:Y:S01]  /*12f0*/  @!UP5 ULEA UR6, UR11, UR6, 0x18 ;  /* 0x000000060b06d291 */ /* 0x002fe2000f8ec03f */
[----:B------:R-:W-:Y:S01]  /*1300*/  VOTEU.ALL UP5, P1 ;  /* 0x00000000003f7886 */ /* 0x000fe200008a0000 */
[----:B---3--:R-:W-:Y:S01]  /*1310*/  ISETP.LE.U32.AND P1, PT, R14, UR10, PT ;  /* 0x0000000a0e007c0c */ /* 0x008fe2000bf23070 */
[----:B------:R-:W-:-:S03]  /*1320*/  UMOV UR11, URZ ;  /* 0x0000003f000b7c82 */ /* 0x000fc60008000000 */
[----:B------:R-:W-:Y:S01]  /*1330*/  ISETP.GE.U32.AND.EX P1, PT, R0, R15, PT, P1 ;  /* 0x0000000f0000720c */ /* 0x000fe20003f26110 */
[----:B------:R-:W1:Y:S05]  /*1340*/  FENCE.VIEW.ASYNC.S ;  /* 0x00000000000073c6 */ /* 0x000e6a0000000000 */
[----:B-1----:R-:W4:Y:S01]  /*1350*/  @!UP5 SYNCS.EXCH.64 URZ, [UR6+0x38580], UR4 ;  /* 0x03858004063fd5b2 */ /* 0x002f220008000100 */
[----:B------:R1:W4:Y:S01]  /*1360*/  @!UP6 SYNCS.EXCH.64 URZ, [UR6+0x38588], UR4 ;  /* 0x03858804063fe5b2 */ /* 0x0003220008000100 */
[----:B------:R-:W-:Y:S01]  /*1370*/  NOP ;  /* 0x0000000000007918 */ /* 0x000fe20000000000 */
[----:B-1----:R-:W-:Y:S01]  /*1380*/  ULDC.U8 UR4, c[0x0][0x900] ;  /* 0x0002400000047ab9 */ /* 0x002fe20000000000 */
[----:B------:R-:W-:Y:S01]  /*1390*/  UMOV UR6, URZ ;  /* 0x0000003f00067c82 */ /* 0x000fe20008000000 */
[----:B----4-:R-:W-:Y:S01]  /*13a0*/  BAR.SYNC.DEFER_BLOCKING 0x0 ;  /* 0x0000000000007b1d */ /* 0x010fe20000010000 */
[----:B------:R-:W-:-:S04]  /*13b0*/  ISETP.NE.AND P2, PT, RZ, UR4, PT ;  /* 0x00000004ff007c0c */ /* 0x000fc8000bf45270 */
[----:B------:R-:W-:Y:S01]  /*13c0*/  P2R R20, PR, RZ, 0x4 ;  /* 0x00000004ff147803 */ /* 0x000fe20000000000 */
[----:B------:R-:W-:Y:S01]  /*13d0*/  UMOV UR5, URZ ;  /* 0x0000003f00057c82 */ /* 0x000fe20008000000 */
[----:B------:R-:W-:-:S07]  /*13e0*/  UMOV UR4, URZ ;  /* 0x0000003f00047c82 */ /* 0x000fce0008000000 */
[----:B------:R-:W-:Y:S05]  /*13f0*/  @P2 BRA P1, `(.L_x_6) ;  /* 0x0000001400f42947 */ /* 0x000fea0000800000 */
[----:B------:R-:W-:Y:S01]  /*1400*/  IMAD.U32 R15, RZ, RZ, UR9 ;  /* 0x00000009ff0f7e24 */ /* 0x000fe2000f8e00ff */
[----:B------:R-:W-:Y:S01]  /*1410*/  ISETP.LE.U32.AND P1, PT, R6, UR10, PT ;  /* 0x0000000a06007c0c */ /* 0x000fe2000bf23070 */
[----:B------:R-:W-:Y:S01]  /*1420*/  UMOV UR5, URZ ;  /* 0x0000003f00057c82 */ /* 0x000fe20008000000 */
[----:B------:R-:W-:Y:S01]  /*1430*/  UMOV UR4, URZ ;  /* 0x0000003f00047c82 */ /* 0x000fe20008000000 */
[----:B------:R-:W-:Y:S01]  /*1440*/  UMOV UR11, URZ ;  /* 0x0000003f000b7c82 */ /* 0x000fe20008000000 */
[----:B------:R-:W-:Y:S01]  /*1450*/  ISETP.GE.U32.AND.EX P1, PT, R15, R7, PT, P1 ;  /* 0x000000070f00720c */ /* 0x000fe20003f26110 */
[----:B------:R-:W-:-:S12]  /*1460*/  UMOV UR6, URZ ;  /* 0x0000003f00067c82 */ /* 0x000fd80008000000 */
[----:B------:R-:W-:Y:S05]  /*1470*/  @!P1 BRA `(.L_x_7) ;  /* 0x0000001000c09947 */ /* 0x000fea0003800000 */
[----:B------:R-:W-:Y:S02]  /*1480*/  VIADD R2, R34, 0x20 ;  /* 0x0000002022027836 */ /* 0x000fe40000000000 */
[----:B------:R-:W-:Y:S02]  /*1490*/  IMAD.MOV.U32 R0, RZ, RZ, R34 ;  /* 0x000000ffff007224 */ /* 0x000fe400078e0022 */
[----:B-----5:R-:W-:Y:S01]  /*14a0*/  IMAD.MOV.U32 R12, RZ, RZ, R8 ;  /* 0x000000ffff0c7224 */ /* 0x020fe200078e0008 */
[----:B------:R-:W-:Y:S01]  /*14b0*/  ISETP.GE.AND P1, PT, R2, R3, PT ;  /* 0x000000030200720c */ /* 0x000fe20003f26270 */
[----:B------:R-:W-:-:S12]  /*14c0*/  IMAD.MOV.U32 R17, RZ, RZ, R9 ;  /* 0x000000ffff117224 */ /* 0x000fd800078e0009 */
[----:B------:R-:W1:Y:S01]  /*14d0*/  @!P1 LDC.64 R14, c[0x0][0x918] ;  /* 0x00024600ff0e9b82 */ /* 0x000e620000000a00 */
[----:B------:R-:W-:Y:S01]  /*14e0*/  @!P1 VIADD R7, R0, 0x20 ;  /* 0x0000002000079836 */ /* 0x000fe20000000000 */
[----:B------:R-:W-:Y:S02]  /*14f0*/  UIADD3 UR16, UP5, UR16, -0x1, URZ ;  /* 0xffffffff10107890 */ /* 0x000fe4000ffbe03f */
[----:B------:R-:W-:Y:S01]  /*1500*/  UIADD3 UR14, UP6, UR14, -0x1, URZ ;  /* 0xffffffff0e0e7890 */ /* 0x000fe2000ffde03f */
[----:B------:R-:W-:Y:S01]  /*1510*/  BSSY B0, `(.L_x_8) ;  /* 0x000004f000007945 */ /* 0x000fe20003800000 */
[----:B------:R-:W-:Y:S01]  /*1520*/  UIADD3.X UR17, UR17, -0x1, URZ, UP5, !UPT ;  /* 0xffffffff11117890 */ /* 0x000fe2000affe43f */
[----:B-1----:R-:W-:-:S05]  /*1530*/  @!P1 IMAD.WIDE R14, R7, 0xc, R14 ;  /* 0x0000000c070e9825 */ /* 0x002fca00078e020e */
[----:B------:R1:W5:Y:S04]  /*1540*/  @!P1 LDG.E R8, desc[UR58][R14.64] ;  /* 0x0000003a0e089981 */ /* 0x000368000c1e1900 */
[----:B------:R1:W5:Y:S01]  /*1550*/  @!P1 LDG.E R9, desc[UR58][R14.64+0x4] ;  /* 0x0000043a0e099981 */ /* 0x000362000c1e1900 */
[----:B------:R-:W-:Y:S01]  /*1560*/  ISETP.GE.AND P1, PT, R0, R3, PT ;  /* 0x000000030000720c */ /* 0x000fe20003f26270 */
[----:B------:R-:W-:Y:S01]  /*1570*/  UIADD3.X UR15, UR15, -0x1, URZ, UP6, !UPT ;  /* 0xffffffff0f0f7890 */ /* 0x000fe2000b7fe43f */
[----:B------:R-:W-:Y:S01]  /*1580*/  CS2R R6, SRZ ;  /* 0x0000000000067805 */ /* 0x000fe2000001ff00 */
[----:B------:R-:W-:Y:S01]  /*1590*/  UIADD3 UR4, UR8, -0x1, URZ ;  /* 0xffffffff08047890 */ /* 0x000fe2000fffe03f */
[----:B------:R-:W-:Y:S01]  /*15a0*/  IMAD.MOV.U32 R27, RZ, RZ, 0x7fffffff ;  /* 0x7fffffffff1b7424 */ /* 0x000fe200078e00ff */
[----:B------:R-:W-:Y:S01]  /*15b0*/  UIADD3 UR5, UR7, -0x1, URZ ;  /* 0xffffffff07057890 */ /* 0x000fe2000fffe03f */
[----:B------:R-:W-:-:S07]  /*15c0*/  IMAD.MOV.U32 R29, RZ, RZ, RZ ;  /* 0x000000ffff1d7224 */ /* 0x000fce00078e00ff */
[----:B-1----:R-:W-:Y:S05]  /*15d0*/  @P1 BRA `(.L_x_9) ;  /* 0x0000000400081947 */ /* 0x002fea0003800000 */
[----:B------:R-:W-:Y:S02]  /*15e0*/  PLOP3.LUT P3, PT, PT, PT, UP0, 0x80, 0x0 ;  /* 0x000000000000781c */ /* 0x000fe40003f6f008 */
[C---:B------:R-:W-:Y:S02]  /*15f0*/  IADD3 R21, P2, R17.reuse, UR16, RZ ;  /* 0x0000001011157c10 */ /* 0x040fe4000ff5e0ff */
[C---:B------:R-:W-:Y:S02]  /*1600*/  IADD3 R23, P1, R12.reuse, UR14, RZ ;  /* 0x0000000e0c177c10 */ /* 0x040fe4000ff3e0ff */
[----:B------:R-:W-:Y:S02]  /*1610*/  LEA.HI.X.SX32 R22, R17, UR17, 0x1, P2 ;  /* 0x0000001111167c11 */ /* 0x000fe400090f0eff */
[----:B------:R-:W-:-:S05]  /*1620*/  LEA.HI.X.SX32 R12, R12, UR15, 0x1, P1 ;  /* 0x0000000f0c0c7c11 */ /* 0x000fca00088f0eff */
[----:B------:R-:W-:Y:S05]  /*1630*/  @!P3 BRA `(.L_x_10) ;  /* 0x000000000030b947 */ /* 0x000fea0003800000 */
[----:B------:R-:W-:Y:S02]  /*1640*/  ULDC UR6, c[0x0][0x8dc] ;  /* 0x0002370000067ab9 */ /* 0x000fe40000000800 */
[----:B------:R-:W-:-:S05]  /*1650*/  IADD3 R17, P1, R23, UR6, RZ ;  /* 0x0000000617117c10 */ /* 0x000fca000ff3e0ff */
[----:B------:R-:W-:-:S04]  /*1660*/  IMAD.X R23, RZ, RZ, R12, P1 ;  /* 0x000000ffff177224 */ /* 0x000fc800008e060c */
[----:B------:R-:W-:-:S04]  /*1670*/  IMAD.WIDE.U32 R4, R23, UR20, RZ ;  /* 0x0000001417047c25 */ /* 0x000fc8000f8e00ff */
[----:B------:R-:W-:-:S04]  /*1680*/  IMAD.WIDE.U32 R14, P1, R17, UR21, R4 ;  /* 0x00000015110e7c25 */ /* 0x000fc8000f820004 */
[----:B------:R-:W-:-:S04]  /*1690*/  IMAD.WIDE.U32 R4, R17, UR20, RZ ;  /* 0x0000001411047c25 */ /* 0x000fc8000f8e00ff */
[----:B------:R-:W-:Y:S01]  /*16a0*/  IMAD.X R19, RZ, RZ, RZ, P1 ;  /* 0x000000ffff137224 */ /* 0x000fe200008e06ff */
[----:B------:R-:W-:Y:S01]  /*16b0*/  IADD3 RZ, P1, R5, R14, RZ ;  /* 0x0000000e05ff7210 */ /* 0x000fe20007f3e0ff */
[----:B------:R-:W-:-:S04]  /*16c0*/  IMAD.MOV.U32 R18, RZ, RZ, R15 ;  /* 0x000000ffff127224 */ /* 0x000fc800078e000f */
[----:B------:R-:W-:-:S04]  /*16d0*/  IMAD.WIDE.U32.X R4, R23, UR21, R18, P1 ;  /* 0x0000001517047c25 */ /* 0x000fc800088e0412 */
[----:B------:R-:W-:Y:S02]  /*16e0*/  IMAD.MOV.U32 R23, RZ, RZ, R4 ;  /* 0x000000ffff177224 */ /* 0x000fe400078e0004 */
[----:B------:R-:W-:-:S07]  /*16f0*/  IMAD.MOV.U32 R12, RZ, RZ, R5 ;  /* 0x000000ffff0c7224 */ /* 0x000fce00078e0005 */
.L_x_10:
        /* <DEDUP_REMOVED lines=13> */
.L_x_11:
[----:B------:R-:W-:Y:S02]  /*17d0*/  SHF.R.U64 R5, R23, UR18, R12 ;  /* 0x0000001217057c19 */ /* 0x000fe4000800120c */
[----:B------:R-:W-:-:S03]  /*17e0*/  SHF.R.U64 R4, R21, UR28, R22 ;  /* 0x0000001c15047c19 */ /* 0x000fc60008001216 */
[----:B------:R-:W-:Y:S02]  /*17f0*/  VIADD R17, R5, UR4 ;  /* 0x0000000405117c36 */ /* 0x000fe40008000000 */
[----:B------:R-:W-:-:S03]  /*1800*/  VIADD R14, R4, UR5 ;  /* 0x00000005040e7c36 */ /* 0x000fc60008000000 */
[----:B------:R-:W-:Y:S02]  /*1810*/  IABS R15, R17 ;  /* 0x00000011000f7213 */ /* 0x000fe40000000000 */
[----:B------:R-:W-:-:S03]  /*1820*/  IABS R12, R14 ;  /* 0x0000000e000c7213 */ /* 0x000fc60000000000 */
[----:B------:R-:W-:-:S04]  /*1830*/  IMAD.HI.U32 R4, R15, UR13, RZ ;  /* 0x0000000d0f047c27 */ /* 0x000fc8000f8e00ff */
[----:B------:R-:W-:-:S04]  /*1840*/  IMAD.HI.U32 R5, R12, UR19, RZ ;  /* 0x000000130c057c27 */ /* 0x000fc8000f8e00ff */
[----:B------:R-:W-:Y:S02]  /*1850*/  IMAD R4, R4, UR29, R15 ;  /* 0x0000001d04047c24 */ /* 0x000fe4000f8e020f */
[----:B------:R-:W-:Y:S02]  /*1860*/  IMAD R5, R5, UR30, R12 ;  /* 0x0000001e05057c24 */ /* 0x000fe4000f8e020c */
[----:B------:R-:W-:Y:S01]  /*1870*/  IMAD.U32 R15, RZ, RZ, UR31 ;  /* 0x0000001fff0f7e24 */ /* 0x000fe2000f8e00ff */
[----:B------:R-:W-:Y:S01]  /*1880*/  ISETP.LT.U32.AND P1, PT, R4, UR27, PT ;  /* 0x0000001b04007c0c */ /* 0x000fe2000bf21070 */
[----:B------:R-:W-:Y:S01]  /*1890*/  IMAD.U32 R12, RZ, RZ, UR32 ;  /* 0x00000020ff0c7e24 */ /* 0x000fe2000f8e00ff */
[----:B------:R-:W-:-:S11]  /*18a0*/  ISETP.LT.U32.AND P2, PT, R5, UR26, PT ;  /* 0x0000001a05007c0c */ /* 0x000fd6000bf41070 */
[----:B------:R-:W-:Y:S01]  /*18b0*/  @!P1 VIADD R4, R4, -UR27 ;  /* 0x8000001b04049c36 */ /* 0x000fe20008000000 */
[----:B------:R-:W-:Y:S01]  /*18c0*/  ISETP.GE.AND P1, PT, R14, RZ, PT ;  /* 0x000000ff0e00720c */ /* 0x000fe20003f26270 */
[----:B------:R-:W-:Y:S01]  /*18d0*/  @!P2 VIADD R5, R5, -UR26 ;  /* 0x8000001a0505ac36 */ /* 0x000fe20008000000 */
[----:B------:R-:W-:Y:S02]  /*18e0*/  ISETP.GE.AND P2, PT, R17, RZ, PT ;  /* 0x000000ff1100720c */ /* 0x000fe40003f46270 */
[----:B------:R-:W-:Y:S02]  /*18f0*/  ISETP.LT.U32.AND P3, PT, R4, UR27, PT ;  /* 0x0000001b04007c0c */ /* 0x000fe4000bf61070 */
[----:B------:R-:W-:-:S11]  /*1900*/  ISETP.LT.U32.AND P4, PT, R5, UR26, PT ;  /* 0x0000001a05007c0c */ /* 0x000fd6000bf81070 */
[----:B------:R-:W-:Y:S01]  /*1910*/  @!P3 VIADD R4, R4, -UR27 ;  /* 0x8000001b0404bc36 */ /* 0x000fe20008000000 */
[----:B------:R-:W-:Y:S01]  /*1920*/  PLOP3.LUT P3, PT, PT, PT, UP4, 0x80, 0x0 ;  /* 0x000000000000781c */ /* 0x000fe20003f6f048 */
[----:B------:R-:W-:Y:S01]  /*1930*/  @!P4 VIADD R5, R5, -UR26 ;  /* 0x8000001a0505cc36 */ /* 0x000fe20008000000 */
[----:B------:R-:W-:Y:S01]  /*1940*/  PLOP3.LUT P4, PT, PT, PT, UP2, 0x80, 0x0 ;  /* 0x000000000000781c */ /* 0x000fe20003f8f028 */
[----:B------:R-:W-:Y:S02]  /*1950*/  @!P2 IMAD.MOV R4, RZ, RZ, -R4 ;  /* 0x000000ffff04a224 */ /* 0x000fe400078e0a04 */
[----:B------:R-:W-:Y:S01]  /*1960*/  @!P1 IMAD.MOV R5, RZ, RZ, -R5 ;  /* 0x000000ffff059224 */ /* 0x000fe200078e0a05 */
[----:B------:R-:W-:Y:S02]  /*1970*/  PLOP3.LUT P1, PT, PT, PT, UP3, 0x80, 0x0 ;  /* 0x000000000000781c */ /* 0x000fe40003f2f038 */
[----:B------:R-:W-:Y:S02]  /*1980*/  SEL R4, R15, R4, !P3 ;  /* 0x000000040f047207 */ /* 0x000fe40005800000 */
[----:B------:R-:W-:-:S03]  /*1990*/  SEL R5, R12, R5, !P4 ;  /* 0x000000050c057207 */ /* 0x000fc60006000000 */
[----:B------:R-:W-:Y:S02]  /*19a0*/  IMAD.IADD R12, R17, 0x1, -R4 ;  /* 0x00000001110c7824 */ /* 0x000fe400078e0a04 */
[----:B------:R-:W-:-:S04]  /*19b0*/  IMAD.IADD R5, R14, 0x1, -R5 ;  /* 0x000000010e057824 */ /* 0x000fc800078e0a05 */
[----:B------:R-:W-:Y:S01]  /*19c0*/  IMAD R27, R12, R5, RZ ;  /* 0x000000050c1b7224 */ /* 0x000fe200078e02ff */
[----:B------:R-:W-:-:S04]  /*19d0*/  SEL R4, R5, R12, !P1 ;  /* 0x0000000c05047207 */ /* 0x000fc80004800000 */
[----:B------:R-:W-:Y:S02]  /*19e0*/  SHF.R.S32.HI R5, RZ, 0x1f, R4 ;  /* 0x0000001fff057819 */ /* 0x000fe40000011404 */
[----:B------:R-:W-:-:S07]  /*19f0*/  SHF.R.S32.HI R29, RZ, 0x1f, R27 ;  /* 0x0000001fff1d7819 */ /* 0x000fce000001141b */
.L_x_9:
[----:B------:R-:W-:Y:S05]  /*1a00*/  BSYNC B0 ;  /* 0x0000000000007941 */ /* 0x000fea0003800000 */
.L_x_8:
[----:B------:R-:W1:Y:S01]  /*1a10*/  SHFL.UP PT, R14, R27, 0x1, RZ ;  /* 0x042000001b0e7989 */ /* 0x000e6200000e00ff */
[C---:B------:R-:W-:Y:S02]  /*1a20*/  ISETP.NE.AND P2, PT, R34.reuse, RZ, PT ;  /* 0x000000ff2200720c */ /* 0x040fe40003f45270 */
[C---:B------:R-:W-:Y:S01]  /*1a30*/  ISETP.GE.U32.AND P3, PT, R34.reuse, 0x2, PT ;  /* 0x000000022200780c */ /* 0x040fe20003f66070 */
[----:B------:R-:W2:Y:S01]  /*1a40*/  SHFL.UP PT, R12, R29, 0x1, RZ ;  /* 0x042000001d0c7989 */ /* 0x000ea200000e00ff */
[C---:B------:R-:W-:Y:S02]  /*1a50*/  ISETP.GE.U32.AND P4, PT, R34.reuse, 0x4, PT ;  /* 0x000000042200780c */ /* 0x040fe40003f86070 */
[C---:B------:R-:W-:Y:S02]  /*1a60*/  ISETP.GE.U32.AND P5, PT, R34.reuse, 0x8, PT ;  /* 0x000000082200780c */ /* 0x040fe40003fa6070 */
[----:B------:R-:W-:Y:S02]  /*1a70*/  ISETP.GE.U32.AND P6, PT, R34, 0x10, PT ;  /* 0x000000102200780c */ /* 0x000fe40003fc6070 */
[----:B-1----:R-:W-:-:S02]  /*1a80*/  SEL R14, R14, RZ, P2 ;  /* 0x000000ff0e0e7207 */ /* 0x002fc40001000000 */
[----:B--2---:R-:W-:Y:S02]  /*1a90*/  SEL R12, R12, RZ, P2 ;  /* 0x000000ff0c0c7207 */ /* 0x004fe40001000000 */
[----:B------:R-:W-:-:S05]  /*1aa0*/  IADD3 R19, P1, R14, R27, RZ ;  /* 0x0000001b0e137210 */ /* 0x000fca0007f3e0ff */
[----:B------:R-:W-:Y:S01]  /*1ab0*/  IMAD.X R21, R12, 0x1, R29, P1 ;  /* 0x000000010c157824 */ /* 0x000fe200008e061d */
[----:B------:R-:W1:Y:S04]  /*1ac0*/  SHFL.UP PT, R14, R19, 0x2, RZ ;  /* 0x04400000130e7989 */ /* 0x000e6800000e00ff */
[----:B------:R-:W2:Y:S01]  /*1ad0*/  SHFL.UP PT, R12, R21, 0x2, RZ ;  /* 0x04400000150c7989 */ /* 0x000ea200000e00ff */
[----:B-1----:R-:W-:-:S04]  /*1ae0*/  SEL R14, R14, RZ, P3 ;  /* 0x000000ff0e0e7207 */ /* 0x002fc80001800000 */
[----:B------:R-:W-:Y:S02]  /*1af0*/  IADD3 R15, P1, R14, R19, RZ ;  /* 0x000000130e0f7210 */ /* 0x000fe40007f3e0ff */
[----:B--2---:R-:W-:-:S03]  /*1b00*/  SEL R12, R12, RZ, P3 ;  /* 0x000000ff0c0c7207 */ /* 0x004fc60001800000 */
[----:B------:R-:W1:Y:S02]  /*1b10*/  SHFL.UP PT, R14, R15, 0x4, RZ ;  /* 0x048000000f0e7989 */ /* 0x000e6400000e00ff */
[----:B------:R-:W-:-:S05]  /*1b20*/  IMAD.X R17, R12, 0x1, R21, P1 ;  /* 0x000000010c117824 */ /* 0x000fca00008e0615 */
        /* <DEDUP_REMOVED lines=15> */
[----:B--2---:R-:W-:-:S05]  /*1c20*/  SEL R12, R12, RZ, P6 ;  /* 0x000000ff0c0c7207 */ /* 0x004fca0003000000 */
[----:B------:R-:W-:Y:S01]  /*1c30*/  IMAD.X R19, R12, 0x1, R17, P1 ;  /* 0x000000010c137824 */ /* 0x000fe200008e0611 */
[----:B------:R-:W-:-:S04]  /*1c40*/  ISETP.GT.U32.AND P1, PT, R18, UR10, PT ;  /* 0x0000000a12007c0c */ /* 0x000fc8000bf24070 */
[----:B------:R-:W-:-:S13]  /*1c50*/  ISETP.GT.U32.AND.EX P1, PT, R19, UR9, PT, P1 ;  /* 0x0000000913007c0c */ /* 0x000fda000bf24110 */
[----:B------:R-:W-:-:S04]  /*1c60*/  VOTE.ANY R12, PT, P1 ;  /* 0x00000000000c7806 */ /* 0x000fc800008e0100 */
[----:B------:R-:W-:-:S13]  /*1c70*/  ISETP.NE.AND P1, PT, R12, RZ, PT ;  /* 0x000000ff0c00720c */ /* 0x000fda0003f25270 */
[----:B------:R-:W-:Y:S05]  /*1c80*/  @P1 BRA `(.L_x_12) ;  /* 0x00000008006c1947 */ /* 0x000fea0003800000 */
[----:B------:R-:W1:Y:S01]  /*1c90*/  LDC R3, c[0x0][0x910] ;  /* 0x00024400ff037b82 */ /* 0x000e620000000800 */
[----:B------:R-:W-:Y:S01]  /*1ca0*/  ULDC UR13, c[0x0][0x8f4] ;  /* 0x00023d00000d7ab9 */ /* 0x000fe20000000800 */
[----:B------:R-:W-:Y:S01]  /*1cb0*/  ULDC UR6, c[0x0][0x8dc] ;  /* 0x0002370000067ab9 */ /* 0x000fe20000000800 */
[----:B------:R-:W-:Y:S01]  /*1cc0*/  ULDC UR22, c[0x0][0x8d8] ;  /* 0x0002360000167ab9 */ /* 0x000fe20000000800 */
[----:B------:R-:W-:Y:S01]  /*1cd0*/  ULDC UR23, c[0x0][0x8f0] ;  /* 0x00023c0000177ab9 */ /* 0x000fe20000000800 */
[----:B------:R-:W-:Y:S01]  /*1ce0*/  ULDC.64 UR18, c[0x0][0x8d0] ;  /* 0x0002340000127ab9 */ /* 0x000fe20000000a00 */
[----:B------:R-:W-:-:S05]  /*1cf0*/  ULDC.64 UR20, c[0x0][0x8e8] ;  /* 0x00023a0000147ab9 */ /* 0x000fca0000000a00 */
.L_x_17:
[----:B------:R-:W-:Y:S02]  /*1d00*/  IMAD.MOV.U32 R0, RZ, RZ, R2 ;  /* 0x000000ffff007224 */ /* 0x000fe400078e0002 */
[----:B------:R-:W-:Y:S02]  /*1d10*/  VIADD R2, R2, 0x20 ;  /* 0x0000002002027836 */ /* 0x000fe40000000000 */
[----:B-----5:R-:W-:Y:S02]  /*1d20*/  IMAD.MOV.U32 R12, RZ, RZ, R8 ;  /* 0x000000ffff0c7224 */ /* 0x020fe400078e0008 */
[----:B------:R-:W-:Y:S01]  /*1d30*/  IMAD.MOV.U32 R17, RZ, RZ, R9 ;  /* 0x000000ffff117224 */ /* 0x000fe200078e0009 */
[----:B-1----:R-:W-:-:S13]  /*1d40*/  ISETP.GE.AND P1, PT, R2, R3, PT ;  /* 0x000000030200720c */ /* 0x002fda0003f26270 */
[----:B------:R-:W1:Y:S01]  /*1d50*/  @!P1 LDC.64 R6, c[0x0][0x918] ;  /* 0x00024600ff069b82 */ /* 0x000e620000000a00 */
[----:B------:R-:W-:Y:S01]  /*1d60*/  @!P1 VIADD R15, R0, 0x20 ;  /* 0x00000020000f9836 */ /* 0x000fe20000000000 */
[----:B------:R-:W-:Y:S01]  /*1d70*/  BSSY B0, `(.L_x_13) ;  /* 0x0000065000007945 */ /* 0x000fe20003800000 */
[----:B------:R-:W-:Y:S02]  /*1d80*/  IMAD.MOV.U32 R27, RZ, RZ, 0x7fffffff ;  /* 0x7fffffffff1b7424 */ /* 0x000fe400078e00ff */
[----:B-1----:R-:W-:-:S05]  /*1d90*/  @!P1 IMAD.WIDE R14, R15, 0xc, R6 ;  /* 0x0000000c0f0e9825 */ /* 0x002fca00078e0206 */
[----:B------:R1:W5:Y:S04]  /*1da0*/  @!P1 LDG.E R8, desc[UR58][R14.64] ;  /* 0x0000003a0e089981 */ /* 0x000368000c1e1900 */
[----:B------:R1:W5:Y:S01]  /*1db0*/  @!P1 LDG.E R9, desc[UR58][R14.64+0x4] ;  /* 0x0000043a0e099981 */ /* 0x000362000c1e1900 */
[----:B------:R-:W-:Y:S01]  /*1dc0*/  ISETP.GE.AND P1, PT, R0, R3, PT ;  /* 0x000000030000720c */ /* 0x000fe20003f26270 */
[----:B------:R-:W-:Y:S02]  /*1dd0*/  IMAD.MOV.U32 R29, RZ, RZ, RZ ;  /* 0x000000ffff1d7224 */ /* 0x000fe400078e00ff */
[----:B------:R1:W2:Y:S04]  /*1de0*/  SHFL.IDX PT, R6, R19, 0x1f, 0x1f ;  /* 0x03e01f0013067f89 */ /* 0x0002a800000e0000 */
[----:B------:R1:W3:Y:S06]  /*1df0*/  SHFL.IDX PT, R7, R18, 0x1f, 0x1f ;  /* 0x03e01f0012077f89 */ /* 0x0002ec00000e0000 */
[----:B------:R-:W-:Y:S05]  /*1e00*/  @P1 BRA `(.L_x_14) ;  /* 0x00000004006c1947 */ /* 0x000fea0003800000 */
[----:B------:R-:W-:Y:S02]  /*1e10*/  IABS R25, R11 ;  /* 0x0000000b00197213 */ /* 0x000fe40000000000 */
[C---:B------:R-:W-:Y:S02]  /*1e20*/  IADD3 R21, P1, R12.reuse, UR14, RZ ;  /* 0x0000000e0c157c10 */ /* 0x040fe4000ff3e0ff */
[----:B------:R-:W4:Y:S02]  /*1e30*/  I2F.RP R4, R25 ;  /* 0x0000001900047306 */ /* 0x000f240000209400 */
[----:B------:R-:W-:Y:S02]  /*1e40*/  LEA.HI.X.SX32 R22, R12, UR15, 0x1, P1 ;  /* 0x0000000f0c167c11 */ /* 0x000fe400088f0eff */
[----:B------:R-:W-:-:S04]  /*1e50*/  IADD3 R12, P1, R17, UR16, RZ ;  /* 0x00000010110c7c10 */ /* 0x000fc8000ff3e0ff */
[----:B------:R-:W-:Y:S02]  /*1e60*/  LEA.HI.X.SX32 R17, R17, UR17, 0x1, P1 ;  /* 0x0000001111117c11 */ /* 0x000fe400088f0eff */
[----:B------:R-:W-:Y:S01]  /*1e70*/  PLOP3.LUT P1, PT, PT, PT, UP0, 0x80, 0x0 ;  /* 0x000000000000781c */ /* 0x000fe20003f2f008 */
[----:B----4-:R-:W4:Y:S02]  /*1e80*/  MUFU.RCP R4, R4 ;  /* 0x0000000400047308 */ /* 0x010f240000001000 */
[----:B----4-:R-:W-:-:S06]  /*1e90*/  VIADD R5, R4, 0xffffffe ;  /* 0x0ffffffe04057836 */ /* 0x010fcc0000000000 */
[----:B------:R-:W4:Y:S02]  /*1ea0*/  F2I.FTZ.U32.TRUNC.NTZ R27, R5 ;  /* 0x00000005001b7305 */ /* 0x000f24000021f000 */
[----:B----4-:R-:W-:Y:S02]  /*1eb0*/  IMAD.MOV R24, RZ, RZ, -R27 ;  /* 0x000000ffff187224 */ /* 0x010fe400078e0a1b */
[----:B------:R-:W-:Y:S05]  /*1ec0*/  @!P1 BRA `(.L_x_15) ;  /* 0x00000000002c9947 */ /* 0x000fea0003800000 */
[----:B------:R-:W-:-:S05]  /*1ed0*/  IADD3 R21, P1, R21, UR6, RZ ;  /* 0x0000000615157c10 */ /* 0x000fca000ff3e0ff */
[----:B------:R-:W-:-:S04]  /*1ee0*/  IMAD.X R23, RZ, RZ, R22, P1 ;  /* 0x000000ffff177224 */ /* 0x000fc800008e0616 */
[----:B------:R-:W-:-:S04]  /*1ef0*/  IMAD.WIDE.U32 R4, R23, UR18, RZ ;  /* 0x0000001217047c25 */ /* 0x000fc8000f8e00ff */
[----:B-1----:R-:W-:-:S04]  /*1f00*/  IMAD.WIDE.U32 R14, P1, R21, UR19, R4 ;  /* 0x00000013150e7c25 */ /* 0x002fc8000f820004 */
[----:B------:R-:W-:-:S04]  /*1f10*/  IMAD.WIDE.U32 R4, R21, UR18, RZ ;  /* 0x0000001215047c25 */ /* 0x000fc8000f8e00ff */
[----:B------:R-:W-:Y:S01]  /*1f20*/  IMAD.X R19, RZ, RZ, RZ, P1 ;  /* 0x000000ffff137224 */ /* 0x000fe200008e06ff */
[----:B------:R-:W-:Y:S01]  /*1f30*/  IADD3 RZ, P1, R5, R14, RZ ;  /* 0x0000000e05ff7210 */ /* 0x000fe20007f3e0ff */
[----:B------:R-:W-:-:S04]  /*1f40*/  IMAD.MOV.U32 R18, RZ, RZ, R15 ;  /* 0x000000ffff127224 */ /* 0x000fc800078e000f */
[----:B------:R-:W-:-:S04]  /*1f50*/  IMAD.WIDE.U32.X R4, R23, UR19, R18, P1 ;  /* 0x0000001317047c25 */ /* 0x000fc800088e0412 */
[----:B------:R-:W-:Y:S02]  /*1f60*/  IMAD.MOV.U32 R21, RZ, RZ, R4 ;  /* 0x000000ffff157224 */ /* 0x000fe400078e0004 */
[----:B------:R-:W-:-:S07]  /*1f70*/  IMAD.MOV.U32 R22, RZ, RZ, R5 ;  /* 0x000000ffff167224 */ /* 0x000fce00078e0005 */
.L_x_15:
        /* <DEDUP_REMOVED lines=12> */
.L_x_16:
[----:B------:R-:W-:Y:S01]  /*2040*/  SHF.R.U64 R12, R12, UR23, R17 ;  /* 0x000000170c0c7c19 */ /* 0x000fe20008001211 */
[----:B------:R-:W-:Y:S01]  /*2050*/  IMAD.MOV.U32 R4, RZ, RZ, R24 ;  /* 0x000000ffff047224 */ /* 0x000fe200078e0018 */
[----:B------:R-:W-:Y:S02]  /*2060*/  IABS R5, R11 ;  /* 0x0000000b00057213 */ /* 0x000fe40000000000 */
[-C--:B-1----:R-:W-:Y:S01]  /*2070*/  IABS R18, R10.reuse ;  /* 0x0000000a00127213 */ /* 0x082fe20000000000 */
[----:B------:R-:W-:Y:S01]  /*2080*/  VIADD R15, R12, UR5 ;  /* 0x000000050c0f7c36 */ /* 0x000fe20008000000 */
[----:B------:R-:W-:Y:S01]  /*2090*/  SHF.R.U64 R21, R21, UR22, R22 ;  /* 0x0000001615157c19 */ /* 0x000fe20008001216 */
[----:B------:R-:W-:Y:S01]  /*20a0*/  IMAD R12, R4, R25, RZ ;  /* 0x00000019040c7224 */ /* 0x000fe200078e02ff */
[----:B------:R-:W-:Y:S01]  /*20b0*/  IABS R23, R10 ;  /* 0x0000000a00177213 */ /* 0x000fe20000000000 */
[----:B------:R-:W-:Y:S01]  /*20c0*/  IMAD.MOV R17, RZ, RZ, -R5 ;  /* 0x000000ffff117224 */ /* 0x000fe200078e0a05 */
[----:B------:R-:W-:Y:S01]  /*20d0*/  IABS R14, R15 ;  /* 0x0000000f000e7213 */ /* 0x000fe20000000000 */
[----:B------:R-:W-:-:S02]  /*20e0*/  IMAD.MOV.U32 R4, RZ, RZ, RZ ;  /* 0x000000ffff047224 */ /* 0x000fc400078e00ff */
[----:B------:R-:W-:Y:S02]  /*20f0*/  IMAD.MOV.U32 R5, RZ, RZ, R27 ;  /* 0x000000ffff057224 */ /* 0x000fe400078e001b */
[----:B------:R-:W-:-:S04]  /*2100*/  IMAD.HI.U32 R4, R27, R12, R4 ;  /* 0x0000000c1b047227 */ /* 0x000fc800078e0004 */
[----:B------:R-:W-:Y:S02]  /*2110*/  IMAD.MOV.U32 R12, RZ, RZ, R17 ;  /* 0x000000ffff0c7224 */ /* 0x000fe400078e0011 */
[----:B------:R-:W1:Y:S01]  /*2120*/  I2F.RP R17, R18 ;  /* 0x0000001200117306 */ /* 0x000e620000209400 */
[----:B------:R-:W-:Y:S02]  /*2130*/  IMAD.MOV.U32 R5, RZ, RZ, R14 ;  /* 0x000000ffff057224 */ /* 0x000fe400078e000e */
[----:B------:R-:W-:Y:S02]  /*2140*/  VIADD R14, R21, UR4 ;  /* 0x00000004150e7c36 */ /* 0x000fe40008000000 */
[----:B------:R-:W-:-:S03]  /*2150*/  IMAD.HI.U32 R4, R4, R5, RZ ;  /* 0x0000000504047227 */ /* 0x000fc600078e00ff */
[----:B------:R-:W-:Y:S01]  /*2160*/  IABS R21, R14 ;  /* 0x0000000e00157213 */ /* 0x000fe20000000000 */
[----:B------:R-:W-:-:S05]  /*2170*/  IMAD R12, R4, R12, R5 ;  /* 0x0000000c040c7224 */ /* 0x000fca00078e0205 */
[----:B------:R-:W-:Y:S01]  /*2180*/  ISETP.GT.U32.AND P1, PT, R25, R12, PT ;  /* 0x0000000c1900720c */ /* 0x000fe20003f24070 */
[----:B-1----:R-:W1:-:S12]  /*2190*/  MUFU.RCP R17, R17 ;  /* 0x0000001100117308 */ /* 0x002e580000001000 */
[----:B------:R-:W-:Y:S02]  /*21a0*/  @!P1 IMAD.IADD R12, R12, 0x1, -R25 ;  /* 0x000000010c0c9824 */ /* 0x000fe400078e0a19 */
[----:B-1----:R-:W-:Y:S02]  /*21b0*/  VIADD R4, R17, 0xffffffe ;  /* 0x0ffffffe11047836 */ /* 0x002fe40000000000 */
[----:B------:R-:W-:Y:S02]  /*21c0*/  IMAD.MOV R17, RZ, RZ, -R23 ;  /* 0x000000ffff117224 */ /* 0x000fe400078e0a17 */
[----:B------:R1:W4:Y:S02]  /*21d0*/  F2I.FTZ.U32.TRUNC.NTZ R5, R4 ;  /* 0x0000000400057305 */ /* 0x000324000021f000 */
[----:B-1----:R-:W-:Y:S02]  /*21e0*/  IMAD.MOV.U32 R4, RZ, RZ, RZ ;  /* 0x000000ffff047224 */ /* 0x002fe400078e00ff */
[----:B----4-:R-:W-:-:S04]  /*21f0*/  IMAD.MOV R19, RZ, RZ, -R5 ;  /* 0x000000ffff137224 */ /* 0x010fc800078e0a05 */
[----:B------:R-:W-:-:S04]  /*2200*/  IMAD R19, R19, R18, RZ ;  /* 0x0000001213137224 */ /* 0x000fc800078e02ff */
[----:B------:R-:W-:-:S04]  /*2210*/  IMAD.HI.U32 R22, R5, R19, R4 ;  /* 0x0000001305167227 */ /* 0x000fc800078e0004 */
[----:B------:R-:W-:-:S04]  /*2220*/  IMAD.MOV.U32 R5, RZ, RZ, R21 ;  /* 0x000000ffff057224 */ /* 0x000fc800078e0015 */
[----:B------:R-:W-:-:S04]  /*2230*/  IMAD.HI.U32 R4, R22, R5, RZ ;  /* 0x0000000516047227 */ /* 0x000fc800078e00ff */
[----:B------:R-:W-:-:S05]  /*2240*/  IMAD R5, R4, R17, R5 ;  /* 0x0000001104057224 */ /* 0x000fca00078e0205 */
[----:B------:R-:W-:-:S13]  /*2250*/  ISETP.GT.U32.AND P1, PT, R18, R5, PT ;  /* 0x000000051200720c */ /* 0x000fda0003f24070 */
[----:B------:R-:W-:Y:S01]  /*2260*/  @!P1 IMAD.IADD R5, R5, 0x1, -R18 ;  /* 0x0000000105059824 */ /* 0x000fe200078e0a12 */
[----:B------:R-:W-:-:S13]  /*2270*/  ISETP.GT.U32.AND P1, PT, R25, R12, PT ;  /* 0x0000000c1900720c */ /* 0x000fda0003f24070 */
[----:B------:R-:W-:Y:S01]  /*2280*/  @!P1 IMAD.IADD R12, R12, 0x1, -R25 ;  /* 0x000000010c0c9824 */ /* 0x000fe200078e0a19 */
[----:B------:R-:W-:-:S03]  /*2290*/  ISETP.GT.U32.AND P1, PT, R18, R5, PT ;  /* 0x000000051200720c */ /* 0x000fc60003f24070 */
[----:B------:R-:W-:-:S10]  /*22a0*/  IMAD.MOV.U32 R4, RZ, RZ, R12 ;  /* 0x000000ffff047224 */ /* 0x000fd400078e000c */
[----:B------:R-:W-:Y:S01]  /*22b0*/  @!P1 IMAD.IADD R5, R5, 0x1, -R18 ;  /* 0x0000000105059824 */ /* 0x000fe200078e0a12 */
[----:B------:R-:W-:-:S13]  /*22c0*/  ISETP.GE.AND P1, PT, R15, RZ, PT ;  /* 0x000000ff0f00720c */ /* 0x000fda0003f26270 */
[----:B------:R-:W-:Y:S01]  /*22d0*/  @!P1 IMAD.MOV R4, RZ, RZ, -R4 ;  /* 0x000000ffff049224 */ /* 0x000fe200078e0a04 */
[----:B------:R-:W-:-:S13]  /*22e0*/  ISETP.GE.AND P1, PT, R14, RZ, PT ;  /* 0x000000ff0e00720c */ /* 0x000fda0003f26270 */
[----:B------:R-:W-:Y:S01]  /*22f0*/  @!P1 IMAD.MOV R5, RZ, RZ, -R5 ;  /* 0x000000ffff059224 */ /* 0x000fe200078e0a05 */
[----:B------:R-:W-:-:S13]  /*2300*/  ISETP.NE.AND P1, PT, RZ, UR7, PT ;  /* 0x00000007ff007c0c */ /* 0x000fda000bf25270 */
[----:B------:R-:W-:Y:S02]  /*2310*/  @!P1 LOP3.LUT R4, RZ, UR7, RZ, 0x33, !PT ;  /* 0x00000007ff049c12 */ /* 0x000fe4000f8e33ff */
[----:B------:R-:W-:-:S03]  /*2320*/  ISETP.NE.AND P1, PT, RZ, UR8, PT ;  /* 0x00000008ff007c0c */ /* 0x000fc6000bf25270 */
[----:B------:R-:W-:-:S10]  /*2330*/  IMAD.IADD R4, R15, 0x1, -R4 ;  /* 0x000000010f047824 */ /* 0x000fd400078e0a04 */
[----:B------:R-:W-:Y:S02]  /*2340*/  @!P1 LOP3.LUT R5, RZ, UR8, RZ, 0x33, !PT ;  /* 0x00000008ff059c12 */ /* 0x000fe4000f8e33ff */
[----:B------:R-:W-:-:S03]  /*2350*/  PLOP3.LUT P1, PT, PT, PT, UP3, 0x80, 0x0 ;  /* 0x000000000000781c */ /* 0x000fc60003f2f038 */
[----:B------:R-:W-:-:S04]  /*2360*/  IMAD.IADD R5, R14, 0x1, -R5 ;  /* 0x000000010e057824 */ /* 0x000fc800078e0a05 */
[CC--:B------:R-:W-:Y:S01]  /*2370*/  IMAD R27, R4.reuse, R5.reuse, RZ ;  /* 0x00000005041b7224 */ /* 0x0c0fe200078e02ff */
[----:B------:R-:W-:-:S04]  /*2380*/  SEL R15, R4, R5, !P1 ;  /* 0x00000005040f7207 */ /* 0x000fc80004800000 */
[--C-:B------:R-:W-:Y:S01]  /*2390*/  SHF.R.S32.HI R5, RZ, 0x1f, R15.reuse ;  /* 0x0000001fff057819 */ /* 0x100fe2000001140f */
[----:B------:R-:W-:Y:S01]  /*23a0*/  IMAD.MOV.U32 R4, RZ, RZ, R15 ;  /* 0x000000ffff047224 */ /* 0x000fe200078e000f */
[----:B------:R-:W-:-:S07]  /*23b0*/  SHF.R.S32.HI R29, RZ, 0x1f, R27 ;  /* 0x0000001fff1d7819 */ /* 0x000fce000001141b */
.L_x_14:
[----:B------:R-:W-:Y:S05]  /*23c0*/  BSYNC B0 ;  /* 0x0000000000007941 */ /* 0x000fea0003800000 */
.L_x_13:
[----:B-1----:R-:W1:Y:S04]  /*23d0*/  SHFL.UP PT, R14, R27, 0x1, RZ ;  /* 0x042000001b0e7989 */ /* 0x002e6800000e00ff */
[----:B------:R-:W4:Y:S01]  /*23e0*/  SHFL.UP PT, R12, R29, 0x1, RZ ;  /* 0x042000001d0c7989 */ /* 0x000f2200000e00ff */
[----:B-1----:R-:W-:Y:S02]  /*23f0*/  SEL R14, R14, RZ, P2 ;  /* 0x000000ff0e0e7207 */ /* 0x002fe40001000000 */
[----:B----4-:R-:W-:Y:S02]  /*2400*/  SEL R12, R12, RZ, P2 ;  /* 0x000000ff0c0c7207 */ /* 0x010fe40001000000 */
[----:B------:R-:W-:-:S05]  /*2410*/  IADD3 R17, P1, R14, R27, RZ ;  /* 0x0000001b0e117210 */ /* 0x000fca0007f3e0ff */
[----:B------:R-:W-:Y:S01]  /*2420*/  IMAD.X R25, R12, 0x1, R29, P1 ;  /* 0x000000010c197824 */ /* 0x000fe200008e061d */
[----:B------:R-:W1:Y:S04]  /*2430*/  SHFL.UP PT, R14, R17, 0x2, RZ ;  /* 0x04400000110e7989 */ /* 0x000e6800000e00ff */
        /* <DEDUP_REMOVED lines=23> */
[----:B---3--:R-:W-:-:S05]  /*25b0*/  IADD3 R18, P1, R14, R7, RZ ;  /* 0x000000070e127210 */ /* 0x008fca0007f3e0ff */
[----:B--2---:R-:W-:Y:S01]  /*25c0*/  IMAD.X R19, R15, 0x1, R6, P1 ;  /* 0x000000010f137824 */ /* 0x004fe200008e0606 */
[----:B------:R-:W-:-:S04]  /*25d0*/  ISETP.GT.U32.AND P1, PT, R18, UR10, PT ;  /* 0x0000000a12007c0c */ /* 0x000fc8000bf24070 */
[----:B------:R-:W-:-:S13]  /*25e0*/  ISETP.GT.U32.AND.EX P1, PT, R19, UR9, PT, P1 ;  /* 0x0000000913007c0c */ /* 0x000fda000bf24110 */
[----:B------:R-:W-:-:S04]  /*25f0*/  VOTE.ANY R12, PT, P1 ;  /* 0x00000000000c7806 */ /* 0x000fc800008e0100 */
[----:B------:R-:W-:-:S13]  /*2600*/  ISETP.NE.AND P1, PT, R12, RZ, PT ;  /* 0x000000ff0c00720c */ /* 0x000fda0003f25270 */
[----:B------:R-:W-:Y:S05]  /*2610*/  @!P1 BRA `(.L_x_17) ;  /* 0xfffffff400b89947 */ /* 0x000fea000383ffff */
[----:B------:R-:W-:Y:S02]  /*2620*/  IMAD.MOV.U32 R18, RZ, RZ, R14 ;  /* 0x000000ffff127224 */ /* 0x000fe400078e000e */
[----:B------:R-:W-:-:S07]  /*2630*/  IMAD.MOV.U32 R19, RZ, RZ, R15 ;  /* 0x000000ffff137224 */ /* 0x000fce00078e000f */
.L_x_12:
[----:B------:R-:W1:Y:S08]  /*2640*/  BREV R12, R12 ;  /* 0x0000000c000c7301 */ /* 0x000e700000000000 */
[----:B-1----:R-:W1:Y:S02]  /*2650*/  FLO.U32.SH R17, R12 ;  /* 0x0000000c00117300 */ /* 0x002e6400000e0400 */
[----:B-1----:R-:W1:Y:S02]  /*2660*/  SHFL.IDX PT, R0, R0, R17, 0x1f ;  /* 0x00001f1100007589 */ /* 0x002e6400000e0000 */
[----:B-1----:R-:W-:-:S13]  /*2670*/  R2UR UR6, R0 ;  /* 0x00000000000672ca */ /* 0x002fda00000e0000 */
[----:B------:R-:W-:-:S05]  /*2680*/  VIADD R2, R34, UR6 ;  /* 0x0000000622027c36 */ /* 0x000fca0008000000 */
[----:B------:R-:W-:-:S13]  /*2690*/  ISETP.GE.AND P1, PT, R2, R3, PT ;  /* 0x000000030200720c */ /* 0x000fda0003f26270 */
[----:B------:R-:W1:Y:S02]  /*26a0*/  @!P1 LDC.64 R14, c[0x0][0x918] ;  /* 0x00024600ff0e9b82 */ /* 0x000e640000000a00 */
[----:B-1----:R-:W-:-:S05]  /*26b0*/  @!P1 IMAD.WIDE R14, R2, 0xc, R14 ;  /* 0x0000000c020e9825 */ /* 0x002fca00078e020e */
[----:B-----5:R1:W5:Y:S04]  /*26c0*/  @!P1 LDG.E R8, desc[UR58][R14.64] ;  /* 0x0000003a0e089981 */ /* 0x020368000c1e1900 */
[----:B------:R1:W5:Y:S01]  /*26d0*/  @!P1 LDG.E R9, desc[UR58][R14.64+0x4] ;  /* 0x0000043a0e099981 */ /* 0x000362000c1e1900 */
[----:B------:R-:W-:-:S03]  /*26e0*/  IADD3 R2, P1, P2, R18, R7, -R27 ;  /* 0x0000000712027210 */ /* 0x000fc60007a3e81b */
[----:B------:R-:W-:Y:S01]  /*26f0*/  SHFL.IDX PT, R7, R29, R17, 0x1f ;  /* 0x00001f111d077589 */ /* 0x000fe200000e0000 */
[----:B------:R-:W-:-:S03]  /*2700*/  IADD3.X R18, R19, R6, ~R29, P1, P2 ;  /* 0x0000000613127210 */ /* 0x000fc60000fe4c1d */
[----:B------:R-:W2:Y:S04]  /*2710*/  SHFL.IDX PT, R2, R2, R17, 0x1f ;  /* 0x00001f1102027589 */ /* 0x000ea800000e0000 */
[----:B------:R-:W3:Y:S04]  /*2720*/  SHFL.IDX PT, R18, R18, R17, 0x1f ;  /* 0x00001f1112127589 */ /* 0x000ee800000e0000 */
[----:B------:R1:W4:Y:S04]  /*2730*/  SHFL.IDX PT, R6, R27, R17, 0x1f ;  /* 0x00001f111b067589 */ /* 0x00032800000e0000 */
[----:B------:R1:W1:Y:S04]  /*2740*/  SHFL.IDX PT, R5, R5, R17, 0x1f ;  /* 0x00001f1105057589 */ /* 0x00026800000e0000 */
[----:B------:R1:W1:Y:S01]  /*2750*/  SHFL.IDX PT, R4, R4, R17, 0x1f ;  /* 0x00001f1104047589 */ /* 0x00026200000e0000 */
[----:B--2---:R-:W-:-:S02]  /*2760*/  R2UR UR5, R2 ;  /* 0x00000000020572ca */ /* 0x004fc400000e0000 */
[----:B---3--:R-:W-:-:S15]  /*2770*/  R2UR UR4, R18 ;  /* 0x00000000120472ca */ /* 0x008fde00000e0000 */
.L_x_7:
[----:B------:R-:W-:Y:S01]  /*2780*/  ISETP.LE.AND P1, PT, R3, UR6, PT ;  /* 0x0000000603007c0c */ /* 0x000fe2000bf23270 */
[----:B-1----:R-:W-:Y:S02]  /*2790*/  IMAD.MOV.U32 R17, RZ, RZ, -0x1 ;  /* 0xffffffffff117424 */ /* 0x002fe400078e00ff */
[----:B------:R-:W-:-:S10]  /*27a0*/  IMAD.MOV.U32 R18, RZ, RZ, -0x1 ;  /* 0xffffffffff127424 */ /* 0x000fd400078e00ff */
[----:B------:R-:W-:Y:S05]  /*27b0*/  @P1 BRA `(.L_x_6) ;  /* 0x0000000400041947 */ /* 0x000fea0003800000 */
[----:B------:R-:W-:Y:S01]  /*27c0*/  UIADD3 UR15, UP2, -UR5, UR10, URZ ;  /* 0x0000000a050f7290 */ /* 0x000fe2000ff5e13f */
[----:B------:R-:W1:Y:S01]  /*27d0*/  S2UR UR18, SR_CTAID.Y ;  /* 0x00000000001279c3 */ /* 0x000e620000002600 */
[----:B------:R-:W-:Y:S01]  /*27e0*/  ULDC UR17, c[0x0][0x8c0] ;  /* 0x0002300000117ab9 */ /* 0x000fe20000000800 */
[----:B------:R-:W-:Y:S01]  /*27f0*/  ULDC UR20, c[0x0][0x8b0] ;  /* 0x00022c0000147ab9 */ /* 0x000fe20000000800 */
[----:B------:R-:W-:Y:S01]  /*2800*/  UIADD3.X UR11, ~UR4, UR9, URZ, UP2, !UPT ;  /* 0x00000009040b7290 */ /* 0x000fe200097fe53f */
[--C-:B------:R-:W-:Y:S01]  /*2810*/  SHF.R.U32.HI R23, RZ, UR20, R5.reuse ;  /* 0x00000014ff177c19 */ /* 0x100fe20008011605 */
[----:B------:R-:W-:Y:S01]  /*2820*/  ULDC UR19, c[0x0][0x904] ;  /* 0x0002410000137ab9 */ /* 0x000fe20000000800 */
[----:B------:R-:W-:Y:S01]  /*2830*/  ULDC UR13, c[0x0][0x8a8] ;  /* 0x00022a00000d7ab9 */ /* 0x000fe20000000800 */
[----:B------:R-:W-:Y:S01]  /*2840*/  USHF.R.U32.HI UR16, URZ, UR17, UR11 ;  /* 0x000000113f107299 */ /* 0x000fe2000801160b */
[----:B------:R-:W-:Y:S01]  /*2850*/  SHF.R.U64 R16, R4, UR20, R5 ;  /* 0x0000001404107c19 */ /* 0x000fe20008001205 */
[----:B------:R-:W-:-:S02]  /*2860*/  USHF.R.U64 UR15, UR15, UR17, UR11 ;  /* 0x000000110f0f7299 */ /* 0x000fc4000800120b */
[----:B------:R-:W-:Y:S02]  /*2870*/  USHF.R.U32.HI UR14, URZ, UR20, UR16 ;  /* 0x000000143f0e7299 */ /* 0x000fe40008011610 */
[----:B------:R-:W-:Y:S02]  /*2880*/  UIADD3 UR13, UR13, -0x1, URZ ;  /* 0xffffffff0d0d7890 */ /* 0x000fe4000fffe03f */
[----:B------:R-:W-:Y:S02]  /*2890*/  USHF.R.U32.HI UR21, URZ, UR19, UR14 ;  /* 0x000000133f157299 */ /* 0x000fe4000801160e */
[----:B------:R-:W-:Y:S02]  /*28a0*/  USHF.R.U64 UR16, UR15, UR20, UR16 ;  /* 0x000000140f107299 */ /* 0x000fe40008001210 */
[----:B------:R-:W-:Y:S02]  /*28b0*/  ULOP3.LUT UR15, UR15, UR13, URZ, 0xc0, !UPT ;  /* 0x0000000d0f0f7292 */ /* 0x000fe4000f8ec03f */
[----:B------:R-:W-:Y:S01]  /*28c0*/  LOP3.LUT R0, R23, UR21, RZ, 0xfc, !PT ;  /* 0x0000001517007c12 */ /* 0x000fe2000f8efcff */
[----:B------:R-:W-:-:S02]  /*28d0*/  USHF.R.U64 UR14, UR16, UR19, UR14 ;  /* 0x00000013100e7299 */ /* 0x000fc4000800120e */
[----:B-1----:R-:W-:Y:S01]  /*28e0*/  USEL UR11, UR40, UR18, !UP3 ;  /* 0x00000012280b7287 */ /* 0x002fe2000d800000 */
[----:B------:R-:W-:-:S13]  /*28f0*/  ISETP.NE.U32.AND P1, PT, R0, RZ, PT ;  /* 0x000000ff0000720c */ /* 0x000fda0003f25070 */
[----:B------:R-:W-:Y:S05]  /*2900*/  @!P1 BRA `(.L_x_18) ;  /* 0x0000000000149947 */ /* 0x000fea0003800000 */
[----:B------:R-:W-:-:S07]  /*2910*/  MOV R12, 0x2930 ;  /* 0x00002930000c7802 */ /* 0x000fce0000000f00 */
[----:B----45:R-:W-:Y:S05]  /*2920*/  CALL.REL.NOINC `($__internal_0_$__cuda_sm20_div_u64) ;  /* 0x000000a800c47944 */ /* 0x030fea0003c00000 */
[----:B------:R-:W-:-:S04]  /*2930*/  IMAD.MOV R12, RZ, RZ, -R0 ;  /* 0x000000ffff0c7224 */ /* 0x000fc800078e0a00 */
[----:B------:R-:W-:Y:S01]  /*2940*/  IMAD R12, R16, R12, UR14 ;  /* 0x0000000e100c7e24 */ /* 0x000fe2000f8e020c */
[----:B------:R-:W-:Y:S06]  /*2950*/  BRA `(.L_x_19) ;  /* 0x0000000000507947 */ /* 0x000fec0003800000 */
.L_x_18:
[----:B------:R-:W1:Y:S01]  /*2960*/  I2F.U32.RP R0, R16 ;  /* 0x0000001000007306 */ /* 0x000e620000209000 */
[----:B------:R-:W-:-:S07]  /*2970*/  ISETP.NE.U32.AND P3, PT, R16, RZ, PT ;  /* 0x000000ff1000720c */ /* 0x000fce0003f65070 */
[----:B-1----:R-:W1:Y:S02]  /*2980*/  MUFU.RCP R0, R0 ;  /* 0x0000000000007308 */ /* 0x002e640000001000 */
[----:B-1----:R-:W-:-:S06]  /*2990*/  VIADD R2, R0, 0xffffffe ;  /* 0x0ffffffe00027836 */ /* 0x002fcc0000000000 */
[----:B------:R1:W2:Y:S02]  /*29a0*/  F2I.FTZ.U32.TRUNC.NTZ R3, R2 ;  /* 0x0000000200037305 */ /* 0x0002a4000021f000 */
[----:B-1----:R-:W-:Y:S02]  /*29b0*/  IMAD.MOV.U32 R2, RZ, RZ, RZ ;  /* 0x000000ffff027224 */ /* 0x002fe400078e00ff */
[----:B--2---:R-:W-:-:S04]  /*29c0*/  IMAD.MOV R15, RZ, RZ, -R3 ;  /* 0x000000ffff0f7224 */ /* 0x004fc800078e0a03 */
[----:B------:R-:W-:-:S04]  /*29d0*/  IMAD R15, R15, R16, RZ ;  /* 0x000000100f0f7224 */ /* 0x000fc800078e02ff */
[----:B------:R-:W-:-:S06]  /*29e0*/  IMAD.HI.U32 R3, R3, R15, R2 ;  /* 0x0000000f03037227 */ /* 0x000fcc00078e0002 */
[----:B------:R-:W-:-:S04]  /*29f0*/  IMAD.HI.U32 R0, R3, UR14, RZ ;  /* 0x0000000e03007c27 */ /* 0x000fc8000f8e00ff */
[----:B------:R-:W-:-:S04]  /*2a00*/  IMAD.MOV R3, RZ, RZ, -R0 ;  /* 0x000000ffff037224 */ /* 0x000fc800078e0a00 */
[----:B------:R-:W-:-:S05]  /*2a10*/  IMAD R3, R16, R3, UR14 ;  /* 0x0000000e10037e24 */ /* 0x000fca000f8e0203 */
[----:B------:R-:W-:-:S13]  /*2a20*/  ISETP.GE.U32.AND P1, PT, R3, R16, PT ;  /* 0x000000100300720c */ /* 0x000fda0003f26070 */
[----:B------:R-:W-:Y:S02]  /*2a30*/  @P1 IMAD.IADD R3, R3, 0x1, -R16 ;  /* 0x0000000103031824 */ /* 0x000fe400078e0a10 */
[----:B------:R-:W-:-:S03]  /*2a40*/  @P1 VIADD R0, R0, 0x1 ;  /* 0x0000000100001836 */ /* 0x000fc60000000000 */
[----:B------:R-:W-:-:S13]  /*2a50*/  ISETP.GE.U32.AND P2, PT, R3, R16, PT ;  /* 0x000000100300720c */ /* 0x000fda0003f46070 */
[----:B------:R-:W-:Y:S01]  /*2a60*/  @P2 VIADD R0, R0, 0x1 ;  /* 0x0000000100002836 */ /* 0x000fe20000000000 */
[----:B------:R-:W-:-:S05]  /*2a70*/  @!P3 LOP3.LUT R0, RZ, R16, RZ, 0x33, !PT ;  /* 0x00000010ff00b212 */ /* 0x000fca00078e33ff */
[----:B------:R-:W-:-:S04]  /*2a80*/  IMAD.MOV R12, RZ, RZ, -R0 ;  /* 0x000000ffff0c7224 */ /* 0x000fc800078e0a00 */
[----:B------:R-:W-:-:S07]  /*2a90*/  IMAD R12, R16, R12, UR14 ;  /* 0x0000000e100c7e24 */ /* 0x000fce000f8e020c */
.L_x_19:
[----:B------:R-:W1:Y:S01]  /*2aa0*/  LDC R15, c[0x0][0x8a8] ;  /* 0x00022a00ff0f7b82 */ /* 0x000e620000000800 */
[----:B------:R-:W-:Y:S01]  /*2ab0*/  ULDC UR14, c[0x0][0x904] ;  /* 0x00024100000e7ab9 */ /* 0x000fe20000000800 */
[----:B------:R-:W-:Y:S01]  /*2ac0*/  UMOV UR13, 0xffffffff ;  /* 0xffffffff000d7882 */ /* 0x000fe20000000000 */
[----:B------:R-:W-:Y:S01]  /*2ad0*/  PLOP3.LUT P1, PT, PT, PT, UP3, 0x80, 0x0 ;  /* 0x000000000000781c */ /* 0x000fe20003f2f038 */
[----:B------:R-:W-:-:S04]  /*2ae0*/  USHF.L.U32 UR13, UR13, UR14, URZ ;  /* 0x0000000e0d0d7299 */ /* 0x000fc8000800063f */
[----:B------:R-:W2:Y:S02]  /*2af0*/  LDC R17, c[0x0][0x8b8] ;  /* 0x00022e00ff117b82 */ /* 0x000ea40000000800 */
[----:B------:R-:W-:Y:S01]  /*2b00*/  LOP3.LUT R2, RZ, UR13, RZ, 0x33, !PT ;  /* 0x0000000dff027c12 */ /* 0x000fe2000f8e33ff */
[----:B------:R-:W-:Y:S02]  /*2b10*/  UMOV UR13, 0x1 ;  /* 0x00000001000d7882 */ /* 0x000fe40000000000 */
[----:B------:R-:W-:Y:S01]  /*2b20*/  USHF.L.U32 UR13, UR13, UR14, URZ ;  /* 0x0000000e0d0d7299 */ /* 0x000fe2000800063f */
[----:B------:R-:W-:Y:S02]  /*2b30*/  LOP3.LUT R3, R2, UR16, RZ, 0xc0, !PT ;  /* 0x0000001002037c12 */ /* 0x000fe4000f8ec0ff */
[----:B------:R-:W-:Y:S02]  /*2b40*/  @P1 IMAD.U32 R18, RZ, RZ, UR6 ;  /* 0x00000006ff121e24 */ /* 0x000fe4000f8e00ff */
[----:B------:R-:W-:-:S02]  /*2b50*/  @!P1 IMAD.U32 R18, RZ, RZ, UR6 ;  /* 0x00000006ff129e24 */ /* 0x000fc4000f8e00ff */
[----:B------:R-:W-:Y:S02]  /*2b60*/  IMAD R0, R0, UR13, R3 ;  /* 0x0000000d00007c24 */ /* 0x000fe4000f8e0203 */
[----:B-1----:R-:W-:-:S04]  /*2b70*/  IMAD R12, R12, R15, UR15 ;  /* 0x0000000f0c0c7e24 */ /* 0x002fc8000f8e020f */
[----:B------:R-:W-:Y:S02]  /*2b80*/  @P1 IMAD.MOV.U32 R16, RZ, RZ, R12 ;  /* 0x000000ffff101224 */ /* 0x000fe400078e000c */
[----:B--2---:R-:W-:Y:S01]  /*2b90*/  IMAD R17, R0, R17, UR11 ;  /* 0x0000000b00117e24 */ /* 0x004fe2000f8e0211 */
[----:B------:R-:W-:-:S03]  /*2ba0*/  UMOV UR11, 0x1 ;  /* 0x00000001000b7882 */ /* 0x000fc60000000000 */
[----:B------:R-:W-:Y:S02]  /*2bb0*/  @!P1 IMAD.MOV.U32 R16, RZ, RZ, R17 ;  /* 0x000000ffff109224 */ /* 0x000fe400078e0011 */
[----:B------:R-:W-:-:S07]  /*2bc0*/  @!P1 IMAD.MOV.U32 R17, RZ, RZ, R12 ;  /* 0x000000ffff119224 */ /* 0x000fce00078e000c */
.L_x_6:
[----:B------:R-:W-:-:S13]  /*2bd0*/  ISETP.NE.AND P1, PT, RZ, UR11, PT ;  /* 0x0000000bff007c0c */ /* 0x000fda000bf25270 */
[----:B------:R-:W-:Y:S05]  /*2be0*/  @!P1 EXIT ;  /* 0x000000000000994d */ /* 0x000fea0003800000 */
[----:B------:R-:W1:Y:S02]  /*2bf0*/  LDC.64 R14, c[0x0][0x290] ;  /* 0x0000a400ff0e7b82 */ /* 0x000e640000000a00 */
[----:B-1----:R-:W-:-:S05]  /*2c00*/  IMAD.WIDE R14, R18, 0xc, R14 ;  /* 0x0000000c120e7825 */ /* 0x002fca00078e020e */
[----:B------:R1:W5:Y:S04]  /*2c10*/  LDG.E R2, desc[UR58][R14.64] ;  /* 0x0000003a0e027981 */ /* 0x000368000c1e1900 */
[----:B------:R1:W5:Y:S04]  /*2c20*/  LDG.E R0, desc[UR58][R14.64+0x4] ;  /* 0x0000043a0e007981 */ /* 0x000368000c1e1900 */
[----:B------:R1:W5:Y:S01]  /*2c30*/  LDG.E R19, desc[UR58][R14.64+0x8] ;  /* 0x0000083a0e137981 */ /* 0x000362000c1e1900 */
[----:B------:R-:W-:Y:S01]  /*2c40*/  PLOP3.LUT P1, PT, PT, PT, UP1, 0x80, 0x0 ;  /* 0x000000000000781c */ /* 0x000fe20003f2f018 */
[----:B------:R-:W2:Y:S01]  /*2c50*/  S2UR UR41, SR_CgaCtaId ;  /* 0x00000000002979c3 */ /* 0x000ea20000008800 */
[----:B------:R-:W-:-:S11]  /*2c60*/  SHF.R.S32.HI R3, RZ, 0x1f, R18 ;  /* 0x0000001fff037819 */ /* 0x000fd60000011412 */
[----:B-1----:R-:W-:Y:S05]  /*2c70*/  @!P1 BRA `(.L_x_20) ;  /* 0x0000003c00389947 */ /* 0x002fea0003800000 */
[----:B------:R-:W-:-:S06]  /*2c80*/  UISETP.GT.U32.AND UP0, UPT, UR33, 0x1, UPT ;  /* 0x000000012100788c */ /* 0x000fcc000bf04070 */
[----:B------:R-:W-:-:S13]  /*2c90*/  PLOP3.LUT P0, PT, PT, PT, UP0, 0x80, 0x0 ;  /* 0x000000000000781c */ /* 0x000fda0003f0f008 */
[----:B--2---:R-:W-:Y:S05]  /*2ca0*/  @P0 EXIT ;  /* 0x000000000000094d */ /* 0x004fea0003800000 */
.L_x_21:
[----:B------:R-:W-:-:S08]  /*2cb0*/  NOP ;  /* 0x0000000000007918 */ /* 0x000fd00000000000 */
[----:B------:R-:W1:Y:S02]  /*2cc0*/  USETMAXREG.TRY_ALLOC.CTAPOOL UP0, 0xe8 ;  /* 0x000000e8000079c8 */ /* 0x000e640008000600 */
[----:B-1----:R-:W-:-:S13]  /*2cd0*/  PLOP3.LUT P0, PT, PT, PT, UP0, 0x80, 0x0 ;  /* 0x000000000000781c */ /* 0x002fda0003f0f008 */
[----:B------:R-:W-:Y:S05]  /*2ce0*/  @!P0 BRA `(.L_x_21) ;  /* 0xfffffffc00f08947 */ /* 0x000fea000383ffff */
[----:B------:R-:W1:Y:S01]  /*2cf0*/  SHFL.IDX PT, R13, R13, RZ, 0x1f ;  /* 0x00001fff0d0d7589 */ /* 0x000e6200000e0000 */
[----:B------:R-:W2:Y:S01]  /*2d00*/  S2UR UR4, SR_CTAID.Y ;  /* 0x00000000000479c3 */ /* 0x000ea20000002600 */
[----:B------:R-:W-:Y:S01]  /*2d10*/  UMOV UR60, URZ ;  /* 0x0000003f003c7c82 */ /* 0x000fe20008000000 */
[----:B------:R-:W-:Y:S01]  /*2d20*/  UMOV UR61, URZ ;  /* 0x0000003f003d7c82 */ /* 0x000fe20008000000 */
[----:B-1----:R-:W-:Y:S01]  /*2d30*/  LOP3.LUT P0, RZ, R13, 0x3, RZ, 0xc0, !PT ;  /* 0x000000030dff7812 */ /* 0x002fe2000780c0ff */
[----:B--2---:R-:W-:-:S12]  /*2d40*/  UIMAD UR4, UR4, UR39, UR40 ;  /* 0x00000027040472a4 */ /* 0x004fd8000f8e0228 */
[----:B------:R-:W-:Y:S05]  /*2d50*/  @P0 BRA `(.L_x_22) ;  /* 0x0000000000a40947 */ /* 0x000fea0003800000 */
[----:B------:R-:W-:Y:S01]  /*2d60*/  ELECT P0, URZ, PT ;  /* 0x00000000003f782f */ /* 0x000fe20003800000 */
[----:B------:R-:W-:-:S12]  /*2d70*/  BSSY B0, `(.L_x_23) ;  /* 0x0000020000007945 */ /* 0x000fd80003800000 */
[----:B------:R-:W-:Y:S05]  /*2d80*/  @!P0 BRA `(.L_x_24) ;  /* 0x0000000000788947 */ /* 0x000fea0003800000 */
[----:B------:R-:W1:Y:S01]  /*2d90*/  S2UR UR6, SR_CgaCtaId ;  /* 0x00000000000679c3 */ /* 0x000e620000008800 */
[----:B------:R-:W-:Y:S01]  /*2da0*/  UISETP.NE.AND UP0, UPT, UR12, 0x1, UPT ;  /* 0x000000010c00788c */ /* 0x000fe2000bf05270 */
[----:B------:R-:W-:-:S06]  /*2db0*/  UMOV UR5, 0x400 ;  /* 0x0000040000057882 */ /* 0x000fcc0000000000 */
[----:B------:R-:W2:Y:S08]  /*2dc0*/  LDC.64 R4, c[0x0][0x700] ;  /* 0x0001c000ff047b82 */ /* 0x000eb00000000a00 */
[----:B----4-:R-:W2:Y:S08]  /*2dd0*/  LDC.64 R6, c[0x0][0x708] ;  /* 0x0001c200ff067b82 */ /* 0x010eb00000000a00 */
[----:B-----5:R-:W3:Y:S01]  /*2de0*/  LDC.64 R8, c[0x0][0x710] ;  /* 0x0001c400ff087b82 */ /* 0x020ee20000000a00 */
[----:B-1----:R-:W-:-:S04]  /*2df0*/  ULEA UR5, UR6, UR5, 0x18 ;  /* 0x0000000506057291 */ /* 0x002fc8000f8ec03f */
[----:B------:R-:W-:Y:S02]  /*2e00*/  UIADD3 UR6, UR5, 0x80, URZ ;  /* 0x0000008005067890 */ /* 0x000fe4000fffe03f */
[----:B------:R-:W-:Y:S01]  /*2e10*/  @!UP0 UIADD3 UR6, UR5, URZ, URZ ;  /* 0x0000003f05068290 */ /* 0x000fe2000fffe03f */
[----:B------:R-:W3:Y:S08]  /*2e20*/  LDC.64 R10, c[0x0][0x718] ;  /* 0x0001c600ff0a7b82 */ /* 0x000ef00000000a00 */
[----:B------:R-:W1:Y:S01]  /*2e30*/  LDC.64 R12, c[0x0][0x720] ;  /* 0x0001c800ff0c7b82 */ /* 0x000e620000000a00 */
[----:B--2---:R2:W-:Y:S07]  /*2e40*/  STS.128 [UR6+0x38800], R4 ;  /* 0x03880004ff007988 */ /* 0x0045ee0008000c06 */
[----:B------:R-:W1:Y:S08]  /*2e50*/  LDC.64 R14, c[0x0][0x728] ;  /* 0x0001ca00ff0e7b82 */ /* 0x000e700000000a00 */
[----:B------:R-:W4:Y:S01]  /*2e60*/  LDC.64 R20, c[0x0][0x730] ;  /* 0x0001cc00ff147b82 */ /* 0x000f220000000a00 */
[----:B---3--:R2:W-:Y:S07]  /*2e70*/  STS.128 [UR6+0x38810], R8 ;  /* 0x03881008ff007988 */ /* 0x0085ee0008000c06 */
[----:B------:R-:W4:Y:S08]  /*2e80*/  LDC.64 R22, c[0x0][0x738] ;  /* 0x0001ce00ff167b82 */ /* 0x000f300000000a00 */
[----:B------:R-:W3:Y:S01]  /*2e90*/  LDC.64 R24, c[0x0][0x740] ;  /* 0x0001d000ff187b82 */ /* 0x000ee20000000a00 */
[----:B-1----:R2:W-:Y:S07]  /*2ea0*/  STS.128 [UR6+0x38820], R12 ;  /* 0x0388200cff007988 */ /* 0x0025ee0008000c06 */
[----:B------:R-:W3:Y:S08]  /*2eb0*/  LDC.64 R26, c[0x0][0x748] ;  /* 0x0001d200ff1a7b82 */ /* 0x000ef00000000a00 */
[----:B------:R-:W1:Y:S01]  /*2ec0*/  LDC.64 R28, c[0x0][0x750] ;  /* 0x0001d400ff1c7b82 */ /* 0x000e620000000a00 */
[----:B----4-:R2:W-:Y:S07]  /*2ed0*/  STS.128 [UR6+0x38830], R20 ;  /* 0x03883014ff007988 */ /* 0x0105ee0008000c06 */
[----:B------:R-:W1:Y:S08]  /*2ee0*/  LDC.64 R30, c[0x0][0x758] ;  /* 0x0001d600ff1e7b82 */ /* 0x000e700000000a00 */
[----:B------:R-:W4:Y:S01]  /*2ef0*/  LDC.64 R36, c[0x0][0x760] ;  /* 0x0001d800ff247b82 */ /* 0x000f220000000a00 */
[----:B---3--:R2:W-:Y:S07]  /*2f00*/  STS.128 [UR6+0x38840], R24 ;  /* 0x03884018ff007988 */ /* 0x0085ee0008000c06 */
[----:B------:R-:W4:Y:S08]  /*2f10*/  LDC.64 R38, c[0x0][0x768] ;  /* 0x0001da00ff267b82 */ /* 0x000f300000000a00 */
[----:B------:R-:W3:Y:S01]  /*2f20*/  LDC.64 R40, c[0x0][0x770] ;  /* 0x0001dc00ff287b82 */ /* 0x000ee20000000a00 */
[----:B-1----:R2:W-:Y:S07]  /*2f30*/  STS.128 [UR6+0x38850], R28 ;  /* 0x0388501cff007988 */ /* 0x0025ee0008000c06 */
[----:B------:R-:W3:Y:S01]  /*2f40*/  LDC.64 R42, c[0x0][0x778] ;  /* 0x0001de00ff2a7b82 */ /* 0x000ee20000000a00 */
[----:B----4-:R2:W-:Y:S04]  /*2f50*/  STS.128 [UR6+0x38860], R36 ;  /* 0x03886024ff007988 */ /* 0x0105e80008000c06 */
[----:B---3--:R2:W-:Y:S02]  /*2f60*/  STS.128 [UR6+0x38870], R40 ;  /* 0x03887028ff007988 */ /* 0x0085e40008000c06 */
.L_x_24:
[----:B------:R-:W-:Y:S05]  /*2f70*/  BSYNC B0 ;  /* 0x0000000000007941 */ /* 0x000fea0003800000 */
.L_x_23:
[----:B------:R-:W-:Y:S01]  /*2f80*/  UISETP.NE.AND UP0, UPT, UR12, 0x1, UPT ;  /* 0x000000010c00788c */ /* 0x000fe2000bf05270 */
[----:B------:R-:W-:Y:S01]  /*2f90*/  NOP ;  /* 0x0000000000007918 */ /* 0x000fe20000000000 */
[----:B------:R-:W-:Y:S01]  /*2fa0*/  ULDC UR5, c[0x0][0x884] ;  /* 0x0002210000057ab9 */ /* 0x000fe20000000800 */
[----:B------:R-:W-:Y:S01]  /*2fb0*/  ULDC.64 UR60, c[0x0][0x800] ;  /* 0x00020000003c7ab9 */ /* 0x000fe20000000a00 */
[----:B------:R-:W-:-:S04]  /*2fc0*/  USEL UR5, UR5, URZ, UP0 ;  /* 0x0000003f05057287 */ /* 0x000fc80008000000 */
[----:B------:R-:W-:-:S04]  /*2fd0*/  UIADD3 UR5, UR4, UR5, URZ ;  /* 0x0000000504057290 */ /* 0x000fc8000fffe03f */
[----:B------:R-:W-:-:S12]  /*2fe0*/  UIMAD.WIDE UR60, UR5, 0x80, UR60 ;  /* 0x00000080053c78a5 */ /* 0x000fd8000f8e023c */
.L_x_22:
[----:B------:R-:W-:-:S13]  /*2ff0*/  ISETP.NE.AND P0, PT, RZ, UR54, PT ;  /* 0x00000036ff007c0c */ /* 0x000fda000bf05270 */
[----:B------:R-:W-:Y:S05]  /*3000*/  @P0 BRA `(.L_x_25) ;  /* 0x00000004001c0947 */ /* 0x000fea0003800000 */
[----:B------:R-:W-:Y:S01]  /*3010*/  ELECT P0, URZ, PT ;  /* 0x00000000003f782f */ /* 0x000fe20003800000 */
[----:B------:R-:W-:-:S12]  /*3020*/  BSSY B0, `(.L_x_26) ;  /* 0x0000030000007945 */ /* 0x000fd80003800000 */
[----:B------:R-:W-:Y:S05]  /*3030*/  @!P0 BRA `(.L_x_27) ;  /* 0x0000000000b88947 */ /* 0x000fea0003800000 */
[C---:B--2---:R-:W-:Y:S01]  /*3040*/  IMAD.SHL.U32 R4, R18.reuse, 0x8, RZ ;  /* 0x0000000812047824 */ /* 0x044fe200078e00ff */
[----:B------:R-:W-:Y:S01]  /*3050*/  ULDC.64 UR4, c[0x0][0x820] ;  /* 0x0002080000047ab9 */ /* 0x000fe20000000a00 */
[----:B------:R-:W-:-:S03]  /*3060*/  SHF.L.U64.HI R3, R18, 0x3, R3 ;  /* 0x0000000312037819 */ /* 0x000fc60000010203 */
[----:B----4-:R-:W-:-:S04]  /*3070*/  IADD3 R6, P0, R4, UR4, RZ ;  /* 0x0000000404067c10 */ /* 0x010fc8000ff1e0ff */
[----:B------:R-:W-:Y:S01]  /*3080*/  IADD3.X R7, R3, UR5, RZ, P0, !PT ;  /* 0x0000000503077c10 */ /* 0x000fe200087fe4ff */
[----:B------:R-:W-:-:S05]  /*3090*/  ULDC.64 UR4, c[0x0][0x818] ;  /* 0x0002060000047ab9 */ /* 0x000fca0000000a00 */
[----:B------:R-:W2:Y:S01]  /*30a0*/  LDG.E.64 R6, desc[UR58][R6.64] ;  /* 0x0000003a06067981 */ /* 0x000ea2000c1e1b00 */
[----:B------:R-:W-:-:S04]  /*30b0*/  IADD3 R4, P0, R4, UR4, RZ ;  /* 0x0000000404047c10 */ /* 0x000fc8000ff1e0ff */
[----:B------:R-:W-:-:S06]  /*30c0*/  IADD3.X R5, R3, UR5, RZ, P0, !PT ;  /* 0x0000000503057c10 */ /* 0x000fcc00087fe4ff */
[----:B------:R-:W3:Y:S01]  /*30d0*/  LDG.E.64 R4, desc[UR58][R4.64] ;  /* 0x0000003a04047981 */ /* 0x000ee2000c1e1b00 */
[----:B------:R-:W1:Y:S01]  /*30e0*/  S2UR UR5, SR_CgaCtaId ;  /* 0x00000000000579c3 */ /* 0x000e620000008800 */
[----:B------:R-:W-:Y:S01]  /*30f0*/  UISETP.NE.AND UP0, UPT, UR12, 0x1, UPT ;  /* 0x000000010c00788c */ /* 0x000fe2000bf05270 */
[----:B-----5:R-:W-:Y:S01]  /*3100*/  VIADD R9, R0, 0xffffffff ;  /* 0xffffffff00097836 */ /* 0x020fe20000000000 */
[----:B------:R-:W-:Y:S01]  /*3110*/  UMOV UR4, 0x400 ;  /* 0x0000040000047882 */ /* 0x000fe20000000000 */
[----:B------:R-:W-:Y:S01]  /*3120*/  CS2R R10, SRZ ;  /* 0x00000000000a7805 */ /* 0x000fe2000001ff00 */
[----:B-1----:R-:W-:-:S04]  /*3130*/  ULEA UR4, UR5, UR4, 0x18 ;  /* 0x0000000405047291 */ /* 0x002fc8000f8ec03f */
[----:B------:R-:W-:-:S03]  /*3140*/  UIADD3 UR5, UR4, 0x80, URZ ;  /* 0x0000008004057890 */ /* 0x000fc6000fffe03f */
[----:B------:R-:W-:-:S04]  /*3150*/  @!UP0 UIADD3 UR5, UR4, URZ, URZ ;  /* 0x0000003f04058290 */ /* 0x000fc8000fffe03f */
[----:B------:R-:W-:-:S05]  /*3160*/  UIADD3 UR4, UR5, 0x38800, URZ ;  /* 0x0003880005047890 */ /* 0x000fca000fffe03f */
[----:B------:R-:W1:Y:S01]  /*3170*/  LDS R3, [UR5+0x3881c] ;  /* 0x03881c05ff037984 */ /* 0x000e620008000800 */
[----:B------:R-:W-:-:S03]  /*3180*/  IMAD.U32 R14, RZ, RZ, UR4 ;  /* 0x00000004ff0e7e24 */ /* 0x000fc6000f8e00ff */
[----:B------:R-:W-:Y:S02]  /*3190*/  STS [UR5+0x38830], RZ ;  /* 0x038830ffff007988 */ /* 0x000fe40008000805 */
[----:B------:R-:W-:-:S05]  /*31a0*/  SHF.R.U64 R14, R14, 0x4, RZ ;  /* 0x000000040e0e7819 */ /* 0x000fca00000012ff */
[----:B------:R-:W-:Y:S04]  /*31b0*/  STS [UR5+0x38810], R14 ;  /* 0x0388100eff007988 */ /* 0x000fe80008000805 */
[----:B------:R-:W-:Y:S01]  /*31c0*/  STS [UR5+0x38814], R14 ;  /* 0x0388140eff007988 */ /* 0x000fe20008000805 */
[C---:B--2---:R-:W-:Y:S01]  /*31d0*/  SHF.L.U64.HI R13, R6.reuse, 0x1, R7 ;  /* 0x00000001060d7819 */ /* 0x044fe20000010207 */
[----:B------:R-:W-:-:S03]  /*31e0*/  IMAD.SHL.U32 R6, R6, 0x2, RZ ;  /* 0x0000000206067824 */ /* 0x000fc600078e00ff */
[----:B------:R-:W-:Y:S02]  /*31f0*/  LOP3.LUT R13, R13, 0x1fffffff, RZ, 0xc0, !PT ;  /* 0x1fffffff0d0d7812 */ /* 0x000fe400078ec0ff */
[----:B------:R-:W-:Y:S02]  /*3200*/  LOP3.LUT R0, R6, 0xfffffffe, RZ, 0xc0, !PT ;  /* 0xfffffffe06007812 */ /* 0x000fe400078ec0ff */
[--C-:B------:R-:W-:Y:S02]  /*3210*/  SHF.R.U32.HI R8, RZ, 0x4, R13.reuse ;  /* 0x00000004ff087819 */ /* 0x100fe4000001160d */
[----:B------:R-:W-:Y:S01]  /*3220*/  SHF.R.U64 R0, R0, 0x4, R13 ;  /* 0x0000000400007819 */ /* 0x000fe2000000120d */
[----:B---3--:R-:W-:Y:S01]  /*3230*/  STS.64 [UR5+0x38800], R4 ;  /* 0x03880004ff007988 */ /* 0x008fe20008000a05 */
[----:B-1----:R-:W-:-:S03]  /*3240*/  LOP3.LUT R3, R3, 0xf, R8, 0xb8, !PT ;  /* 0x0000000f03037812 */ /* 0x002fc600078eb808 */
[----:B------:R-:W-:Y:S04]  /*3250*/  STS [UR5+0x3880c], R0 ;  /* 0x03880c00ff007988 */ /* 0x000fe80008000805 */
[----:B------:R-:W-:Y:S04]  /*3260*/  STS [UR5+0x3881c], R3 ;  /* 0x03881c03ff007988 */ /* 0x000fe80008000805 */
[----:B------:R-:W1:Y:S02]  /*3270*/  LDS R7, [UR5+0x3881c] ;  /* 0x03881c05ff077984 */ /* 0x000e640008000800 */
[----:B-1----:R-:W-:-:S05]  /*3280*/  LOP3.LUT R7, R7, 0xf0, RZ, 0xb8, !PT ;  /* 0x000000f007077812 */ /* 0x002fca00078eb8ff */
[----:B------:R-:W-:Y:S04]  /*3290*/  STS [UR5+0x3881c], R7 ;  /* 0x03881c07ff007988 */ /* 0x000fe80008000805 */
[----:B------:R-:W1:Y:S02]  /*32a0*/  LDS R8, [UR5+0x3881c] ;  /* 0x03881c05ff087984 */ /* 0x000e640008000800 */
[----:B-1----:R-:W-:Y:S01]  /*32b0*/  LOP3.LUT R15, R8, 0xf00, RZ, 0xb8, !PT ;  /* 0x00000f00080f7812 */ /* 0x002fe200078eb8ff */
[----:B------:R-:W-:-:S04]  /*32c0*/  VIADD R8, R2, 0xffffffff ;  /* 0xffffffff02087836 */ /* 0x000fc80000000000 */
[----:B------:R-:W-:Y:S04]  /*32d0*/  STS.64 [UR5+0x38818], R14 ;  /* 0x0388180eff007988 */ /* 0x000fe80008000a05 */
[----:B------:R-:W1:Y:S04]  /*32e0*/  LDS R12, [UR5+0x3881c] ;  /* 0x03881c05ff0c7984 */ /* 0x000e680008000800 */
[----:B------:R3:W-:Y:S01]  /*32f0*/  STS.128 [UR5+0x38820], R8 ;  /* 0x03882008ff007988 */ /* 0x0007e20008000c05 */
[----:B-1----:R-:W-:-:S05]  /*3300*/  LOP3.LUT R12, R12, 0xf000, RZ, 0xb8, !PT ;  /* 0x0000f0000c0c7812 */ /* 0x002fca00078eb8ff */
[----:B------:R3:W-:Y:S02]  /*3310*/  STS [UR5+0x3881c], R12 ;  /* 0x03881c0cff007988 */ /* 0x0007e40008000805 */
.L_x_27:
[----:B------:R-:W-:Y:S05]  /*3320*/  BSYNC B0 ;  /* 0x0000000000007941 */ /* 0x000fea0003800000 */
.L_x_26:
[----:B------:R-:W-:Y:S01]  /*3330*/  ELECT P0, URZ, PT ;  /* 0x00000000003f782f */ /* 0x000fe20003800000 */
[----:B------:R-:W-:Y:S01]  /*3340*/  NOP ;  /* 0x0000000000007918 */ /* 0x000fe20000000000 */
[----:B------:R-:W-:Y:S11]  /*3350*/  BSSY B0, `(.L_x_28) ;  /* 0x0000004000007945 */ /* 0x000ff60003800000 */
[----:B------:R-:W-:Y:S05]  /*3360*/  @!P0 BRA `(.L_x_29) ;  /* 0x0000000000088947 */ /* 0x000fea0003800000 */
[----:B------:R0:W-:Y:S01]  /*3370*/  UTMACMDFLUSH ;  /* 0x00000000000079b7 */ /* 0x0001e20000000000 */
[----:B------:R-:W-:-:S04]  /*3380*/  DEPBAR.LE SB0, 0x0 ;  /* 0x000080000000791a */ /* 0x000fc80000000000 */
.L_x_29:
[----:B------:R-:W-:Y:S05]  /*3390*/  BSYNC B0 ;  /* 0x0000000000007941 */ /* 0x000fea0003800000 */
.L_x_28:
[----:B------:R-:W1:Y:S01]  /*33a0*/  S2UR UR5, SR_CgaCtaId ;  /* 0x00000000000579c3 */ /* 0x000e620000008800 */
[----:B-----5:R-:W2:Y:S01]  /*33b0*/  S2R R0, SR_LANEID ;  /* 0x0000000000007919 */ /* 0x020ea20000000000 */
[----:B------:R-:W-:Y:S01]  /*33c0*/  UISETP.NE.AND UP0, UPT, UR12, 0x1, UPT ;  /* 0x000000010c00788c */ /* 0x000fe2000bf05270 */
[----:B------:R-:W-:Y:S02]  /*33d0*/  UMOV UR4, 0x400 ;  /* 0x0000040000047882 */ /* 0x000fe40000000000 */
[----:B-1----:R-:W-:-:S04]  /*33e0*/  ULEA UR4, UR5, UR4, 0x18 ;  /* 0x0000000405047291 */ /* 0x002fc8000f8ec03f */
[----:B------:R-:W-:-:S04]  /*33f0*/  UIADD3 UR5, UR4, 0x80, URZ ;  /* 0x0000008004057890 */ /* 0x000fc8000fffe03f */
[----:B------:R-:W-:Y:S01]  /*3400*/  @!UP0 UIADD3 UR5, UR4, URZ, URZ ;  /* 0x0000003f04058290 */ /* 0x000fe2000fffe03f */
[----:B--2---:R-:W-:-:S05]  /*3410*/  IMAD.SHL.U32 R0, R0, 0x4, RZ ;  /* 0x0000000400007824 */ /* 0x004fca00078e00ff */
[----:B------:R-:W-:Y:S01]  /*3420*/  IMAD.U32 R3, RZ, RZ, UR5 ;  /* 0x00000005ff037e24 */ /* 0x000fe2000f8e00ff */
[----:B------:R-:W-:-:S04]  /*3430*/  IADD3 R2, P0, R0, UR60, RZ ;  /* 0x0000003c00027c10 */ /* 0x000fc8000ff1e0ff */
[----:B------:R-:W-:Y:S01]  /*3440*/  IADD3 R4, R0, 0x38800, R3 ;  /* 0x0003880000047810 */ /* 0x000fe20007ffe003 */
[----:B------:R-:W-:-:S04]  /*3450*/  IMAD.X R3, RZ, RZ, UR61, P0 ;  /* 0x0000003dff037e24 */ /* 0x000fc800080e06ff */
[----:B------:R-:W1:Y:S04]  /*3460*/  LDS R5, [R4] ;  /* 0x0000000004057984 */ /* 0x000e680000000800 */
[----:B-1----:R1:W5:Y:S02]  /*3470*/  ATOMG.E.EXCH.STRONG.GPU PT, RZ, [R2], R5 ;  /* 0x0000000502ff73a8 */ /* 0x00236400041ee100 */
.L_x_25:
[----:B-----5:R-:W-:Y:S01]  /*3480*/  SHF.R.S32.HI R0, RZ, 0x1f, R33 ;  /* 0x0000001fff007819 */ /* 0x020fe20000011421 */
[----:B------:R-:W3:Y:S01]  /*3490*/  S2UR UR42, SR_CgaCtaId ;  /* 0x00000000002a79c3 */ /* 0x000ee20000008800 */
[----:B------:R-:W-:Y:S01]  /*34a0*/  UISETP.NE.AND UP0, UPT, UR12, 0x1, UPT ;  /* 0x000000010c00788c */ /* 0x000fe2000bf05270 */
[----:B------:R-:W-:Y:S01]  /*34b0*/  IMAD.MOV.U32 R90, RZ, RZ, 0x1 ;  /* 0x00000001ff5a7424 */ /* 0x000fe200078e00ff */
[----:B------:R-:W-:Y:S01]  /*34c0*/  LEA.HI R0, R0, R33, RZ, 0x8 ;  /* 0x0000002100007211 */ /* 0x000fe200078f40ff */
[----:B------:R-:W-:Y:S01]  /*34d0*/  UMOV UR43, 0x400 ;  /* 0x00000400002b7882 */ /* 0x000fe20000000000 */
[----:B------:R-:W-:Y:S01]  /*34e0*/  IMAD.MOV.U32 R91, RZ, RZ, RZ ;  /* 0x000000ffff5b7224 */ /* 0x000fe200078e00ff */
[----:B------:R-:W-:Y:S01]  /*34f0*/  ULOP3.LUT UR50, UR52, 0x1, URZ, 0xfc, !UPT ;  /* 0x0000000134327892 */ /* 0x000fe2000f8efc3f */
[----:B------:R-:W-:Y:S01]  /*3500*/  LOP3.LUT R0, R0, 0xffffff00, RZ, 0xc0, !PT ;  /* 0xffffff0000007812 */ /* 0x000fe200078ec0ff */
[----:B------:R-:W-:Y:S02]  /*3510*/  ULOP3.LUT UR47, UR53, 0x1, URZ, 0xfc, !UPT ;  /* 0x00000001352f7892 */ /* 0x000fe4000f8efc3f */
[----:B------:R-:W-:-:S02]  /*3520*/  ULOP3.LUT UR48, UR51, 0x1, URZ, 0xfc, !UPT ;  /* 0x0000000133307892 */ /* 0x000fc4000f8efc3f */
[----:B------:R-:W-:Y:S01]  /*3530*/  IMAD.IADD R0, R33, 0x1, -R0 ;  /* 0x0000000121007824 */ /* 0x000fe200078e0a00 */
[----:B------:R-:W-:Y:S01]  /*3540*/  UMOV UR36, URZ ;  /* 0x0000003f00247c82 */ /* 0x000fe20008000000 */
[----:B------:R-:W-:Y:S01]  /*3550*/  UMOV UR55, URZ ;  /* 0x0000003f00377c82 */ /* 0x000fe20008000000 */
[----:B------:R-:W-:Y:S01]  /*3560*/  UMOV UR56, URZ ;  /* 0x0000003f00387c82 */ /* 0x000fe20008000000 */
[C---:B-12---:R-:W-:Y:S01]  /*3570*/  IMAD.SHL.U32 R5, R0.reuse, 0x40, RZ ;  /* 0x0000004000057824 */ /* 0x046fe200078e00ff */
[----:B------:R-:W-:Y:S01]  /*3580*/  SHF.R.S32.HI R3, RZ, 0x1f, R0 ;  /* 0x0000001fff037819 */ /* 0x000fe20000011400 */
[C---:B------:R-:W-:Y:S01]  /*3590*/  VIADD R88, R0.reuse, 0x1f ;  /* 0x0000001f00587836 */ /* 0x040fe20000000000 */
[-C--:B------:R-:W-:Y:S01]  /*35a0*/  LEA.HI R2, R0, R0.reuse, RZ, 0x1 ;  /* 0x0000000000027211 */ /* 0x080fe200078f08ff */
[----:B------:R-:W-:Y:S01]  /*35b0*/  UMOV UR37, URZ ;  /* 0x0000003f00257c82 */ /* 0x000fe20008000000 */
[----:B------:R-:W-:Y:S01]  /*35c0*/  LEA.HI R4, R3, R0, RZ, 0x5 ;  /* 0x0000000003047211 */ /* 0x000fe200078f28ff */
[----:B------:R-:W-:Y:S01]  /*35d0*/  UMOV UR38, URZ ;  /* 0x0000003f00267c82 */ /* 0x000fe20008000000 */
[----:B------:R-:W-:Y:S01]  /*35e0*/  SHF.R.S32.HI R2, RZ, 0x1, R2 ;  /* 0x00000001ff027819 */ /* 0x000fe20000011402 */
[----:B---3--:R-:W-:Y:S01]  /*35f0*/  ULEA UR43, UR42, UR43, 0x18 ;  /* 0x0000002b2a2b7291 */ /* 0x008fe2000f8ec03f */
[----:B------:R-:W-:-:S02]  /*3600*/  SHF.R.S32.HI R4, RZ, 0x5, R4 ;  /* 0x00000005ff047819 */ /* 0x000fc40000011404 */
[-C--:B------:R-:W-:Y:S01]  /*3610*/  LEA.HI R7, R3, R0.reuse, RZ, 0x4 ;  /* 0x0000000003077211 */ /* 0x080fe200078f20ff */
[----:B------:R-:W-:Y:S01]  /*3620*/  UIADD3 UR49, UR43, 0x80, URZ ;  /* 0x000000802b317890 */ /* 0x000fe2000fffe03f */
[----:B------:R-:W-:Y:S01]  /*3630*/  LOP3.LUT R5, R5, 0x40, RZ, 0xc0, !PT ;  /* 0x0000004005057812 */ /* 0x000fe200078ec0ff */
[----:B----4-:R-:W-:Y:S01]  /*3640*/  IMAD.SHL.U32 R6, R4, 0x10, RZ ;  /* 0x0000001004067824 */ /* 0x010fe200078e00ff */
[----:B------:R-:W-:Y:S01]  /*3650*/  SHF.R.S32.HI R8, RZ, 0x4, R7 ;  /* 0x00000004ff087819 */ /* 0x000fe20000011407 */
[----:B------:R-:W-:Y:S01]  /*3660*/  IMAD.SHL.U32 R4, R2, 0x80, RZ ;  /* 0x0000008002047824 */ /* 0x000fe200078e00ff */
[----:B------:R-:W-:Y:S01]  /*3670*/  LEA.HI R2, R3, R0, RZ, 0x3 ;  /* 0x0000000003027211 */ /* 0x000fe200078f18ff */
[----:B------:R-:W-:Y:S01]  /*3680*/  @!UP0 UIADD3 UR49, UR43, URZ, URZ ;  /* 0x0000003f2b318290 */ /* 0x000fe2000fffe03f */
[----:B------:R-:W-:Y:S02]  /*3690*/  LEA.HI R9, R7, R8, RZ, 0x1 ;  /* 0x0000000807097211 */ /* 0x000fe400078f08ff */
[----:B------:R-:W-:Y:S01]  /*36a0*/  LOP3.LUT R4, R4, 0x180, RZ, 0xc0, !PT ;  /* 0x0000018004047812 */ /* 0x000fe200078ec0ff */
[----:B------:R-:W-:Y:S01]  /*36b0*/  UIADD3 UR49, UR49, 0x38800, URZ ;  /* 0x0003880031317890 */ /* 0x000fe2000fffe03f */
[----:B------:R-:W-:-:S02]  /*36c0*/  LOP3.LUT R7, R5, 0x30, R6, 0xf8, !PT ;  /* 0x0000003005077812 */ /* 0x000fc400078ef806 */
[----:B------:R-:W-:Y:S02]  /*36d0*/  LOP3.LUT R9, R9, 0x7ffffe, RZ, 0xc0, !PT ;  /* 0x007ffffe09097812 */ /* 0x000fe400078ec0ff */
[----:B------:R-:W-:Y:S02]  /*36e0*/  LOP3.LUT R5, R4, R5, RZ, 0xfc, !PT ;  /* 0x0000000504057212 */ /* 0x000fe400078efcff */
[----:B------:R-:W-:Y:S01]  /*36f0*/  LEA.HI R22, R3, R0, RZ, 0x7 ;  /* 0x0000000003167211 */ /* 0x000fe200078f38ff */
[----:B------:R-:W-:Y:S01]  /*3700*/  IMAD.IADD R9, R8, 0x1, -R9 ;  /* 0x0000000108097824 */ /* 0x000fe200078e0a09 */
[----:B------:R-:W-:Y:S02]  /*3710*/  LOP3.LUT R7, R7, 0x8, R2, 0xf8, !PT ;  /* 0x0000000807077812 */ /* 0x000fe400078ef802 */
[----:B------:R-:W-:Y:S02]  /*3720*/  SHF.R.U32.HI R5, RZ, 0x3, R5 ;  /* 0x00000003ff057819 */ /* 0x000fe40000011605 */
[----:B------:R-:W-:-:S02]  /*3730*/  SHF.R.S32.HI R22, RZ, 0x7, R22 ;  /* 0x00000007ff167819 */ /* 0x000fc40000011416 */
[----:B------:R-:W-:Y:S01]  /*3740*/  LOP3.LUT R5, R5, R7, R4, 0x1e, !PT ;  /* 0x0000000705057212 */ /* 0x000fe200078e1e04 */
[----:B------:R-:W-:Y:S02]  /*3750*/  IMAD.MOV.U32 R4, RZ, RZ, 0x1 ;  /* 0x00000001ff047424 */ /* 0x000fe400078e00ff */
[----:B------:R-:W-:-:S04]  /*3760*/  IMAD R2, R22, 0x4, R9 ;  /* 0x0000000416027824 */ /* 0x000fc800078e0209 */
[----:B------:R-:W-:-:S07]  /*3770*/  IMAD.U32 R23, R2, 0x200, R5 ;  /* 0x0000020002177824 */ /* 0x000fce00078e0005 */
.L_x_94:
[----:B--23--:R-:W1:Y:S02]  /*3780*/  LDC.64 R2, c[0x0][0x290] ;  /* 0x0000a400ff027b82 */ /* 0x00ce640000000a00 */
[----:B-1----:R-:W-:-:S05]  /*3790*/  IMAD.WIDE R2, R18, 0xc, R2 ;  /* 0x0000000c12027825 */ /* 0x002fca00078e0202 */
[----:B------:R-:W2:Y:S01]  /*37a0*/  LDG.E R5, desc[UR58][R2.64+0x8] ;  /* 0x0000083a02057981 */ /* 0x000ea2000c1e1900 */
[----:B------:R-:W-:Y:S01]  /*37b0*/  UMOV UR8, URZ ;  /* 0x0000003f00087c82 */ /* 0x000fe20008000000 */
[----:B------:R-:W-:Y:S01]  /*37c0*/  UMOV UR10, UR56 ;  /* 0x00000038000a7c82 */ /* 0x000fe20008000000 */
[--C-:B------:R-:W-:Y:S01]  /*37d0*/  IMAD.MOV.U32 R89, RZ, RZ, R18.reuse ;  /* 0x000000ffff597224 */ /* 0x100fe200078e0012 */
[----:B-----5:R-:W1:Y:S01]  /*37e0*/  SHFL.IDX PT, R0, R22, RZ, 0x1f ;  /* 0x00001fff16007589 */ /* 0x020e6200000e0000 */
[----:B------:R-:W-:Y:S02]  /*37f0*/  SHF.R.S32.HI R19, RZ, 0x1f, R18 ;  /* 0x0000001fff137819 */ /* 0x000fe40000011412 */
[----:B------:R-:W-:Y:S02]  /*3800*/  CS2R R86, SRZ ;  /* 0x0000000000567805 */ /* 0x000fe4000001ff00 */
[----:B------:R-:W-:Y:S02]  /*3810*/  CS2R R24, SRZ ;  /* 0x0000000000187805 */ /* 0x000fe4000001ff00 */
[----:B------:R-:W-:-:S02]  /*3820*/  CS2R R26, SRZ ;  /* 0x00000000001a7805 */ /* 0x000fc4000001ff00 */
[----:B------:R-:W-:Y:S02]  /*3830*/  CS2R R28, SRZ ;  /* 0x00000000001c7805 */ /* 0x000fe4000001ff00 */
[----:B------:R-:W-:Y:S02]  /*3840*/  CS2R R30, SRZ ;  /* 0x00000000001e7805 */ /* 0x000fe4000001ff00 */
[----:B------:R-:W-:Y:S02]  /*3850*/  CS2R R32, SRZ ;  /* 0x0000000000207805 */ /* 0x000fe4000001ff00 */
        /* <DEDUP_REMOVED lines=16> */
[----:B-1----:R-:W-:Y:S01]  /*3960*/  R2UR UR4, R0 ;  /* 0x00000000000472ca */ /* 0x002fe200000e0000 */
[----:B------:R-:W-:Y:S01]  /*3970*/  IMAD.U32 R0, RZ, RZ, UR37 ;  /* 0x00000025ff007e24 */ /* 0x000fe2000f8e00ff */
        /* <DEDUP_REMOVED lines=9> */
[----:B------:R-:W-:Y:S01]  /*3a10*/  CS2R R84, SRZ ;  /* 0x0000000000547805 */ /* 0x000fe2000001ff00 */
[----:B------:R-:W-:-:S04]  /*3a20*/  ULEA.HI UR5, UR4, UR4, URZ, 0x1 ;  /* 0x0000000404057291 */ /* 0x000fc8000f8f083f */
[----:B------:R-:W-:-:S04]  /*3a30*/  ULOP3.LUT UR5, UR5, 0x3e, URZ, 0xc0, !UPT ;  /* 0x0000003e05057892 */ /* 0x000fc8000f8ec03f */
[----:B------:R-:W-:-:S04]  /*3a40*/  UIADD3 UR5, UR4, -UR5, URZ ;  /* 0x8000000504057290 */ /* 0x000fc8000fffe03f */
[----:B------:R-:W-:-:S04]  /*3a50*/  ULEA UR5, UR5, UR43, 0xc ;  /* 0x0000002b05057291 */ /* 0x000fc8000f8e603f */
[----:B------:R-:W-:-:S04]  /*3a60*/  USHF.R.U32.HI UR5, URZ, 0x4, UR5 ;  /* 0x000000043f057899 */ /* 0x000fc80008011605 */
[----:B------:R-:W-:Y:S01]  /*3a70*/  ULOP3.LUT UR9, UR5, 0x3fff, URZ, 0xc0, !UPT ;  /* 0x00003fff05097892 */ /* 0x000fe2000f8ec03f */
[----:B--2---:R-:W-:-:S13]  /*3a80*/  ISETP.GE.AND P0, PT, R5, 0x1, PT ;  /* 0x000000010500780c */ /* 0x004fda0003f06270 */
[----:B------:R-:W-:Y:S05]  /*3a90*/  @!P0 BRA `(.L_x_30) ;  /* 0x00000000009c8947 */ /* 0x000fea0003800000 */
[----:B------:R-:W-:-:S06]  /*3aa0*/  UISETP.NE.AND UP0, UPT, UR50, 0x3, UPT ;  /* 0x000000033200788c */ /* 0x000fcc000bf05270 */
[----:B------:R-:W-:-:S13]  /*3ab0*/  PLOP3.LUT P1, PT, PT, PT, UP0, 0x80, 0x0 ;  /* 0x000000000000781c */ /* 0x000fda0003f2f008 */
[----:B------:R-:W-:Y:S05]  /*3ac0*/  @!P1 BRA `(.L_x_31) ;  /* 0x0000000000049947 */ /* 0x000fea0003800000 */
[----:B------:R-:W-:Y:S01]  /*3ad0*/  BPT.TRAP 0x1 ;  /* 0x000000040000795c */ /* 0x000fe20000300000 */
.L_x_31:
[----:B------:R-:W-:Y:S01]  /*3ae0*/  ULEA UR4, UR56, UR43, 0x3 ;  /* 0x0000002b38047291 */ /* 0x000fe2000f8e183f */
[----:B------:R-:W-:-:S05]  /*3af0*/  IMAD.U32 R0, RZ, RZ, UR37 ;  /* 0x00000025ff007e24 */ /* 0x000fca000f8e00ff */
[----:B------:R-:W-:-:S04]  /*3b00*/  SHF.L.U32 R0, R0, 0x1f, RZ ;  /* 0x0000001f00007819 */ /* 0x000fc800000006ff */
[----:B------:R1:W2:Y:S01]  /*3b10*/  SYNCS.PHASECHK.TRANS64.TRYWAIT P0, [UR4+0x38480], R0 ;  /* 0x03848000ff0075a7 */ /* 0x0002a20008000144 */
[----:B------:R-:W-:Y:S05]  /*3b20*/  @!P1 BRA `(.L_x_32) ;  /* 0x0000000000049947 */ /* 0x000fea0003800000 */
[----:B------:R-:W-:Y:S01]  /*3b30*/  BPT.TRAP 0x1 ;  /* 0x000000040000795c */ /* 0x000fe20000300000 */
.L_x_32:
[----:B--2---:R-:W-:Y:S05]  /*3b40*/  @P0 BRA `(.L_x_33) ;  /* 0x0000000000080947 */ /* 0x004fea0003800000 */
[----:B------:R-:W2:Y:S02]  /*3b50*/  SYNCS.PHASECHK.TRANS64.TRYWAIT P0, [UR4+0x38480], R0 ;  /* 0x03848000ff0075a7 */ /* 0x000ea40008000144 */
[----:B--2---:R-:W-:Y:S05]  /*3b60*/  @!P0 BRA `(.L_x_34) ;  /* 0x0000008800688947 */ /* 0x004fea0003800000 */
.L_x_33:
[----:B------:R-:W-:Y:S01]  /*3b70*/  UIADD3 UR4, UR43, 0x18000, URZ ;  /* 0x000180002b047890 */ /* 0x000fe2000fffe03f */
[----:B------:R-:W-:Y:S01]  /*3b80*/  WARPGROUP.ARRIVE ;  /* 0x00000000000079c5 */ /* 0x000fe20000000000 */
[----:B------:R-:W-:Y:S02]  /*3b90*/  ULOP3.LUT UR5, UR9, 0x10000, URZ, 0xfc, !UPT ;  /* 0x0001000009057892 */ /* 0x000fe4000f8efc3f */
[----:B------:R-:W-:Y:S01]  /*3ba0*/  USHF.R.U32.HI UR4, URZ, 0x4, UR4 ;  /* 0x000000043f047899 */ /* 0x000fe20008011604 */
[----:B------:R-:W-:Y:S01]  /*3bb0*/  UMOV UR7, 0x80000020 ;  /* 0x8000002000077882 */ /* 0x000fe20000000000 */
[----:B------:R-:W-:Y:S02]  /*3bc0*/  UIADD3 UR10, UR56, 0x1, URZ ;  /* 0x00000001380a7890 */ /* 0x000fe4000fffe03f */
[----:B------:R-:W-:Y:S02]  /*3bd0*/  ULOP3.LUT UR4, UR4, 0x3fff, URZ, 0xc0, !UPT ;  /* 0x00003fff04047892 */ /* 0x000fe4000f8ec03f */
[----:B------:R-:W-:-:S02]  /*3be0*/  UISETP.NE.AND UP0, UPT, UR10, 0xc, UPT ;  /* 0x0000000c0a00788c */ /* 0x000fc4000bf05270 */
[----:B------:R-:W-:Y:S02]  /*3bf0*/  ULOP3.LUT UR6, UR4, 0x10000, URZ, 0xfc, !UPT ;  /* 0x0001000004067892 */ /* 0x000fe4000f8efc3f */
[----:B------:R-:W-:Y:S02]  /*3c00*/  ULEA UR4, UR56, UR5, 0x9 ;  /* 0x0000000538047291 */ /* 0x000fe4000f8e483f */
[----:B------:R-:W-:Y:S01]  /*3c10*/  ULEA UR6, UR56, UR6, 0x9 ;  /* 0x0000000638067291 */ /* 0x000fe2000f8e483f */
[----:B------:R-:W-:Y:S01]  /*3c20*/  UMOV UR5, 0x80000020 ;  /* 0x8000002000057882 */ /* 0x000fe20000000000 */
[----:B------:R-:W-:Y:S01]  /*3c30*/  USEL UR10, UR10, URZ, UP0 ;  /* 0x0000003f0a0a7287 */ /* 0x000fe20008000000 */
[----:B------:R-:W-:-:S06]  /*3c40*/  UMOV UR8, 0x1 ;  /* 0x0000000100087882 */ /* 0x000fcc0000000000 */
[----:B------:R-:W-:Y:S01]  /*3c50*/  QGMMA.64x128x32.F32.E4M3.E4M3 R24, gdesc[UR4], RZ, !UPT, gsb0 ;  /* 0x01e00000041879f3 */ /* 0x000fe2000c0008ff */
[----:B------:R-:W-:Y:S02]  /*3c60*/  UIADD3 UR4, UR4, 0x2, URZ ;  /* 0x0000000204047890 */ /* 0x000fe4000fffe03f */
[----:B------:R-:W-:Y:S01]  /*3c70*/  UIADD3 UR6, UR6, 0x2, URZ ;  /* 0x0000000206067890 */ /* 0x000fe2000fffe03f */
[----:B------:R-:W-:Y:S01]  /*3c80*/  UMOV UR5, 0x80000020 ;  /* 0x8000002000057882 */ /* 0x000fe20000000000 */
[----:B------:R-:W-:Y:S01]  /*3c90*/  UMOV UR7, 0x80000020 ;  /* 0x8000002000077882 */ /* 0x000fe20000000000 */
[----:B------:R-:W-:Y:S02]  /*3ca0*/  WARPGROUP.DEPBAR.LE gsb0, 0x0 ;  /* 0x00008000000079c5 */ /* 0x000fe40000010000 */
[----:B------:R-:W-:-:S06]  /*3cb0*/  WARPGROUP.ARRIVE ;  /* 0x00000000000079c5 */ /* 0x000fcc0000000000 */
[----:B------:R-:W-:Y:S01]  /*3cc0*/  QGMMA.64x128x32.F32.E4M3.E4M3 R24, gdesc[UR4], R24, gsb0 ;  /* 0x01e00000041879f3 */ /* 0x000fe20008000818 */
[----:B------:R-:W-:-:S04]  /*3cd0*/  USEL UR4, URZ, 0x1, UP0 ;  /* 0x000000013f047887 */ /* 0x000fc80008000000 */
[----:B------:R-:W-:-:S06]  /*3ce0*/  ULOP3.LUT UR4, UR37, UR4, URZ, 0x3c, !UPT ;  /* 0x0000000425047292 */ /* 0x000fcc000f8e3c3f */
[----:B-12---:R-:W-:Y:S01]  /*3cf0*/  IMAD.U32 R0, RZ, RZ, UR4 ;  /* 0x00000004ff007e24 */ /* 0x006fe2000f8e00ff */
[----:B------:R-:W-:-:S06]  /*3d00*/  WARPGROUP.DEPBAR.LE gsb0, 0x0 ;  /* 0x00008000000079c5 */ /* 0x000fcc0000010000 */
.L_x_30:
[----:B------:R-:W-:-:S05]  /*3d10*/  VIADD R2, R5, 0x3f ;  /* 0x0000003f05027836 */ /* 0x000fca0000000000 */
[----:B------:R-:W-:-:S04]  /*3d20*/  SHF.R.S32.HI R3, RZ, 0x1f, R2 ;  /* 0x0000001fff037819 */ /* 0x000fc80000011402 */
[----:B------:R-:W-:-:S04]  /*3d30*/  LEA.HI R3, R3, R2, RZ, 0x6 ;  /* 0x0000000203037211 */ /* 0x000fc800078f30ff */
[----:B------:R-:W-:-:S04]  /*3d40*/  SHF.R.S32.HI R3, RZ, 0x6, R3 ;  /* 0x00000006ff037819 */ /* 0x000fc80000011403 */
[----:B------:R-:W-:-:S05]  /*3d50*/  VIMNMX R2, R3, 0x1, PT ;  /* 0x0000000103027848 */ /* 0x000fca0003fe0100 */
[----:B------:R-:W-:-:S05]  /*3d60*/  IMAD.IADD R6, R3, 0x1, -R2 ;  /* 0x0000000103067824 */ /* 0x000fca00078e0a02 */
[----:B------:R-:W-:-:S13]  /*3d70*/  ISETP.GE.AND P0, PT, R6, 0x1, PT ;  /* 0x000000010600780c */ /* 0x000fda0003f06270 */
[----:B------:R-:W-:Y:S05]  /*3d80*/  @!P0 BRA `(.L_x_35) ;  /* 0x0000000000dc8947 */ /* 0x000fea0003800000 */
[----:B------:R-:W-:Y:S01]  /*3d90*/  IMAD.MOV.U32 R2, RZ, RZ, R6 ;  /* 0x000000ffff027224 */ /* 0x000fe200078e0006 */
[----:B------:R-:W-:-:S06]  /*3da0*/  UMOV UR11, UR56 ;  /* 0x00000038000b7c82 */ /* 0x000fcc0008000000 */
.L_x_42:
[----:B------:R-:W-:-:S06]  /*3db0*/  UISETP.NE.AND UP0, UPT, UR50, 0x3, UPT ;  /* 0x000000033200788c */ /* 0x000fcc000bf05270 */
[----:B------:R-:W-:-:S13]  /*3dc0*/  PLOP3.LUT P1, PT, PT, PT, UP0, 0x80, 0x0 ;  /* 0x000000000000781c */ /* 0x000fda0003f2f008 */
[----:B-12---:R-:W-:Y:S05]  /*3dd0*/  @!P1 BRA `(.L_x_36) ;  /* 0x0000000000049947 */ /* 0x006fea0003800000 */
[----:B------:R-:W-:Y:S01]  /*3de0*/  BPT.TRAP 0x1 ;  /* 0x000000040000795c */ /* 0x000fe20000300000 */
.L_x_36:
[----:B------:R-:W-:Y:S01]  /*3df0*/  ULEA UR4, UR10, UR43, 0x3 ;  /* 0x0000002b0a047291 */ /* 0x000fe2000f8e183f */
[----:B------:R-:W-:-:S08]  /*3e00*/  SHF.L.U32 R3, R0, 0x1f, RZ ;  /* 0x0000001f00037819 */ /* 0x000fd000000006ff */
[----:B------:R1:W2:Y:S01]  /*3e10*/  SYNCS.PHASECHK.TRANS64.TRYWAIT P0, [UR4+0x38480], R3 ;  /* 0x03848003ff0075a7 */ /* 0x0002a20008000144 */
[----:B------:R-:W-:Y:S05]  /*3e20*/  @!P1 BRA `(.L_x_37) ;  /* 0x0000000000049947 */ /* 0x000fea0003800000 */
[----:B------:R-:W-:Y:S01]  /*3e30*/  BPT.TRAP 0x1 ;  /* 0x000000040000795c */ /* 0x000fe20000300000 */
.L_x_37:
[----:B--2---:R-:W-:Y:S05]  /*3e40*/  @P0 BRA `(.L_x_38) ;  /* 0x0000000000080947 */ /* 0x004fea0003800000 */
[----:B------:R-:W2:Y:S02]  /*3e50*/  SYNCS.PHASECHK.TRANS64.TRYWAIT P0, [UR4+0x38480], R3 ;  /* 0x03848003ff0075a7 */ /* 0x000ea40008000144 */
[----:B--2---:R-:W-:Y:S05]  /*3e60*/  @!P0 BRA `(.L_x_39) ;  /* 0x0000008400c08947 */ /* 0x004fea0003800000 */
.L_x_38:
[----:B------:R-:W-:Y:S01]  /*3e70*/  UIADD3 UR4, UR43, 0x18000, URZ ;  /* 0x000180002b047890 */ /* 0x000fe2000fffe03f */
[----:B------:R-:W-:Y:S01]  /*3e80*/  WARPGROUP.ARRIVE ;  /* 0x00000000000079c5 */ /* 0x000fe20000000000 */
[----:B------:R-:W-:Y:S02]  /*3e90*/  UISETP.NE.U32.AND UP0, UPT, UR8, URZ, UPT ;  /* 0x0000003f0800728c */ /* 0x000fe4000bf05070 */
[----:B------:R-:W-:Y:S01]  /*3ea0*/  USHF.R.U32.HI UR4, URZ, 0x4, UR4 ;  /* 0x000000043f047899 */ /* 0x000fe20008011604 */
[----:B------:R-:W-:-:S03]  /*3eb0*/  UMOV UR7, 0x80000020 ;  /* 0x8000002000077882 */ /* 0x000fc60000000000 */
[----:B------:R-:W-:Y:S02]  /*3ec0*/  ULOP3.LUT UR5, UR4, 0x3fff, URZ, 0xc0, !UPT ;  /* 0x00003fff04057892 */ /* 0x000fe4000f8ec03f */
[----:B------:R-:W-:Y:S02]  /*3ed0*/  ULOP3.LUT UR4, UR9, 0x10000, URZ, 0xfc, !UPT ;  /* 0x0001000009047892 */ /* 0x000fe4000f8efc3f */
[----:B------:R-:W-:Y:S02]  /*3ee0*/  ULOP3.LUT UR5, UR5, 0x10000, URZ, 0xfc, !UPT ;  /* 0x0001000005057892 */ /* 0x000fe4000f8efc3f */
[----:B------:R-:W-:Y:S02]  /*3ef0*/  ULEA UR4, UR10, UR4, 0x9 ;  /* 0x000000040a047291 */ /* 0x000fe4000f8e483f */
[----:B------:R-:W-:-:S03]  /*3f00*/  ULEA UR6, UR10, UR5, 0x9 ;  /* 0x000000050a067291 */ /* 0x000fc6000f8e483f */
[----:B------:R-:W-:-:S06]  /*3f10*/  UMOV UR5, 0x80000020 ;  /* 0x8000002000057882 */ /* 0x000fcc0000000000 */
[----:B------:R-:W-:Y:S01]  /*3f20*/  QGMMA.64x128x32.F32.E4M3.E4M3 R24, gdesc[UR4], R24, UP0, gsb0 ;  /* 0x01e00000041879f3 */ /* 0x000fe2000b800818 */
[----:B------:R-:W-:Y:S02]  /*3f30*/  UIADD3 UR4, UR4, 0x2, URZ ;  /* 0x0000000204047890 */ /* 0x000fe4000fffe03f */
[----:B------:R-:W-:Y:S01]  /*3f40*/  UIADD3 UR6, UR6, 0x2, URZ ;  /* 0x0000000206067890 */ /* 0x000fe2000fffe03f */
[----:B------:R-:W-:Y:S01]  /*3f50*/  UMOV UR5, 0x80000020 ;  /* 0x8000002000057882 */ /* 0x000fe20000000000 */
[----:B------:R-:W-:Y:S01]  /*3f60*/  UMOV UR7, 0x80000020 ;  /* 0x8000002000077882 */ /* 0x000fe20000000000 */
[----:B------:R-:W-:Y:S02]  /*3f70*/  WARPGROUP.DEPBAR.LE gsb0, 0x0 ;  /* 0x00008000000079c5 */ /* 0x000fe40000010000 */
[----:B------:R-:W-:-:S06]  /*3f80*/  WARPGROUP.ARRIVE ;  /* 0x00000000000079c5 */ /* 0x000fcc0000000000 */
[----:B------:R-:W-:Y:S03]  /*3f90*/  QGMMA.64x128x32.F32.E4M3.E4M3 R24, gdesc[UR4], R24, UP0, gsb0 ;  /* 0x01e00000041879f3 */ /* 0x000fe6000b800818 */
[----:B------:R-:W-:Y:S02]  /*3fa0*/  WARPGROUP.DEPBAR.LE gsb0, 0x0 ;  /* 0x00008000000079c5 */ /* 0x000fe40000010000 */
[----:B------:R-:W-:Y:S05]  /*3fb0*/  @!P1 BRA `(.L_x_40) ;  /* 0x0000000000049947 */ /* 0x000fea0003800000 */
[----:B------:R-:W-:Y:S01]  /*3fc0*/  BPT.TRAP 0x1 ;  /* 0x000000040000795c */ /* 0x000fe20000300000 */
.L_x_40:
[----:B------:R-:W-:Y:S02]  /*3fd0*/  UISETP.GT.U32.AND UP0, UPT, UR52, 0x1, UPT ;  /* 0x000000013400788c */ /* 0x000fe4000bf04070 */
[----:B------:R-:W-:-:S04]  /*3fe0*/  ULEA UR4, UR11, UR43, 0x3 ;  /* 0x0000002b0b047291 */ /* 0x000fc8000f8e183f */
[----:B------:R-:W-:Y:S01]  /*3ff0*/  UIADD3 UR4, UR4, 0x384e0, URZ ;  /* 0x000384e004047890 */ /* 0x000fe2000fffe03f */
[----:B------:R-:W-:-:S03]  /*4000*/  PLOP3.LUT P0, PT, PT, PT, UP0, 0x80, 0x0 ;  /* 0x000000000000781c */ /* 0x000fc60003f0f008 */
[----:B------:R-:W-:-:S09]  /*4010*/  UPRMT UR4, URZ, 0x654, UR4 ;  /* 0x000006543f047896 */ /* 0x000fd20008000004 */
[----:B------:R-:W-:Y:S01]  /*4020*/  SYNCS.ARRIVE.TRANS64.RED.A1T0 RZ, [UR4], RZ ;  /* 0x000000ffffff79a7 */ /* 0x000fe20008100404 */
[----:B------:R-:W-:Y:S05]  /*4030*/  @P0 BRA `(.L_x_41) ;  /* 0x0000000000040947 */ /* 0x000fea0003800000 */
[----:B------:R-:W-:Y:S01]  /*4040*/  BPT.TRAP 0x1 ;  /* 0x000000040000795c */ /* 0x000fe20000300000 */
.L_x_41:
[----:B------:R-:W-:Y:S01]  /*4050*/  UIADD3 UR10, UR10, 0x1, URZ ;  /* 0x000000010a0a7890 */ /* 0x000fe2000fffe03f */
[C---:B------:R-:W-:Y:S01]  /*4060*/  ISETP.GT.AND P0, PT, R2.reuse, 0x1, PT ;  /* 0x000000010200780c */ /* 0x040fe20003f04270 */
[----:B------:R-:W-:Y:S01]  /*4070*/  UIADD3 UR11, UR11, 0x1, URZ ;  /* 0x000000010b0b7890 */ /* 0x000fe2000fffe03f */
[----:B------:R-:W-:Y:S01]  /*4080*/  VIADD R2, R2, 0xffffffff ;  /* 0xffffffff02027836 */ /* 0x000fe20000000000 */
[----:B------:R-:W-:Y:S02]  /*4090*/  UISETP.NE.AND UP0, UPT, UR10, 0xc, UPT ;  /* 0x0000000c0a00788c */ /* 0x000fe4000bf05270 */
[----:B------:R-:W-:Y:S02]  /*40a0*/  UISETP.NE.AND UP1, UPT, UR11, 0xc, UPT ;  /* 0x0000000c0b00788c */ /* 0x000fe4000bf25270 */
[----:B------:R-:W-:Y:S02]  /*40b0*/  USEL UR4, URZ, 0x1, UP0 ;  /* 0x000000013f047887 */ /* 0x000fe40008000000 */
[----:B------:R-:W-:-:S02]  /*40c0*/  USEL UR10, UR10, URZ, UP0 ;  /* 0x0000003f0a0a7287 */ /* 0x000fc40008000000 */
[----:B------:R-:W-:Y:S02]  /*40d0*/  USEL UR11, UR11, URZ, UP1 ;  /* 0x0000003f0b0b7287 */ /* 0x000fe40008800000 */
[----:B------:R-:W-:Y:S01]  /*40e0*/  LOP3.LUT R0, R0, UR4, RZ, 0x3c, !PT ;  /* 0x0000000400007c12 */ /* 0x000fe2000f8e3cff */
[----:B------:R-:W-:Y:S09]  /*40f0*/  @P0 BRA `(.L_x_42) ;  /* 0xfffffffc002c0947 */ /* 0x000ff2000383ffff */
.L_x_35:
[----:B------:R-:W-:-:S13]  /*4100*/  ISETP.GE.AND P0, PT, R5, 0x1, PT ;  /* 0x000000010500780c */ /* 0x000fda0003f06270 */
[----:B------:R-:W-:Y:S05]  /*4110*/  @!P0 BRA `(.L_x_43) ;  /* 0x0000000000408947 */ /* 0x000fea0003800000 */
[----:B------:R-:W-:-:S06]  /*4120*/  UISETP.NE.AND UP0, UPT, UR50, 0x3, UPT ;  /* 0x000000033200788c */ /* 0x000fcc000bf05270 */
[----:B------:R-:W-:-:S13]  /*4130*/  PLOP3.LUT P0, PT, PT, PT, UP0, 0x80, 0x0 ;  /* 0x000000000000781c */ /* 0x000fda0003f0f008 */
[----:B------:R-:W-:Y:S05]  /*4140*/  @!P0 BRA `(.L_x_44) ;  /* 0x0000000000048947 */ /* 0x000fea0003800000 */
[----:B------:R-:W-:Y:S01]  /*4150*/  BPT.TRAP 0x1 ;  /* 0x000000040000795c */ /* 0x000fe20000300000 */
.L_x_44:
[----:B------:R-:W-:Y:S01]  /*4160*/  VIADD R0, R6, UR56 ;  /* 0x0000003806007c36 */ /* 0x000fe20008000000 */
[----:B------:R-:W-:-:S03]  /*4170*/  UISETP.GT.U32.AND UP0, UPT, UR52, 0x1, UPT ;  /* 0x000000013400788c */ /* 0x000fc6000bf04070 */
[----:B-12---:R-:W-:-:S03]  /*4180*/  IMAD.WIDE.U32 R2, R0, -0x55555555, RZ ;  /* 0xaaaaaaab00027825 */ /* 0x006fc600078e00ff */
[----:B------:R-:W-:Y:S02]  /*4190*/  PLOP3.LUT P0, PT, PT, PT, UP0, 0x80, 0x0 ;  /* 0x000000000000781c */ /* 0x000fe40003f0f008 */
[----:B------:R-:W-:-:S05]  /*41a0*/  SHF.R.U32.HI R3, RZ, 0x3, R3 ;  /* 0x00000003ff037819 */ /* 0x000fca0000011603 */
[----:B------:R-:W-:-:S05]  /*41b0*/  IMAD R0, R3, -0xc, R0 ;  /* 0xfffffff403007824 */ /* 0x000fca00078e0200 */
[----:B------:R-:W-:-:S05]  /*41c0*/  LEA R0, R0, UR43, 0x3 ;  /* 0x0000002b00007c11 */ /* 0x000fca000f8e18ff */
[----:B------:R-:W-:-:S05]  /*41d0*/  VIADD R0, R0, 0x384e0 ;  /* 0x000384e000007836 */ /* 0x000fca0000000000 */
[----:B------:R-:W-:-:S04]  /*41e0*/  PRMT R0, RZ, 0x654, R0 ;  /* 0x00000654ff007816 */ /* 0x000fc80000000000 */
[----:B------:R3:W-:Y:S01]  /*41f0*/  SYNCS.ARRIVE.TRANS64.RED.A1T0 RZ, [R0+URZ], RZ ;  /* 0x000000ff00ff79a7 */ /* 0x0007e2000810043f */
[----:B------:R-:W-:Y:S05]  /*4200*/  @P0 BRA `(.L_x_43) ;  /* 0x0000000000040947 */ /* 0x000fea0003800000 */
[----:B------:R-:W-:Y:S01]  /*4210*/  BPT.TRAP 0x1 ;  /* 0x000000040000795c */ /* 0x000fe20000300000 */
.L_x_43:
[----:B------:R-:W-:Y:S02]  /*4220*/  R2UR UR4, R5 ;  /* 0x00000000050472ca */ /* 0x000fe400000e0000 */
[----:B------:R-:W-:Y:S02]  /*4230*/  R2UR UR45, R16 ;  /* 0x00000000102d72ca */ /* 0x000fe400000e0000 */
[----:B------:R-:W-:Y:S02]  /*4240*/  R2UR UR46, R17 ;  /* 0x00000000112e72ca */ /* 0x000fe400000e0000 */
[----:B------:R-:W-:-:S07]  /*4250*/  LOP3.LUT P0, RZ, R4, 0xff, RZ, 0xc0, !PT ;  /* 0x000000ff04ff7812 */ /* 0x000fce000780c0ff */
[----:B------:R-:W-:Y:S02]  /*4260*/  UIADD3 UR4, UR4, 0x3f, URZ ;  /* 0x0000003f04047890 */ /* 0x000fe4000fffe03f */
[----:B------:R-:W-:Y:S02]  /*4270*/  USHF.L.U32 UR45, UR45, 0x7, URZ ;  /* 0x000000072d2d7899 */ /* 0x000fe4000800063f */
[----:B------:R-:W-:Y:S02]  /*4280*/  USHF.R.S32.HI UR5, URZ, 0x1f, UR4 ;  /* 0x0000001f3f057899 */ /* 0x000fe40008011404 */
[----:B------:R-:W-:Y:S02]  /*4290*/  USHF.L.U32 UR46, UR46, 0x7, URZ ;  /* 0x000000072e2e7899 */ /* 0x000fe4000800063f */
[----:B------:R-:W-:Y:S02]  /*42a0*/  ULEA.HI UR5, UR5, UR4, URZ, 0x6 ;  /* 0x0000000405057291 */ /* 0x000fe4000f8f303f */
[----:B------:R-:W-:-:S02]  /*42b0*/  UIADD3 UR4, UR43, 0x30000, URZ ;  /* 0x000300002b047890 */ /* 0x000fc4000fffe03f */
[----:B------:R-:W-:Y:S02]  /*42c0*/  USHF.R.S32.HI UR5, URZ, 0x6, UR5 ;  /* 0x000000063f057899 */ /* 0x000fe40008011405 */
[----:B------:R-:W-:Y:S02]  /*42d0*/  ULOP3.LUT UP2, URZ, UR4, 0x3ff, URZ, 0xc0, !UPT ;  /* 0x000003ff043f7892 */ /* 0x000fe4000f84c03f */
[----:B------:R-:W-:Y:S02]  /*42e0*/  UIADD3 UR56, UR5, UR56, URZ ;  /* 0x0000003805387290 */ /* 0x000fe4000fffe03f */
[----:B------:R-:W-:Y:S02]  /*42f0*/  UISETP.GE.U32.AND UP1, UPT, UR5, 0xc, UPT ;  /* 0x0000000c0500788c */ /* 0x000fe4000bf26070 */
[----:B------:R-:W-:Y:S01]  /*4300*/  UISETP.GT.U32.AND UP0, UPT, UR56, 0xb, UPT ;  /* 0x0000000b3800788c */ /* 0x000fe2000bf04070 */
[----:B------:R-:W-:-:S03]  /*4310*/  PLOP3.LUT P1, PT, PT, PT, UP2, 0x80, 0x0 ;  /* 0x000000000000781c */ /* 0x000fc60003f2f028 */
[----:B------:R-:W-:-:S04]  /*4320*/  UISETP.LT.U32.AND UP0, UPT, UR5, 0xc, UP0 ;  /* 0x0000000c0500788c */ /* 0x000fc80008701070 */
[----:B------:R-:W-:Y:S02]  /*4330*/  USEL UR6, URZ, 0x1, !UP0 ;  /* 0x000000013f067887 */ /* 0x000fe4000c000000 */
[----:B------:R-:W-:Y:S02]  /*4340*/  @UP1 UIMAD.WIDE.U32 UR4, UR56, -0x55555555, URZ ;  /* 0xaaaaaaab380418a5 */ /* 0x000fe4000f8e003f */
[----:B------:R-:W-:Y:S02]  /*4350*/  ULOP3.LUT UR37, UR37, UR6, URZ, 0x3c, !UPT ;  /* 0x0000000625257292 */ /* 0x000fe4000f8e3c3f */
[----:B------:R-:W-:-:S04]  /*4360*/  @UP1 USHF.R.U32.HI UR4, URZ, 0x3, UR5 ;  /* 0x000000033f041899 */ /* 0x000fc80008011605 */
[----:B------:R-:W-:Y:S01]  /*4370*/  @UP1 ULOP3.LUT UR37, UR37, 0x1, UR4, 0x78, !UPT ;  /* 0x0000000125251892 */ /* 0x000fe2000f8e7804 */
[----:B------:R-:W-:Y:S11]  /*4380*/  @!P0 BRA `(.L_x_45) ;  /* 0x00000000000c8947 */ /* 0x000ff60003800000 */
[----:B------:R-:W-:-:S04]  /*4390*/  DEPBAR {5,4,3,2,1,0} ;  /* 0x0000003f0000791a */ /* 0x000fc80000000000 */
[----:B------:R4:W-:Y:S02]  /*43a0*/  UTMACCTL.IV [UR60] ;  /* 0x000000003c0079b9 */ /* 0x0009e40008000000 */
[----:B----4-:R-:W-:Y:S01]  /*43b0*/  NOP ;  /* 0x0000000000007918 */ /* 0x010fe20000000000 */
.L_x_45:
[----:B------:R-:W-:Y:S05]  /*43c0*/  @!P1 BRA `(.L_x_46) ;  /* 0x00000000007c9947 */ /* 0x000fea0003800000 */
[----:B------:R-:W-:Y:S01]  /*43d0*/  MOV R2, 0x0 ;  /* 0x0000000000027802 */ /* 0x000fe20000000f00 */
[----:B------:R-:W-:Y:S01]  /*43e0*/  ULDC.64 UR4, c[0x4][0x68] ;  /* 0x01001a0000047ab9 */ /* 0x000fe20000000a00 */
[----:B------:R-:W-:Y:S01]  /*43f0*/  ULDC.64 UR6, c[0x4][0x8] ;  /* 0x0100020000067ab9 */ /* 0x000fe20000000a00 */
[----:B------:R-:W-:Y:S01]  /*4400*/  IMAD.U32 R4, RZ, RZ, UR4 ;  /* 0x00000004ff047e24 */ /* 0x000fe2000f8e00ff */
[----:B------:R4:W1:Y:S01]  /*4410*/  LDC.64 R14, c[0x4][R2] ;  /* 0x01000000020e7b82 */ /* 0x0008620000000a00 */
[----:B------:R-:W-:Y:S01]  /*4420*/  IMAD.U32 R5, RZ, RZ, UR5 ;  /* 0x00000005ff057e24 */ /* 0x000fe2000f8e00ff */
[----:B------:R-:W-:Y:S01]  /*4430*/  ULDC.64 UR4, c[0x4][0x70] ;  /* 0x01001c0000047ab9 */ /* 0x000fe20000000a00 */
[----:B------:R-:W-:Y:S02]  /*4440*/  IMAD.U32 R10, RZ, RZ, UR6 ;  /* 0x00000006ff0a7e24 */ /* 0x000fe4000f8e00ff */
[----:B------:R-:W-:Y:S02]  /*4450*/  IMAD.U32 R6, RZ, RZ, UR4 ;  /* 0x00000004ff067e24 */ /* 0x000fe4000f8e00ff */
[----:B------:R-:W-:-:S02]  /*4460*/  IMAD.U32 R7, RZ, RZ, UR5 ;  /* 0x00000005ff077e24 */ /* 0x000fc4000f8e00ff */
[----:B------:R-:W-:Y:S02]  /*4470*/  IMAD.U32 R11, RZ, RZ, UR7 ;  /* 0x00000007ff0b7e24 */ /* 0x000fe4000f8e00ff */
[----:B--2---:R-:W-:Y:S02]  /*4480*/  IMAD.MOV.U32 R8, RZ, RZ, 0x70 ;  /* 0x00000070ff087424 */ /* 0x004fe400078e00ff */
[----:B------:R-:W-:Y:S02]  /*4490*/  IMAD.MOV.U32 R12, RZ, RZ, 0x1 ;  /* 0x00000001ff0c7424 */ /* 0x000fe400078e00ff */
[----:B----4-:R-:W-:-:S07]  /*44a0*/  IMAD.MOV.U32 R13, RZ, RZ, RZ ;  /* 0x000000ffff0d7224 */ /* 0x010fce00078e00ff */
[----:B------:R-:W-:-:S07]  /*44b0*/  LEPC R20, `(.L_x_47) ;  /* 0x000000001014794e */ /* 0x000fce0000000000 */
[----:B-1-3--:R-:W-:Y:S05]  /*44c0*/  CALL.ABS.NOINC R14 ;  /* 0x000000000e007343 */ /* 0x00afea0003c00000 */
.L_x_47:
[----:B------:R-:W1:Y:S01]  /*44d0*/  LDC.64 R2, c[0x4][R2] ;  /* 0x0100000002027b82 */ /* 0x000e620000000a00 */
[----:B------:R-:W-:Y:S01]  /*44e0*/  ULDC.64 UR4, c[0x4][0x68] ;  /* 0x01001a0000047ab9 */ /* 0x000fe20000000a00 */
[----:B------:R-:W-:Y:S01]  /*44f0*/  ULDC.64 UR6, c[0x4][0x8] ;  /* 0x0100020000067ab9 */ /* 0x000fe20000000a00 */
[----:B------:R-:W-:Y:S02]  /*4500*/  IMAD.U32 R4, RZ, RZ, UR4 ;  /* 0x00000004ff047e24 */ /* 0x000fe4000f8e00ff */
[----:B------:R-:W-:Y:S01]  /*4510*/  IMAD.U32 R5, RZ, RZ, UR5 ;  /* 0x00000005ff057e24 */ /* 0x000fe2000f8e00ff */
[----:B------:R-:W-:Y:S01]  /*4520*/  ULDC.64 UR4, c[0x4][0x70] ;  /* 0x01001c0000047ab9 */ /* 0x000fe20000000a00 */
[----:B------:R-:W-:Y:S02]  /*4530*/  IMAD.U32 R10, RZ, RZ, UR6 ;  /* 0x00000006ff0a7e24 */ /* 0x000fe4000f8e00ff */
[----:B------:R-:W-:Y:S02]  /*4540*/  IMAD.U32 R6, RZ, RZ, UR4 ;  /* 0x00000004ff067e24 */ /* 0x000fe4000f8e00ff */
[----:B------:R-:W-:-:S02]  /*4550*/  IMAD.U32 R7, RZ, RZ, UR5 ;  /* 0x00000005ff077e24 */ /* 0x000fc4000f8e00ff */
[----:B------:R-:W-:Y:S02]  /*4560*/  IMAD.U32 R11, RZ, RZ, UR7 ;  /* 0x00000007ff0b7e24 */ /* 0x000fe4000f8e00ff */
[----:B------:R-:W-:Y:S02]  /*4570*/  IMAD.MOV.U32 R8, RZ, RZ, 0x70 ;  /* 0x00000070ff087424 */ /* 0x000fe400078e00ff */
[----:B------:R-:W-:Y:S02]  /*4580*/  IMAD.MOV.U32 R12, RZ, RZ, 0x1 ;  /* 0x00000001ff0c7424 */ /* 0x000fe400078e00ff */
[----:B------:R-:W-:-:S07]  /*4590*/  IMAD.MOV.U32 R13, RZ, RZ, RZ ;  /* 0x000000ffff0d7224 */ /* 0x000fce00078e00ff */
[----:B------:R-:W-:-:S07]  /*45a0*/  LEPC R20, `(.L_x_46) ;  /* 0x000000001014794e */ /* 0x000fce0000000000 */
[----:B-1----:R-:W-:Y:S05]  /*45b0*/  CALL.ABS.NOINC R2 ;  /* 0x0000000002007343 */ /* 0x002fea0003c00000 */
.L_x_46:
[----:B------:R-:W-:Y:S02]  /*45c0*/  ULDC.64 UR4, c[0x0][0x590] ;  /* 0x0001640000047ab9 */ /* 0x000fe40000000a00 */
[----:B------:R-:W-:-:S04]  /*45d0*/  ISETP.NE.U32.AND P0, PT, RZ, UR4, PT ;  /* 0x00000004ff007c0c */ /* 0x000fc8000bf05070 */
[----:B------:R-:W-:-:S13]  /*45e0*/  ISETP.NE.AND.EX P0, PT, RZ, UR5, PT, P0 ;  /* 0x00000005ff007c0c */ /* 0x000fda000bf05300 */
[----:B------:R-:W-:Y:S05]  /*45f0*/  @!P0 BRA `(.L_x_48) ;  /* 0x0000000000148947 */ /* 0x000fea0003800000 */
[----:B------:R-:W-:-:S04]  /*4600*/  LEA R2, P0, R18, UR4, 0x3 ;  /* 0x0000000412027c11 */ /* 0x000fc8000f8018ff */
[----:B-12---:R-:W-:-:S06]  /*4610*/  LEA.HI.X R3, R18, UR5, R19, 0x3, P0 ;  /* 0x0000000512037c11 */ /* 0x006fcc00080f1c13 */
[----:B------:R-:W3:Y:S04]  /*4620*/  LDG.E.64 R2, desc[UR58][R2.64] ;  /* 0x0000003a02027981 */ /* 0x000ee8000c1e1b00 */
[----:B---3--:R1:W5:Y:S01]  /*4630*/  LD.E R0, desc[UR58][R2.64] ;  /* 0x0000003a02007980 */ /* 0x008362000c101900 */
[----:B------:R-:W-:Y:S05]  /*4640*/  BRA `(.L_x_49) ;  /* 0x0000000000307947 */ /* 0x000fea0003800000 */
.L_x_48:
[----:B------:R-:W-:Y:S02]  /*4650*/  ULDC.64 UR4, c[0x0][0x588] ;  /* 0x0001620000047ab9 */ /* 0x000fe40000000a00 */
[----:B------:R-:W-:-:S04]  /*4660*/  ISETP.NE.U32.AND P0, PT, RZ, UR4, PT ;  /* 0x00000004ff007c0c */ /* 0x000fc8000bf05070 */
[----:B------:R-:W-:-:S13]  /*4670*/  ISETP.NE.AND.EX P0, PT, RZ, UR5, PT, P0 ;  /* 0x00000005ff007c0c */ /* 0x000fda000bf05300 */
[----:B------:R-:W-:Y:S05]  /*4680*/  @!P0 BRA `(.L_x_50) ;  /* 0x0000000000188947 */ /* 0x000fea0003800000 */
[----:B-12---:R-:W1:Y:S01]  /*4690*/  LDC.64 R2, c[0x0][0x588] ;  /* 0x00016200ff027b82 */ /* 0x006e620000000a00 */
[----:B------:R-:W-:Y:S02]  /*46a0*/  ULDC UR4, c[0x0][0x598] ;  /* 0x0001660000047ab9 */ /* 0x000fe40000000800 */
[----:B------:R-:W-:-:S04]  /*46b0*/  IMAD R5, R18, UR4, RZ ;  /* 0x0000000412057c24 */ /* 0x000fc8000f8e02ff */
[----:B-1----:R-:W-:-:S05]  /*46c0*/  IMAD.WIDE R2, R5, 0x4, R2 ;  /* 0x0000000405027825 */ /* 0x002fca00078e0202 */
[----:B---3--:R2:W5:Y:S01]  /*46d0*/  LDG.E R0, desc[UR58][R2.64] ;  /* 0x0000003a02007981 */ /* 0x008562000c1e1900 */
[----:B------:R-:W-:Y:S05]  /*46e0*/  BRA `(.L_x_49) ;  /* 0x0000000000087947 */ /* 0x000fea0003800000 */
.L_x_50:
[----:B------:R-:W-:Y:S02]  /*46f0*/  ULDC UR4, c[0x0][0x580] ;  /* 0x0001600000047ab9 */ /* 0x000fe40000000800 */
[----:B---3--:R-:W-:-:S07]  /*4700*/  IMAD.U32 R0, RZ, RZ, UR4 ;  /* 0x00000004ff007e24 */ /* 0x008fce000f8e00ff */
.L_x_49:
[----:B------:R-:W-:Y:S02]  /*4710*/  ULDC.64 UR4, c[0x0][0x5b8] ;  /* 0x00016e0000047ab9 */ /* 0x000fe40000000a00 */
[----:B------:R-:W-:-:S04]  /*4720*/  ISETP.NE.U32.AND P0, PT, RZ, UR4, PT ;  /* 0x00000004ff007c0c */ /* 0x000fc8000bf05070 */
[----:B------:R-:W-:-:S13]  /*4730*/  ISETP.NE.AND.EX P0, PT, RZ, UR5, PT, P0 ;  /* 0x00000005ff007c0c */ /* 0x000fda000bf05300 */
[----:B------:R-:W-:Y:S05]  /*4740*/  @!P0 BRA `(.L_x_51) ;  /* 0x0000000000148947 */ /* 0x000fea0003800000 */
[----:B------:R-:W-:-:S04]  /*4750*/  LEA R4, P0, R18, UR4, 0x3 ;  /* 0x0000000412047c11 */ /* 0x000fc8000f8018ff */
[----:B------:R-:W-:-:S05]  /*4760*/  LEA.HI.X R5, R18, UR5, R19, 0x3, P0 ;  /* 0x0000000512057c11 */ /* 0x000fca00080f1c13 */
[----:B-12---:R-:W2:Y:S04]  /*4770*/  LDG.E.64 R2, desc[UR58][R4.64] ;  /* 0x0000003a04027981 */ /* 0x006ea8000c1e1b00 */
[----:B--2---:R1:W5:Y:S01]  /*4780*/  LD.E R2, desc[UR58][R2.64] ;  /* 0x0000003a02027980 */ /* 0x004362000c101900 */
[----:B------:R-:W-:Y:S05]  /*4790*/  BRA `(.L_x_52) ;  /* 0x0000000000307947 */ /* 0x000fea0003800000 */
.L_x_51:
[----:B------:R-:W-:Y:S02]  /*47a0*/  ULDC.64 UR4, c[0x0][0x5b0] ;  /* 0x00016c0000047ab9 */ /* 0x000fe40000000a00 */
[----:B------:R-:W-:-:S04]  /*47b0*/  ISETP.NE.U32.AND P0, PT, RZ, UR4, PT ;  /* 0x00000004ff007c0c */ /* 0x000fc8000bf05070 */
[----:B------:R-:W-:-:S13]  /*47c0*/  ISETP.NE.AND.EX P0, PT, RZ, UR5, PT, P0 ;  /* 0x00000005ff007c0c */ /* 0x000fda000bf05300 */
[----:B------:R-:W-:Y:S05]  /*47d0*/  @!P0 BRA `(.L_x_53) ;  /* 0x0000000000188947 */ /* 0x000fea0003800000 */
[----:B-12---:R-:W1:Y:S01]  /*47e0*/  LDC.64 R2, c[0x0][0x5b0] ;  /* 0x00016c00ff027b82 */ /* 0x006e620000000a00 */
[----:B------:R-:W-:Y:S02]  /*47f0*/  ULDC UR4, c[0x0][0x5c0] ;  /* 0x0001700000047ab9 */ /* 0x000fe40000000800 */
[----:B------:R-:W-:-:S04]  /*4800*/  IMAD R5, R18, UR4, RZ ;  /* 0x0000000412057c24 */ /* 0x000fc8000f8e02ff */
[----:B-1----:R-:W-:-:S06]  /*4810*/  IMAD.WIDE R2, R5, 0x4, R2 ;  /* 0x0000000405027825 */ /* 0x002fcc00078e0202 */
[----:B------:R2:W5:Y:S01]  /*4820*/  LDG.E R2, desc[UR58][R2.64] ;  /* 0x0000003a02027981 */ /* 0x000562000c1e1900 */
[----:B------:R-:W-:Y:S05]  /*4830*/  BRA `(.L_x_52) ;  /* 0x0000000000087947 */ /* 0x000fea0003800000 */
.L_x_53:
[----:B------:R-:W-:Y:S02]  /*4840*/  ULDC UR4, c[0x0][0x5a8] ;  /* 0x00016a0000047ab9 */ /* 0x000fe40000000800 */
[----:B-12---:R-:W-:-:S07]  /*4850*/  IMAD.U32 R2, RZ, RZ, UR4 ;  /* 0x00000004ff027e24 */ /* 0x006fce000f8e00ff */
.L_x_52:
[----:B------:R-:W-:Y:S01]  /*4860*/  ISETP.GT.U32.AND P0, PT, R88, 0x3e, PT ;  /* 0x0000003e5800780c */ /* 0x000fe20003f04070 */
[----:B------:R-:W-:Y:S01]  /*4870*/  BSSY B0, `(.L_x_54) ;  /* 0x0000007000007945 */ /* 0x000fe20003800000 */
[----:B------:R-:W-:-:S11]  /*4880*/  PRMT R4, RZ, 0x7610, R4 ;  /* 0x00007610ff047816 */ /* 0x000fd60000000004 */
[----:B------:R-:W-:Y:S05]  /*4890*/  @P0 BRA `(.L_x_55) ;  /* 0x0000000000100947 */ /* 0x000fea0003800000 */
[----:B------:R-:W-:-:S03]  /*48a0*/  UMOV UR4, 0xffffffff ;  /* 0xffffffff00047882 */ /* 0x000fc60000000000 */
[----:B------:R-:W-:Y:S05]  /*48b0*/  BRA.DIV UR4, `(.L_x_56) ;  /* 0x0000007e04447947 */ /* 0x000fea000b800000 */
[----:B------:R-:W-:-:S13]  /*48c0*/  ELECT P6, URZ, PT ;  /* 0x00000000003f782f */ /* 0x000fda00038c0000 */
.L_x_233:
[----:B------:R-:W-:-:S07]  /*48d0*/  SEL R4, RZ, 0x1, !P6 ;  /* 0x00000001ff047807 */ /* 0x000fce0007000000 */
.L_x_55:
[----:B------:R-:W-:Y:S05]  /*48e0*/  BSYNC B0 ;  /* 0x0000000000007941 */ /* 0x000fea0003800000 */
.L_x_54:
[----:B-12---:R-:W-:Y:S01]  /*48f0*/  IMAD.U32 R3, RZ, RZ, UR48 ;  /* 0x00000030ff037e24 */ /* 0x006fe2000f8e00ff */
[----:B------:R-:W-:-:S04]  /*4900*/  LOP3.LUT R90, R90, 0x1, RZ, 0x3c, !PT ;  /* 0x000000015a5a7812 */ /* 0x000fc800078e3cff */
[----:B------:R-:W-:-:S13]  /*4910*/  ISETP.NE.AND P1, PT, R3, 0x3, PT ;  /* 0x000000030300780c */ /* 0x000fda0003f25270 */
[----:B------:R-:W-:Y:S05]  /*4920*/  @!P1 BRA `(.L_x_57) ;  /* 0x0000000000049947 */ /* 0x000fea0003800000 */
[----:B------:R-:W-:Y:S01]  /*4930*/  BPT.TRAP 0x1 ;  /* 0x000000040000795c */ /* 0x000fe20000300000 */
.L_x_57:
[----:B------:R-:W-:Y:S01]  /*4940*/  SHF.L.U32 R3, R90, 0x1f, RZ ;  /* 0x0000001f5a037819 */ /* 0x000fe200000006ff */
[----:B------:R-:W-:Y:S01]  /*4950*/  BSSY B0, `(.L_x_58) ;  /* 0x000000a000007945 */ /* 0x000fe20003800000 */
[----:B-----5:R-:W-:Y:S01]  /*4960*/  FSETP.NEU.AND P2, PT, R0, RZ, PT ;  /* 0x000000ff0000720b */ /* 0x020fe20003f4d000 */
[-C--:B------:R-:W-:Y:S01]  /*4970*/  FMUL R24, R24, R2.reuse ;  /* 0x0000000218187220 */ /* 0x080fe20000400000 */
[----:B------:R-:W1:Y:S01]  /*4980*/  SYNCS.PHASECHK.TRANS64.TRYWAIT P3, [UR43+0x38540], R3 ;  /* 0x03854003ff0075a7 */ /* 0x000e62000806016b */
[----:B------:R-:W-:Y:S01]  /*4990*/  PRMT R4, R4, 0x9910, RZ ;  /* 0x0000991004047816 */ /* 0x000fe200000000ff */
[-C--:B------:R-:W-:Y:S01]  /*49a0*/  FMUL R14, R25, R2.reuse ;  /* 0x00000002190e7220 */ /* 0x080fe20000400000 */
[----:B------:R-:W-:Y:S02]  /*49b0*/  FMUL R26, R26, R2 ;  /* 0x000000021a1a7220 */ /* 0x000fe40000400000 */
[----:B------:R-:W-:-:S06]  /*49c0*/  ISETP.NE.AND P0, PT, R4, RZ, PT ;  /* 0x000000ff0400720c */ /* 0x000fcc0003f05270 */
[----:B------:R-:W-:Y:S01]  /*49d0*/  @P2 LEA R12, R23, UR43, 0x1 ;  /* 0x0000002b170c2c11 */ /* 0x000fe2000f8e08ff */
[----:B-1----:R-:W-:Y:S06]  /*49e0*/  @!P3 BRA `(.L_x_59) ;  /* 0x0000007c0010b947 */ /* 0x002fec0003800000 */
.L_x_234:
[----:B------:R-:W-:Y:S05]  /*49f0*/  BSYNC B0 ;  /* 0x0000000000007941 */ /* 0x000fea0003800000 */
.L_x_58:
[----:B------:R-:W-:Y:S05]  /*4a00*/  @P2 WARPSYNC.ALL ;  /* 0x0000000000002948 */ /* 0x000fea0003800000 */
[----:B-1----:R1:W2:Y:S01]  /*4a10*/  @P2 LDSM.16.MT88.4 R4, [R12+0x30000] ;  /* 0x030000000c04283b */ /* 0x0022a20000004200 */
[----:B------:R-:W-:Y:S03]  /*4a20*/  BSSY B0, `(.L_x_60) ;  /* 0x0000007000007945 */ /* 0x000fe60003800000 */
[----:B------:R1:W3:Y:S01]  /*4a30*/  @P2 LDSM.16.MT88.4 R8, [R12+0x30800] ;  /* 0x030800000c08283b */ /* 0x0002e20000004200 */
[----:B------:R-:W-:Y:S05]  /*4a40*/  @P2 BRA `(.L_x_61) ;  /* 0x0000000000102947 */ /* 0x000fea0003800000 */
[----:B---3--:R-:W-:Y:S02]  /*4a50*/  CS2R R10, SRZ ;  /* 0x00000000000a7805 */ /* 0x008fe4000001ff00 */
[----:B------:R-:W-:Y:S02]  /*4a60*/  CS2R R8, SRZ ;  /* 0x0000000000087805 */ /* 0x000fe4000001ff00 */
[----:B--2---:R-:W-:Y:S02]  /*4a70*/  CS2R R6, SRZ ;  /* 0x0000000000067805 */ /* 0x004fe4000001ff00 */
[----:B------:R-:W-:-:S07]  /*4a80*/  CS2R R4, SRZ ;  /* 0x0000000000047805 */ /* 0x000fce000001ff00 */
.L_x_61:
[----:B------:R-:W-:Y:S05]  /*4a90*/  BSYNC B0 ;  /* 0x0000000000007941 */ /* 0x000fea0003800000 */
.L_x_60:
[--C-:B--2---:R-:W-:Y:S02]  /*4aa0*/  HADD2.F32 R13, -RZ, R4.reuse.H0_H0 ;  /* 0x20000004ff0d7230 */ /* 0x104fe40000004100 */
[-C--:B-1----:R-:W-:Y:S01]  /*4ab0*/  FMUL R12, R27, R2.reuse ;  /* 0x000000021b0c7220 */ /* 0x082fe20000400000 */
[----:B------:R-:W-:Y:S02]  /*4ac0*/  HADD2.F32 R15, -RZ, R4.H1_H1 ;  /* 0x30000004ff0f7230 */ /* 0x000fe40000004100 */
[----:B------:R-:W-:Y:S01]  /*4ad0*/  FMUL R28, R28, R2 ;  /* 0x000000021c1c7220 */ /* 0x000fe20000400000 */
[--C-:B------:R-:W-:Y:S02]  /*4ae0*/  HADD2.F32 R19, -RZ, R5.reuse.H1_H1 ;  /* 0x30000005ff137230 */ /* 0x100fe40000004100 */
[-C--:B------:R-:W-:Y:S01]  /*4af0*/  FFMA R24, R13, R0.reuse, R24 ;  /* 0x000000000d187223 */ /* 0x080fe20000000018 */
[----:B------:R-:W-:Y:S02]  /*4b00*/  HADD2.F32 R17, -RZ, R5.H0_H0 ;  /* 0x20000005ff117230 */ /* 0x000fe40000004100 */
[----:B------:R-:W-:Y:S01]  /*4b10*/  FFMA R21, R15, R0, R14 ;  /* 0x000000000f157223 */ /* 0x000fe2000000000e */
[----:B------:R-:W-:-:S02]  /*4b20*/  HADD2.F32 R13, -RZ, R6.H0_H0 ;  /* 0x20000006ff0d7230 */ /* 0x000fc40000004100 */
[-C--:B------:R-:W-:Y:S01]  /*4b30*/  FFMA R25, R19, R0.reuse, R12 ;  /* 0x0000000013197223 */ /* 0x080fe2000000000c */
[----:B------:R-:W-:Y:S02]  /*4b40*/  HADD2.F32 R15, -RZ, R6.H1_H1 ;  /* 0x30000006ff0f7230 */ /* 0x000fe40000004100 */
[----:B------:R-:W-:Y:S01]  /*4b50*/  FFMA R26, R17, R0, R26 ;  /* 0x00000000111a7223 */ /* 0x000fe2000000001a */
[-C--:B------:R-:W-:Y:S01]  /*4b60*/  FMUL R12, R29, R2.reuse ;  /* 0x000000021d0c7220 */ /* 0x080fe20000400000 */
[--C-:B------:R-:W-:Y:S02]  /*4b70*/  HADD2.F32 R17, -RZ, R7.reuse.H0_H0 ;  /* 0x20000007ff117230 */ /* 0x100fe40000004100 */
[-C--:B------:R-:W-:Y:S01]  /*4b80*/  FMUL R30, R30, R2.reuse ;  /* 0x000000021e1e7220 */ /* 0x080fe20000400000 */
[----:B------:R-:W-:Y:S02]  /*4b90*/  HADD2.F32 R19, -RZ, R7.H1_H1 ;  /* 0x30000007ff137230 */ /* 0x000fe40000004100 */
[----:B------:R-:W-:Y:S01]  /*4ba0*/  FMUL R14, R31, R2 ;  /* 0x000000021f0e7220 */ /* 0x000fe20000400000 */
[-C--:B------:R-:W-:Y:S01]  /*4bb0*/  FFMA R28, R13, R0.reuse, R28 ;  /* 0x000000000d1c7223 */ /* 0x080fe2000000001c */
[----:B------:R-:W-:Y:S01]  /*4bc0*/  FFMA R27, R15, R0, R12 ;  /* 0x000000000f1b7223 */ /* 0x000fe2000000000c */
[----:B---3--:R-:W-:-:S02]  /*4bd0*/  HADD2.F32 R13, -RZ, R8.H0_H0 ;  /* 0x20000008ff0d7230 */ /* 0x008fc40000004100 */
[-C--:B------:R-:W-:Y:S01]  /*4be0*/  FFMA R30, R17, R0.reuse, R30 ;  /* 0x00000000111e7223 */ /* 0x080fe2000000001e */
[----:B------:R-:W-:Y:S02]  /*4bf0*/  HADD2.F32 R15, -RZ, R8.H1_H1 ;  /* 0x30000008ff0f7230 */ /* 0x000fe40000004100 */
[----:B------:R-:W-:Y:S01]  /*4c00*/  FFMA R29, R19, R0, R14 ;  /* 0x00000000131d7223 */ /* 0x000fe2000000000e */
[-C--:B------:R-:W-:Y:S01]  /*4c10*/  FMUL R32, R32, R2.reuse ;  /* 0x0000000220207220 */ /* 0x080fe20000400000 */
[-C--:B------:R-:W-:Y:S01]  /*4c20*/  FMUL R12, R33, R2.reuse ;  /* 0x00000002210c7220 */ /* 0x080fe20000400000 */
[--C-:B------:R-:W-:Y:S02]  /*4c30*/  HADD2.F32 R17, -RZ, R9.reuse.H0_H0 ;  /* 0x20000009ff117230 */ /* 0x100fe40000004100 */
[-C--:B------:R-:W-:Y:S01]  /*4c40*/  FMUL R34, R34, R2.reuse ;  /* 0x0000000222227220 */ /* 0x080fe20000400000 */
[----:B------:R-:W-:Y:S02]  /*4c50*/  HADD2.F32 R19, -RZ, R9.H1_H1 ;  /* 0x30000009ff137230 */ /* 0x000fe40000004100 */
[----:B------:R-:W-:Y:S01]  /*4c60*/  FMUL R14, R35, R2 ;  /* 0x00000002230e7220 */ /* 0x000fe20000400000 */
[-C--:B------:R-:W-:Y:S01]  /*4c70*/  FFMA R32, R13, R0.reuse, R32 ;  /* 0x000000000d207223 */ /* 0x080fe20000000020 */
[----:B------:R-:W-:Y:S01]  /*4c80*/  FFMA R31, R15, R0, R12 ;  /* 0x000000000f1f7223 */ /* 0x000fe2000000000c */
[----:B------:R-:W-:-:S02]  /*4c90*/  HADD2.F32 R13, -RZ, R10.H0_H0 ;  /* 0x2000000aff0d7230 */ /* 0x000fc40000004100 */
        /* <DEDUP_REMOVED lines=10> */
[-C--:B------:R-:W-:Y:S01]  /*4d40*/  FFMA R12, R15, R0.reuse, R12 ;  /* 0x000000000f0c7223 */ /* 0x080fe2000000000c */
[-C--:B------:R-:W-:Y:S01]  /*4d50*/  FFMA R17, R17, R0.reuse, R38 ;  /* 0x0000000011117223 */ /* 0x080fe20000000026 */
[----:B------:R-:W-:Y:S01]  /*4d60*/  FFMA R14, R19, R0, R14 ;  /* 0x00000000130e7223 */ /* 0x000fe2000000000e */
[----:B------:R-:W-:Y:S01]  /*4d70*/  F2FP.F16.F32.PACK_AB R25, R25, R26 ;  /* 0x0000001a1919723e */ /* 0x000fe200000000ff */
[----:B------:R-:W-:Y:S05]  /*4d80*/  WARPSYNC.ALL ;  /* 0x0000000000007948 */ /* 0x000fea0003800000 */
[----:B------:R-:W-:Y:S01]  /*4d90*/  F2FP.F16.F32.PACK_AB R33, R33, R34 ;  /* 0x000000222121723e */ /* 0x000fe200000000ff */
[----:B------:R-:W-:Y:S01]  /*4da0*/  BSSY B0, `(.L_x_62) ;  /* 0x000001a000007945 */ /* 0x000fe20003800000 */
[----:B------:R-:W-:-:S02]  /*4db0*/  F2FP.F16.F32.PACK_AB R26, R27, R28 ;  /* 0x0000001c1b1a723e */ /* 0x000fc400000000ff */
[----:B------:R-:W-:Y:S02]  /*4dc0*/  F2FP.F16.F32.PACK_AB R34, R12, R13 ;  /* 0x0000000d0c22723e */ /* 0x000fe400000000ff */
[----:B------:R-:W-:Y:S02]  /*4dd0*/  F2FP.F16.F32.PACK_AB R24, R21, R24 ;  /* 0x000000181518723e */ /* 0x000fe400000000ff */
[----:B------:R-:W-:Y:S02]  /*4de0*/  F2FP.F16.F32.PACK_AB R27, R29, R30 ;  /* 0x0000001e1d1b723e */ /* 0x000fe400000000ff */
[----:B------:R-:W-:Y:S02]  /*4df0*/  LEA R12, R23, UR43, 0x1 ;  /* 0x0000002b170c7c11 */ /* 0x000fe4000f8e08ff */
[----:B------:R-:W-:Y:S02]  /*4e00*/  F2FP.F16.F32.PACK_AB R32, R31, R32 ;  /* 0x000000201f20723e */ /* 0x000fe400000000ff */
[----:B------:R-:W-:Y:S01]  /*4e10*/  F2FP.F16.F32.PACK_AB R35, R14, R17 ;  /* 0x000000110e23723e */ /* 0x000fe200000000ff */
[----:B------:R1:W-:Y:S04]  /*4e20*/  STSM.16.MT88.4 [R12+0x30000], R24 ;  /* 0x030000180c007844 */ /* 0x0003e80000004200 */
[----:B------:R1:W-:Y:S01]  /*4e30*/  STSM.16.MT88.4 [R12+0x30800], R32 ;  /* 0x030800200c007844 */ /* 0x0003e20000004200 */
[----:B------:R-:W-:Y:S01]  /*4e40*/  @!PT LDS RZ, [RZ] ;  /* 0x00000000fffff984 */ /* 0x000fe20000000800 */
[----:B------:R-:W-:Y:S01]  /*4e50*/  @!PT LDS RZ, [RZ] ;  /* 0x00000000fffff984 */ /* 0x000fe20000000800 */
[----:B------:R-:W-:Y:S01]  /*4e60*/  @!PT LDS RZ, [RZ] ;  /* 0x00000000fffff984 */ /* 0x000fe20000000800 */
[----:B------:R-:W-:Y:S01]  /*4e70*/  @!PT LDS RZ, [RZ] ;  /* 0x00000000fffff984 */ /* 0x000fe20000000800 */
[----:B------:R2:W-:Y:S06]  /*4e80*/  MEMBAR.ALL.CTA ;  /* 0x0000000000007992 */ /* 0x0005ec0000008000 */
[----:B--2---:R-:W2:Y:S02]  /*4e90*/  FENCE.VIEW.ASYNC.S ;  /* 0x00000000000073c6 */ /* 0x004ea40000000000 */
[----:B--2---:R-:W-:Y:S06]  /*4ea0*/  BAR.SYNC.DEFER_BLOCKING 0x1, 0x100 ;  /* 0x0044000000007b1d */ /* 0x004fec0000010000 */
[----:B------:R-:W-:Y:S05]  /*4eb0*/  @!P0 BRA `(.L_x_63) ;  /* 0x0000000000208947 */ /* 0x000fea0003800000 */
[----:B------:R-:W-:Y:S02]  /*4ec0*/  UIADD3 UR44, UR43, 0x30000, URZ ;  /* 0x000300002b2c7890 */ /* 0x000fe4000fffe03f */
[----:B------:R-:W-:Y:S02]  /*4ed0*/  UIADD3 UR5, UR45, 0x40, URZ ;  /* 0x000000402d057890 */ /* 0x000fe4000fffe03f */
[----:B------:R-:W-:Y:S01]  /*4ee0*/  UIADD3 UR4, UR43, 0x31000, URZ ;  /* 0x000310002b047890 */ /* 0x000fe2000fffe03f */
[----:B------:R-:W-:-:S04]  /*4ef0*/  UMOV UR6, UR46 ;  /* 0x0000002e00067c82 */ /* 0x000fc80008000000 */
[----:B------:R2:W-:Y:S04]  /*4f00*/  UTMASTG.2D [UR44], [UR60] ;  /* 0x0000002c3c0073b5 */ /* 0x0005e80008008000 */
[----:B------:R2:W-:Y:S01]  /*4f10*/  UTMASTG.2D [UR4], [UR60] ;  /* 0x000000043c0073b5 */ /* 0x0005e20008008000 */
[----:B------:R0:W-:Y:S01]  /*4f20*/  UTMACMDFLUSH ;  /* 0x00000000000079b7 */ /* 0x0001e20000000000 */
[----:B--2---:R-:W-:-:S04]  /*4f30*/  DEPBAR.LE SB0, 0x1 ;  /* 0x000080400000791a */ /* 0x004fc80000000000 */
.L_x_63:
[----:B------:R-:W-:Y:S05]  /*4f40*/  BSYNC B0 ;  /* 0x0000000000007941 */ /* 0x000fea0003800000 */
.L_x_62:
[----:B------:R-:W-:Y:S01]  /*4f50*/  BAR.SYNC.DEFER_BLOCKING 0x1, 0x100 ;  /* 0x0044000000007b1d */ /* 0x000fe20000010000 */
[----:B------:R-:W-:-:S13]  /*4f60*/  ISETP.NE.AND P3, PT, RZ, UR36, PT ;  /* 0x00000024ff007c0c */ /* 0x000fda000bf65270 */
[----:B------:R-:W-:Y:S05]  /*4f70*/  @!P3 BRA `(.L_x_64) ;  /* 0x000000000024b947 */ /* 0x000fea0003800000 */
[----:B------:R-:W-:Y:S05]  /*4f80*/  @!P1 BRA `(.L_x_65) ;  /* 0x0000000000049947 */ /* 0x000fea0003800000 */
[----:B------:R-:W-:Y:S01]  /*4f90*/  BPT.TRAP 0x1 ;  /* 0x000000040000795c */ /* 0x000fe20000300000 */
.L_x_65:
[----:B------:R-:W-:Y:S02]  /*4fa0*/  ULEA UR4, UR55, UR43, 0x3 ;  /* 0x0000002b37047291 */ /* 0x000fe4000f8e183f */
[----:B------:R-:W-:Y:S02]  /*4fb0*/  UIADD3 UR55, UR55, 0x1, URZ ;  /* 0x0000000137377890 */ /* 0x000fe4000fffe03f */
[----:B------:R-:W-:Y:S02]  /*4fc0*/  UIADD3 UR4, UR4, 0x38560, URZ ;  /* 0x0003856004047890 */ /* 0x000fe4000fffe03f */
[----:B------:R-:W-:Y:S02]  /*4fd0*/  UISETP.NE.AND UP0, UPT, UR55, 0x4, UPT ;  /* 0x000000043700788c */ /* 0x000fe4000bf05270 */
[----:B------:R-:W-:Y:S02]  /*4fe0*/  UPRMT UR4, UR42, 0x654, UR4 ;  /* 0x000006542a047896 */ /* 0x000fe40008000004 */
[----:B------:R-:W-:-:S07]  /*4ff0*/  USEL UR55, UR55, URZ, UP0 ;  /* 0x0000003f37377287 */ /* 0x000fce0008000000 */
[----:B------:R-:W-:Y:S05]  /*5000*/  SYNCS.ARRIVE.TRANS64.RED.A1T0 RZ, [UR4], RZ ;  /* 0x000000ffffff79a7 */ /* 0x000fea0008100404 */
.L_x_64:
[----:B------:R-:W-:Y:S05]  /*5010*/  @!P1 BRA `(.L_x_66) ;  /* 0x0000000000049947 */ /* 0x000fea0003800000 */
[----:B------:R-:W-:Y:S01]  /*5020*/  BPT.TRAP 0x1 ;  /* 0x000000040000795c */ /* 0x000fe20000300000 */
.L_x_66:
[----:B------:R-:W2:Y:S01]  /*5030*/  SYNCS.PHASECHK.TRANS64.TRYWAIT P3, [UR43+0x38548], R3 ;  /* 0x03854803ff0075a7 */ /* 0x000ea2000806016b */
[----:B------:R-:W-:Y:S04]  /*5040*/  BSSY B0, `(.L_x_67) ;  /* 0x0000002000007945 */ /* 0x000fe80003800000 */
[----:B--2---:R-:W-:Y:S05]  /*5050*/  @!P3 BRA `(.L_x_68) ;  /* 0x00000074008cb947 */ /* 0x004fea0003800000 */
.L_x_235:
[----:B------:R-:W-:Y:S05]  /*5060*/  BSYNC B0 ;  /* 0x0000000000007941 */ /* 0x000fea0003800000 */
.L_x_67:
[----:B------:R-:W-:Y:S05]  /*5070*/  @P2 WARPSYNC.ALL ;  /* 0x0000000000002948 */ /* 0x000fea0003800000 */
[----:B------:R-:W2:Y:S01]  /*5080*/  @P2 LDSM.16.MT88.4 R4, [R12+0x32000] ;  /* 0x032000000c04283b */ /* 0x000ea20000004200 */
[-C--:B------:R-:W-:Y:S01]  /*5090*/  FMUL R13, R40, R2.reuse ;  /* 0x00000002280d7220 */ /* 0x080fe20000400000 */
[-C--:B------:R-:W-:Y:S01]  /*50a0*/  FMUL R41, R41, R2.reuse ;  /* 0x0000000229297220 */ /* 0x080fe20000400000 */
[-C--:B------:R-:W-:Y:S01]  /*50b0*/  FMUL R15, R42, R2.reuse ;  /* 0x000000022a0f7220 */ /* 0x080fe20000400000 */
[----:B------:R-:W3:Y:S01]  /*50c0*/  @P2 LDSM.16.MT88.4 R8, [R12+0x32800] ;  /* 0x032800000c08283b */ /* 0x000ee20000004200 */
[-C--:B------:R-:W-:Y:S01]  /*50d0*/  FMUL R43, R43, R2.reuse ;  /* 0x000000022b2b7220 */ /* 0x080fe20000400000 */
[-C--:B------:R-:W-:Y:S01]  /*50e0*/  FMUL R17, R44, R2.reuse ;  /* 0x000000022c117220 */ /* 0x080fe20000400000 */
[-C--:B------:R-:W-:Y:S01]  /*50f0*/  FMUL R45, R45, R2.reuse ;  /* 0x000000022d2d7220 */ /* 0x080fe20000400000 */
[-C--:B------:R-:W-:Y:S01]  /*5100*/  FMUL R19, R46, R2.reuse ;  /* 0x000000022e137220 */ /* 0x080fe20000400000 */
[-C--:B------:R-:W-:Y:S01]  /*5110*/  FMUL R47, R47, R2.reuse ;  /* 0x000000022f2f7220 */ /* 0x080fe20000400000 */
[-C--:B------:R-:W-:Y:S01]  /*5120*/  FMUL R21, R48, R2.reuse ;  /* 0x0000000230157220 */ /* 0x080fe20000400000 */
[-C--:B------:R-:W-:Y:S01]  /*5130*/  FMUL R49, R49, R2.reuse ;  /* 0x0000000231317220 */ /* 0x080fe20000400000 */
[-C--:B-1----:R-:W-:Y:S01]  /*5140*/  FMUL R25, R50, R2.reuse ;  /* 0x0000000232197220 */ /* 0x082fe20000400000 */
[-C--:B------:R-:W-:Y:S01]  /*5150*/  FMUL R51, R51, R2.reuse ;  /* 0x0000000233337220 */ /* 0x080fe20000400000 */
[-C--:B------:R-:W-:Y:S01]  /*5160*/  FMUL R27, R52, R2.reuse ;  /* 0x00000002341b7220 */ /* 0x080fe20000400000 */
[-C--:B------:R-:W-:Y:S01]  /*5170*/  FMUL R53, R53, R2.reuse ;  /* 0x0000000235357220 */ /* 0x080fe20000400000 */
[-C--:B------:R-:W-:Y:S01]  /*5180*/  FMUL R29, R54, R2.reuse ;  /* 0x00000002361d7220 */ /* 0x080fe20000400000 */
[----:B------:R-:W-:Y:S01]  /*5190*/  FMUL R55, R55, R2 ;  /* 0x0000000237377220 */ /* 0x000fe20000400000 */
[----:B------:R-:W-:Y:S05]  /*51a0*/  WARPSYNC.ALL ;  /* 0x0000000000007948 */ /* 0x000fea0003800000 */
[----:B------:R-:W-:Y:S01]  /*51b0*/  BSSY B0, `(.L_x_69) ;  /* 0x000003d000007945 */ /* 0x000fe20003800000 */
[----:B--2---:R-:W-:-:S02]  /*51c0*/  HADD2.F32 R14, -RZ, R4.H0_H0 ;  /* 0x20000004ff0e7230 */ /* 0x004fc40000004100 */
[----:B------:R-:W-:Y:S02]  /*51d0*/  HADD2.F32 R16, -RZ, R4.H1_H1 ;  /* 0x30000004ff107230 */ /* 0x000fe40000004100 */
[--C-:B------:R-:W-:Y:S02]  /*51e0*/  HADD2.F32 R18, -RZ, R5.reuse.H0_H0 ;  /* 0x20000005ff127230 */ /* 0x100fe40000004100 */
[-C--:B------:R-:W-:Y:S01]  /*51f0*/  FFMA R13, R14, R0.reuse, R13 ;  /* 0x000000000e0d7223 */ /* 0x080fe2000000000d */
[----:B------:R-:W-:Y:S02]  /*5200*/  HADD2.F32 R20, -RZ, R5.H1_H1 ;  /* 0x30000005ff147230 */ /* 0x000fe40000004100 */
[-C--:B------:R-:W-:Y:S01]  /*5210*/  FFMA R14, R16, R0.reuse, R41 ;  /* 0x00000000100e7223 */ /* 0x080fe20000000029 */
[----:B------:R-:W-:Y:S02]  /*5220*/  HADD2.F32 R24, -RZ, R7.H0_H0 ;  /* 0x20000007ff187230 */ /* 0x000fe40000004100 */
[----:B------:R-:W-:Y:S01]  /*5230*/  FFMA R15, R18, R0, R15 ;  /* 0x00000000120f7223 */ /* 0x000fe2000000000f */
[----:B------:R-:W-:-:S02]  /*5240*/  HADD2.F32 R18, -RZ, R6.H0_H0 ;  /* 0x20000006ff127230 */ /* 0x000fc40000004100 */
[-C--:B------:R-:W-:Y:S01]  /*5250*/  FFMA R16, R20, R0.reuse, R43 ;  /* 0x0000000014107223 */ /* 0x080fe2000000002b */
[----:B------:R-:W-:Y:S02]  /*5260*/  HADD2.F32 R20, -RZ, R6.H1_H1 ;  /* 0x30000006ff147230 */ /* 0x000fe40000004100 */
[-C--:B------:R-:W-:Y:S01]  /*5270*/  FFMA R19, R24, R0.reuse, R19 ;  /* 0x0000000018137223 */ /* 0x080fe20000000013 */
[----:B------:R-:W-:Y:S02]  /*5280*/  HADD2.F32 R26, -RZ, R7.H1_H1 ;  /* 0x30000007ff1a7230 */ /* 0x000fe40000004100 */
[-C--:B------:R-:W-:Y:S01]  /*5290*/  FFMA R17, R18, R0.reuse, R17 ;  /* 0x0000000012117223 */ /* 0x080fe20000000011 */
[----:B---3--:R-:W-:Y:S02]  /*52a0*/  HADD2.F32 R24, -RZ, R8.H0_H0 ;  /* 0x20000008ff187230 */ /* 0x008fe40000004100 */
[----:B------:R-:W-:Y:S01]  /*52b0*/  FFMA R18, R20, R0, R45 ;  /* 0x0000000014127223 */ /* 0x000fe2000000002d */
[----:B------:R-:W-:-:S02]  /*52c0*/  HADD2.F32 R28, -RZ, R9.H0_H0 ;  /* 0x20000009ff1c7230 */ /* 0x000fc40000004100 */
[-C--:B------:R-:W-:Y:S01]  /*52d0*/  FFMA R20, R26, R0.reuse, R47 ;  /* 0x000000001a147223 */ /* 0x080fe2000000002f */
[----:B------:R-:W-:Y:S02]  /*52e0*/  HADD2.F32 R26, -RZ, R8.H1_H1 ;  /* 0x30000008ff1a7230 */ /* 0x000fe40000004100 */
        /* <DEDUP_REMOVED lines=11> */
[----:B------:R-:W-:Y:S01]  /*53a0*/  F2FP.F16.F32.PACK_AB R25, R26, R25 ;  /* 0x000000191a19723e */ /* 0x000fe200000000ff */
[-C--:B------:R-:W-:Y:S01]  /*53b0*/  FFMA R28, R30, R0.reuse, R53 ;  /* 0x000000001e1c7223 */ /* 0x080fe20000000035 */
[----:B------:R-:W-:Y:S01]  /*53c0*/  F2FP.F16.F32.PACK_AB R32, R14, R13 ;  /* 0x0000000d0e20723e */ /* 0x000fe200000000ff */
[----:B------:R-:W-:Y:S01]  /*53d0*/  FFMA R30, R34, R0, R55 ;  /* 0x00000000221e7223 */ /* 0x000fe20000000037 */
[----:B------:R-:W-:-:S02]  /*53e0*/  F2FP.F16.F32.PACK_AB R33, R16, R15 ;  /* 0x0000000f1021723e */ /* 0x000fc400000000ff */
[----:B------:R-:W-:Y:S02]  /*53f0*/  F2FP.F16.F32.PACK_AB R34, R18, R17 ;  /* 0x000000111222723e */ /* 0x000fe400000000ff */
[----:B------:R-:W-:Y:S02]  /*5400*/  F2FP.F16.F32.PACK_AB R35, R20, R19 ;  /* 0x000000131423723e */ /* 0x000fe400000000ff */
[----:B------:R-:W-:Y:S02]  /*5410*/  F2FP.F16.F32.PACK_AB R26, R28, R27 ;  /* 0x0000001b1c1a723e */ /* 0x000fe400000000ff */
[----:B------:R-:W-:Y:S01]  /*5420*/  F2FP.F16.F32.PACK_AB R24, R24, R21 ;  /* 0x000000151818723e */ /* 0x000fe200000000ff */
[----:B------:R1:W-:Y:S01]  /*5430*/  STSM.16.MT88.4 [R12+0x32000], R32 ;  /* 0x032000200c007844 */ /* 0x0003e20000004200 */
[----:B------:R-:W-:-:S05]  /*5440*/  F2FP.F16.F32.PACK_AB R27, R30, R29 ;  /* 0x0000001d1e1b723e */ /* 0x000fca00000000ff */
        /* <DEDUP_REMOVED lines=11> */
[----:B------:R-:W-:Y:S02]  /*5500*/  UIADD3 UR9, UR45, 0x40, URZ ;  /* 0x000000402d097890 */ /* 0x000fe4000fffe03f */
[----:B------:R-:W-:Y:S01]  /*5510*/  UIADD3 UR8, UR43, 0x33000, URZ ;  /* 0x000330002b087890 */ /* 0x000fe2000fffe03f */
[----:B------:R-:W-:Y:S01]  /*5520*/  UMOV UR5, UR45 ;  /* 0x0000002d00057c82 */ /* 0x000fe20008000000 */
[----:B------:R-:W-:-:S03]  /*5530*/  UMOV UR10, UR6 ;  /* 0x00000006000a7c82 */ /* 0x000fc60008000000 */
[----:B------:R2:W-:Y:S04]  /*5540*/  UTMASTG.2D [UR4], [UR60] ;  /* 0x000000043c0073b5 */ /* 0x0005e80008008000 */
[----:B------:R2:W-:Y:S01]  /*5550*/  UTMASTG.2D [UR8], [UR60] ;  /* 0x000000083c0073b5 */ /* 0x0005e20008008000 */
[----:B------:R0:W-:Y:S01]  /*5560*/  UTMACMDFLUSH ;  /* 0x00000000000079b7 */ /* 0x0001e20000000000 */
[----:B--2---:R-:W-:-:S04]  /*5570*/  DEPBAR.LE SB0, 0x1 ;  /* 0x000080400000791a */ /* 0x004fc80000000000 */
.L_x_70:
[----:B------:R-:W-:Y:S05]  /*5580*/  BSYNC B0 ;  /* 0x0000000000007941 */ /* 0x000fea0003800000 */
.L_x_69:
[----:B------:R-:W-:Y:S06]  /*5590*/  BAR.SYNC.DEFER_BLOCKING 0x1, 0x100 ;  /* 0x0044000000007b1d */ /* 0x000fec0000010000 */
[----:B------:R-:W-:Y:S05]  /*55a0*/  @!P1 BRA `(.L_x_71) ;  /* 0x0000000000049947 */ /* 0x000fea0003800000 */
[----:B------:R-:W-:Y:S01]  /*55b0*/  BPT.TRAP 0x1 ;  /* 0x000000040000795c */ /* 0x000fe20000300000 */
.L_x_71:
[----:B------:R-:W-:-:S04]  /*55c0*/  ULEA UR4, UR55, UR43, 0x3 ;  /* 0x0000002b37047291 */ /* 0x000fc8000f8e183f */
[----:B------:R-:W-:-:S04]  /*55d0*/  UIADD3 UR4, UR4, 0x38560, URZ ;  /* 0x0003856004047890 */ /* 0x000fc8000fffe03f */
[----:B------:R-:W-:-:S09]  /*55e0*/  UPRMT UR4, UR42, 0x654, UR4 ;  /* 0x000006542a047896 */ /* 0x000fd20008000004 */
[----:B------:R-:W-:Y:S01]  /*55f0*/  SYNCS.ARRIVE.TRANS64.RED.A1T0 RZ, [UR4], RZ ;  /* 0x000000ffffff79a7 */ /* 0x000fe20008100404 */
[----:B------:R-:W-:Y:S05]  /*5600*/  @!P1 BRA `(.L_x_72) ;  /* 0x0000000000049947 */ /* 0x000fea0003800000 */
[----:B------:R-:W-:Y:S01]  /*5610*/  BPT.TRAP 0x1 ;  /* 0x000000040000795c */ /* 0x000fe20000300000 */
.L_x_72:
[----:B------:R-:W2:Y:S01]  /*5620*/  SYNCS.PHASECHK.TRANS64.TRYWAIT P3, [UR43+0x38550], R3 ;  /* 0x03855003ff0075a7 */ /* 0x000ea2000806016b */
[----:B------:R-:W-:Y:S04]  /*5630*/  BSSY B0, `(.L_x_73) ;  /* 0x0000002000007945 */ /* 0x000fe80003800000 */
[----:B--2---:R-:W-:Y:S05]  /*5640*/  @!P3 BRA `(.L_x_74) ;  /* 0x000000700028b947 */ /* 0x004fea0003800000 */
.L_x_236:
[----:B------:R-:W-:Y:S05]  /*5650*/  BSYNC B0 ;  /* 0x0000000000007941 */ /* 0x000fea0003800000 */
.L_x_73:
        /* <DEDUP_REMOVED lines=81> */
.L_x_76:
[----:B------:R-:W-:Y:S05]  /*5b70*/  BSYNC B0 ;  /* 0x0000000000007941 */ /* 0x000fea0003800000 */
.L_x_75:
[----:B------:R-:W-:Y:S06]  /*5b80*/  BAR.SYNC.DEFER_BLOCKING 0x1, 0x100 ;  /* 0x0044000000007b1d */ /* 0x000fec0000010000 */
[----:B------:R-:W-:Y:S05]  /*5b90*/  @!P1 BRA `(.L_x_77) ;  /* 0x0000000000049947 */ /* 0x000fea0003800000 */
[----:B------:R-:W-:Y:S01]  /*5ba0*/  BPT.TRAP 0x1 ;  /* 0x000000040000795c */ /* 0x000fe20000300000 */
.L_x_77:
[----:B------:R-:W-:-:S04]  /*5bb0*/  UIADD3 UR55, UR55, 0x1, URZ ;  /* 0x0000000137377890 */ /* 0x000fc8000fffe03f */
[----:B------:R-:W-:-:S04]  /*5bc0*/  UISETP.NE.AND UP0, UPT, UR55, 0x4, UPT ;  /* 0x000000043700788c */ /* 0x000fc8000bf05270 */
[----:B------:R-:W-:-:S04]  /*5bd0*/  USEL UR55, UR55, URZ, UP0 ;  /* 0x0000003f37377287 */ /* 0x000fc80008000000 */
[----:B------:R-:W-:-:S04]  /*5be0*/  ULEA UR4, UR55, UR43, 0x3 ;  /* 0x0000002b37047291 */ /* 0x000fc8000f8e183f */
[----:B------:R-:W-:-:S04]  /*5bf0*/  UIADD3 UR4, UR4, 0x38560, URZ ;  /* 0x0003856004047890 */ /* 0x000fc8000fffe03f */
[----:B------:R-:W-:-:S09]  /*5c00*/  UPRMT UR4, UR42, 0x654, UR4 ;  /* 0x000006542a047896 */ /* 0x000fd20008000004 */
[----:B------:R-:W-:Y:S01]  /*5c10*/  SYNCS.ARRIVE.TRANS64.RED.A1T0 RZ, [UR4], RZ ;  /* 0x000000ffffff79a7 */ /* 0x000fe20008100404 */
[----:B------:R-:W-:Y:S05]  /*5c20*/  @!P1 BRA `(.L_x_78) ;  /* 0x0000000000049947 */ /* 0x000fea0003800000 */
[----:B------:R-:W-:Y:S01]  /*5c30*/  BPT.TRAP 0x1 ;  /* 0x000000040000795c */ /* 0x000fe20000300000 */
.L_x_78:
[----:B------:R-:W2:Y:S01]  /*5c40*/  SYNCS.PHASECHK.TRANS64.TRYWAIT P3, [UR43+0x38558], R3 ;  /* 0x03855803ff0075a7 */ /* 0x000ea2000806016b */
[----:B------:R-:W-:Y:S04]  /*5c50*/  BSSY B0, `(.L_x_79) ;  /* 0x0000002000007945 */ /* 0x000fe80003800000 */
[----:B--2---:R-:W-:Y:S05]  /*5c60*/  @!P3 BRA `(.L_x_80) ;  /* 0x0000006800b8b947 */ /* 0x004fea0003800000 */
.L_x_237:
[----:B------:R-:W-:Y:S05]  /*5c70*/  BSYNC B0 ;  /* 0x0000000000007941 */ /* 0x000fea0003800000 */
.L_x_79:
[----:B------:R-:W-:Y:S05]  /*5c80*/  @P2 WARPSYNC.ALL ;  /* 0x0000000000002948 */ /* 0x000fea0003800000 */
[----:B------:R-:W3:Y:S01]  /*5c90*/  @P2 LDSM.16.MT88.4 R4, [R12+0x36000] ;  /* 0x036000000c04283b */ /* 0x000ee20000004200 */
[-C--:B------:R-:W-:Y:S01]  /*5ca0*/  FMUL R80, R80, R2.reuse ;  /* 0x0000000250507220 */ /* 0x080fe20000400000 */
[-C--:B-1----:R-:W-:Y:S01]  /*5cb0*/  FMUL R24, R81, R2.reuse ;  /* 0x0000000251187220 */ /* 0x082fe20000400000 */
[-C--:B------:R-:W-:Y:S01]  /*5cc0*/  FMUL R72, R72, R2.reuse ;  /* 0x0000000248487220 */ /* 0x080fe20000400000 */
[----:B------:R-:W1:Y:S01]  /*5cd0*/  @P2 LDSM.16.MT88.4 R8, [R12+0x36800] ;  /* 0x036800000c08283b */ /* 0x000e620000004200 */
[-C--:B--2---:R-:W-:Y:S01]  /*5ce0*/  FMUL R14, R73, R2.reuse ;  /* 0x00000002490e7220 */ /* 0x084fe20000400000 */
[-C--:B------:R-:W-:Y:S01]  /*5cf0*/  FMUL R74, R74, R2.reuse ;  /* 0x000000024a4a7220 */ /* 0x080fe20000400000 */
        /* <DEDUP_REMOVED lines=10> */
[----:B------:R-:W-:Y:S01]  /*5da0*/  FMUL R2, R87, R2 ;  /* 0x0000000257027220 */ /* 0x000fe20000400000 */
[----:B------:R-:W-:Y:S05]  /*5db0*/  WARPSYNC.ALL ;  /* 0x0000000000007948 */ /* 0x000fea0003800000 */
[----:B------:R-:W-:Y:S01]  /*5dc0*/  BSSY B0, `(.L_x_81) ;  /* 0x000003c000007945 */ /* 0x000fe20003800000 */
[----:B---3--:R-:W-:-:S02]  /*5dd0*/  HADD2.F32 R15, -RZ, R5.H0_H0 ;  /* 0x20000005ff0f7230 */ /* 0x008fc40000004100 */
[----:B------:R-:W-:Y:S02]  /*5de0*/  HADD2.F32 R21, -RZ, R7.H0_H0 ;  /* 0x20000007ff157230 */ /* 0x000fe40000004100 */
[--C-:B-1----:R-:W-:Y:S02]  /*5df0*/  HADD2.F32 R25, -RZ, R8.reuse.H0_H0 ;  /* 0x20000008ff197230 */ /* 0x102fe40000004100 */
        /* <DEDUP_REMOVED lines=11> */
[--C-:B------:R-:W-:Y:S02]  /*5eb0*/  HADD2.F32 R17, -RZ, R6.reuse.H0_H0 ;  /* 0x20000006ff117230 */ /* 0x100fe40000004100 */
[----:B------:R-:W-:Y:S01]  /*5ec0*/  FFMA R14, R13, R0, R14 ;  /* 0x000000000d0e7223 */ /* 0x000fe2000000000e */
[----:B------:R-:W-:-:S02]  /*5ed0*/  HADD2.F32 R19, -RZ, R6.H1_H1 ;  /* 0x30000006ff137230 */ /* 0x000fc40000004100 */
        /* <DEDUP_REMOVED lines=40> */
[----:B------:R2:W-:Y:S02]  /*6160*/  UTMASTG.2D [UR8], [UR60] ;  /* 0x000000083c0073b5 */ /* 0x0005e40008008000 */
[----:B--2---:R0:W-:Y:S02]  /*6170*/  UTMACMDFLUSH ;  /* 0x00000000000079b7 */ /* 0x0041e40000000000 */
.L_x_82:
[----:B------:R-:W-:Y:S05]  /*6180*/  BSYNC B0 ;  /* 0x0000000000007941 */ /* 0x000fea0003800000 */
.L_x_81:
[----:B------:R-:W-:Y:S04]  /*6190*/  BSSY B0, `(.L_x_83) ;  /* 0x0000003000007945 */ /* 0x000fe80003800000 */
[----:B------:R-:W-:Y:S05]  /*61a0*/  @!P0 BRA `(.L_x_84) ;  /* 0x0000000000048947 */ /* 0x000fea0003800000 */
[----:B------:R-:W-:-:S04]  /*61b0*/  DEPBAR.LE SB0, 0x1 ;  /* 0x000080400000791a */ /* 0x000fc80000000000 */
.L_x_84:
[----:B------:R-:W-:Y:S05]  /*61c0*/  BSYNC B0 ;  /* 0x0000000000007941 */ /* 0x000fea0003800000 */
.L_x_83:
[----:B------:R-:W-:Y:S06]  /*61d0*/  BAR.SYNC.DEFER_BLOCKING 0x1, 0x100 ;  /* 0x0044000000007b1d */ /* 0x000fec0000010000 */
[----:B------:R-:W-:Y:S05]  /*61e0*/  @!P1 BRA `(.L_x_85) ;  /* 0x0000000000049947 */ /* 0x000fea0003800000 */
[----:B------:R-:W-:Y:S01]  /*61f0*/  BPT.TRAP 0x1 ;  /* 0x000000040000795c */ /* 0x000fe20000300000 */
.L_x_85:
[----:B------:R-:W-:Y:S02]  /*6200*/  UIADD3 UR4, UR55, 0x1, URZ ;  /* 0x0000000137047890 */ /* 0x000fe4000fffe03f */
[----:B------:R-:W-:Y:S02]  /*6210*/  UISETP.NE.AND UP1, UPT, UR47, 0x3, UPT ;  /* 0x000000032f00788c */ /* 0x000fe4000bf25270 */
[----:B------:R-:W-:-:S04]  /*6220*/  UISETP.NE.AND UP0, UPT, UR4, 0x4, UPT ;  /* 0x000000040400788c */ /* 0x000fc8000bf05270 */
[----:B------:R-:W-:Y:S01]  /*6230*/  USEL UR4, UR4, URZ, UP0 ;  /* 0x0000003f04047287 */ /* 0x000fe20008000000 */
[----:B------:R-:W-:-:S03]  /*6240*/  PLOP3.LUT P2, PT, PT, PT, UP1, 0x80, 0x0 ;  /* 0x000000000000781c */ /* 0x000fc60003f4f018 */
[----:B------:R-:W-:Y:S02]  /*6250*/  ULEA UR5, UR4, UR43, 0x3 ;  /* 0x0000002b04057291 */ /* 0x000fe4000f8e183f */
[----:B------:R-:W-:Y:S02]  /*6260*/  UIADD3 UR4, UR4, 0x1, URZ ;  /* 0x0000000104047890 */ /* 0x000fe4000fffe03f */
[----:B------:R-:W-:Y:S02]  /*6270*/  UIADD3 UR5, UR5, 0x38560, URZ ;  /* 0x0003856005057890 */ /* 0x000fe4000fffe03f */
[----:B------:R-:W-:Y:S02]  /*6280*/  UISETP.NE.AND UP0, UPT, UR4, 0x4, UPT ;  /* 0x000000040400788c */ /* 0x000fe4000bf05270 */
[----:B------:R-:W-:Y:S02]  /*6290*/  UPRMT UR5, UR42, 0x654, UR5 ;  /* 0x000006542a057896 */ /* 0x000fe40008000005 */
[----:B------:R-:W-:-:S07]  /*62a0*/  USEL UR55, UR4, URZ, UP0 ;  /* 0x0000003f04377287 */ /* 0x000fce0008000000 */
[----:B------:R-:W-:Y:S01]  /*62b0*/  SYNCS.ARRIVE.TRANS64.RED.A1T0 RZ, [UR5], RZ ;  /* 0x000000ffffff79a7 */ /* 0x000fe20008100405 */
[----:B------:R-:W-:Y:S05]  /*62c0*/  @!P2 BRA `(.L_x_86) ;  /* 0x000000000004a947 */ /* 0x000fea0003800000 */
[----:B------:R-:W-:Y:S01]  /*62d0*/  BPT.TRAP 0x1 ;  /* 0x000000040000795c */ /* 0x000fe20000300000 */
.L_x_86:
[----:B------:R-:W-:Y:S01]  /*62e0*/  ULEA UR4, UR38, UR43, 0x3 ;  /* 0x0000002b26047291 */ /* 0x000fe2000f8e183f */
[----:B------:R-:W-:-:S08]  /*62f0*/  SHF.L.U32 R0, R91, 0x1f, RZ ;  /* 0x0000001f5b007819 */ /* 0x000fd000000006ff */
[----:B------:R-:W2:Y:S02]  /*6300*/  SYNCS.PHASECHK.TRANS64.TRYWAIT P0, [UR4+0x38400], R0 ;  /* 0x03840000ff0075a7 */ /* 0x000ea40008000144 */
[----:B--2---:R-:W-:Y:S05]  /*6310*/  @!P0 BRA `(.L_x_87) ;  /* 0x0000006400248947 */ /* 0x004fea0003800000 */
.L_x_238:
[----:B------:R-:W-:-:S09]  /*6320*/  ULEA UR5, UR38, UR43, 0x4 ;  /* 0x0000002b26057291 */ /* 0x000fd2000f8e203f */
[----:B------:R-:W3:Y:S01]  /*6330*/  LDS.128 R16, [UR5+0x38590] ;  /* 0x03859005ff107984 */ /* 0x000ee20008000c00 */
[----:B------:R-:W-:Y:S01]  /*6340*/  @!PT LDS RZ, [RZ] ;  /* 0x00000000fffff984 */ /* 0x000fe20000000800 */
[----:B------:R-:W-:Y:S01]  /*6350*/  @!PT LDS RZ, [RZ] ;  /* 0x00000000fffff984 */ /* 0x000fe20000000800 */
[----:B------:R-:W-:Y:S01]  /*6360*/  @!PT LDS RZ, [RZ] ;  /* 0x00000000fffff984 */ /* 0x000fe20000000800 */
[----:B------:R-:W-:Y:S01]  /*6370*/  @!PT LDS RZ, [RZ] ;  /* 0x00000000fffff984 */ /* 0x000fe20000000800 */
[----:B------:R4:W-:Y:S06]  /*6380*/  MEMBAR.ALL.CTA ;  /* 0x0000000000007992 */ /* 0x0009ec0000008000 */
[----:B----4-:R-:W4:Y:S01]  /*6390*/  FENCE.VIEW.ASYNC.S ;  /* 0x00000000000073c6 */ /* 0x010f220000000000 */
[----:B------:R-:W-:Y:S05]  /*63a0*/  @!P2 BRA `(.L_x_88) ;  /* 0x000000000004a947 */ /* 0x000fea0003800000 */
[----:B------:R-:W-:Y:S01]  /*63b0*/  BPT.TRAP 0x1 ;  /* 0x000000040000795c */ /* 0x000fe20000300000 */
.L_x_88:
[----:B---3--:R-:W-:Y:S01]  /*63c0*/  ISETP.NE.AND P0, PT, R19, RZ, PT ;  /* 0x000000ff1300720c */ /* 0x008fe20003f05270 */
[----:B------:R-:W-:Y:S01]  /*63d0*/  UIADD3 UR4, UR4, 0x38440, URZ ;  /* 0x0003844004047890 */ /* 0x000fe2000fffe03f */
[CC--:B------:R-:W-:Y:S02]  /*63e0*/  ISETP.NE.AND P2, PT, R89.reuse, R18.reuse, PT ;  /* 0x000000125900720c */ /* 0x0c0fe40003f45270 */
[----:B------:R-:W-:Y:S01]  /*63f0*/  ISETP.EQ.OR P0, PT, R89, R18, !P0 ;  /* 0x000000125900720c */ /* 0x000fe20004702670 */
[----:B------:R-:W-:-:S09]  /*6400*/  UPRMT UR4, UR42, 0x654, UR4 ;  /* 0x000006542a047896 */ /* 0x000fd20008000004 */
[----:B----4-:R-:W-:Y:S03]  /*6410*/  SYNCS.ARRIVE.TRANS64.RED.A1T0 RZ, [UR4], RZ ;  /* 0x000000ffffff79a7 */ /* 0x010fe60008100404 */
[----:B------:R-:W-:Y:S05]  /*6420*/  @P0 BRA `(.L_x_89) ;  /* 0x0000000000fc0947 */ /* 0x000fea0003800000 */
[----:B------:R-:W-:-:S13]  /*6430*/  ISETP.NE.AND P0, PT, RZ, UR54, PT ;  /* 0x00000036ff007c0c */ /* 0x000fda000bf05270 */
[----:B------:R-:W-:Y:S05]  /*6440*/  @P0 BRA `(.L_x_89) ;  /* 0x0000000000f40947 */ /* 0x000fea0003800000 */
[----:B--2---:R-:W2:Y:S01]  /*6450*/  S2R R0, SR_LANEID ;  /* 0x0000000000007919 */ /* 0x004ea20000000000 */
[----:B------:R-:W-:Y:S01]  /*6460*/  ELECT P0, URZ, PT ;  /* 0x00000000003f782f */ /* 0x000fe20003800000 */
[----:B------:R-:W-:Y:S01]  /*6470*/  BSSY B0, `(.L_x_90) ;  /* 0x000002f000007945 */ /* 0x000fe20003800000 */
[----:B--2---:R-:W-:-:S11]  /*6480*/  IMAD.SHL.U32 R15, R0, 0x4, RZ ;  /* 0x00000004000f7824 */ /* 0x004fd600078e00ff */
[----:B------:R-:W-:Y:S05]  /*6490*/  @!P0 BRA `(.L_x_91) ;  /* 0x0000000000b08947 */ /* 0x000fea0003800000 */
[----:B------:R-:W-:Y:S01]  /*64a0*/  IMAD.SHL.U32 R0, R18, 0x8, RZ ;  /* 0x0000000812007824 */ /* 0x000fe200078e00ff */
[----:B------:R-:W-:Y:S01]  /*64b0*/  SHF.R.S32.HI R3, RZ, 0x1f, R18 ;  /* 0x0000001fff037819 */ /* 0x000fe20000011412 */
[----:B------:R-:W-:-:S03]  /*64c0*/  ULDC.64 UR4, c[0x0][0x820] ;  /* 0x0002080000047ab9 */ /* 0x000fc60000000a00 */
[----:B------:R-:W-:Y:S02]  /*64d0*/  SHF.L.U64.HI R8, R18, 0x3, R3 ;  /* 0x0000000312087819 */ /* 0x000fe40000010203 */
[----:B-1----:R-:W-:Y:S01]  /*64e0*/  IADD3 R4, P0, R0, UR4, RZ ;  /* 0x0000000400047c10 */ /* 0x002fe2000ff1e0ff */
[----:B------:R-:W1:Y:S03]  /*64f0*/  LDC.64 R2, c[0x0][0x290] ;  /* 0x0000a400ff027b82 */ /* 0x000e660000000a00 */
[----:B------:R-:W-:Y:S01]  /*6500*/  IADD3.X R5, R8, UR5, RZ, P0, !PT ;  /* 0x0000000508057c10 */ /* 0x000fe200087fe4ff */
[----:B------:R-:W-:-:S05]  /*6510*/  ULDC.64 UR4, c[0x0][0x818] ;  /* 0x0002060000047ab9 */ /* 0x000fca0000000a00 */
[----:B------:R-:W2:Y:S01]  /*6520*/  LDG.E.64 R4, desc[UR58][R4.64] ;  /* 0x0000003a04047981 */ /* 0x000ea2000c1e1b00 */
[----:B-1----:R-:W-:Y:S01]  /*6530*/  IMAD.WIDE R6, R18, 0xc, R2 ;  /* 0x0000000c12067825 */ /* 0x002fe200078e0202 */
[----:B------:R-:W-:Y:S02]  /*6540*/  IADD3 R2, P0, R0, UR4, RZ ;  /* 0x0000000400027c10 */ /* 0x000fe4000ff1e0ff */
[----:B------:R-:W1:Y:S02]  /*6550*/  LDS R0, [UR49+0x1c] ;  /* 0x00001c31ff007984 */ /* 0x000e640008000800 */
[----:B------:R-:W-:Y:S02]  /*6560*/  IADD3.X R3, R8, UR5, RZ, P0, !PT ;  /* 0x0000000508037c10 */ /* 0x000fe400087fe4ff */
[----:B------:R-:W3:Y:S04]  /*6570*/  LDG.E R12, desc[UR58][R6.64] ;  /* 0x0000003a060c7981 */ /* 0x000ee8000c1e1900 */
[----:B------:R4:W5:Y:S04]  /*6580*/  LDG.E R13, desc[UR58][R6.64+0x4] ;  /* 0x0000043a060d7981 */ /* 0x000968000c1e1900 */
[----:B------:R-:W5:Y:S01]  /*6590*/  LDG.E.64 R2, desc[UR58][R2.64] ;  /* 0x0000003a02027981 */ /* 0x000f62000c1e1b00 */
[----:B------:R-:W-:-:S03]  /*65a0*/  IMAD.U32 R8, RZ, RZ, UR49 ;  /* 0x00000031ff087e24 */ /* 0x000fc6000f8e00ff */
[----:B------:R-:W-:Y:S02]  /*65b0*/  STS [UR49+0x30], RZ ;  /* 0x000030ffff007988 */ /* 0x000fe40008000831 */
[----:B------:R-:W-:Y:S02]  /*65c0*/  SHF.R.U64 R8, R8, 0x4, RZ ;  /* 0x0000000408087819 */ /* 0x000fe400000012ff */
[----:B----4-:R-:W-:-:S03]  /*65d0*/  CS2R R6, SRZ ;  /* 0x0000000000067805 */ /* 0x010fc6000001ff00 */
[----:B------:R-:W-:Y:S04]  /*65e0*/  STS [UR49+0x10], R8 ;  /* 0x00001008ff007988 */ /* 0x000fe80008000831 */
[----:B------:R-:W-:Y:S01]  /*65f0*/  STS [UR49+0x14], R8 ;  /* 0x00001408ff007988 */ /* 0x000fe20008000831 */
[C---:B--2---:R-:W-:Y:S01]  /*6600*/  SHF.L.U64.HI R11, R4.reuse, 0x1, R5 ;  /* 0x00000001040b7819 */ /* 0x044fe20000010205 */
[----:B------:R-:W-:-:S03]  /*6610*/  IMAD.SHL.U32 R10, R4, 0x2, RZ ;  /* 0x00000002040a7824 */ /* 0x000fc600078e00ff */
[----:B------:R-:W-:Y:S02]  /*6620*/  LOP3.LUT R11, R11, 0x1fffffff, RZ, 0xc0, !PT ;  /* 0x1fffffff0b0b7812 */ /* 0x000fe400078ec0ff */
[----:B------:R-:W-:Y:S02]  /*6630*/  LOP3.LUT R10, R10, 0xfffffffe, RZ, 0xc0, !PT ;  /* 0xfffffffe0a0a7812 */ /* 0x000fe400078ec0ff */
[--C-:B------:R-:W-:Y:S02]  /*6640*/  SHF.R.U32.HI R5, RZ, 0x4, R11.reuse ;  /* 0x00000004ff057819 */ /* 0x100fe4000001160b */
[----:B------:R-:W-:Y:S02]  /*6650*/  SHF.R.U64 R10, R10, 0x4, R11 ;  /* 0x000000040a0a7819 */ /* 0x000fe4000000120b */
[----:B-1----:R-:W-:-:S03]  /*6660*/  LOP3.LUT R0, R0, 0xf, R5, 0xb8, !PT ;  /* 0x0000000f00007812 */ /* 0x002fc600078eb805 */
[----:B------:R-:W-:Y:S04]  /*6670*/  STS [UR49+0xc], R10 ;  /* 0x00000c0aff007988 */ /* 0x000fe80008000831 */
[----:B------:R-:W-:Y:S01]  /*6680*/  STS [UR49+0x1c], R0 ;  /* 0x00001c00ff007988 */ /* 0x000fe20008000831 */
[----:B---3--:R-:W-:-:S03]  /*6690*/  VIADD R4, R12, 0xffffffff ;  /* 0xffffffff0c047836 */ /* 0x008fc60000000000 */
[----:B------:R-:W1:Y:S04]  /*66a0*/  LDS R5, [UR49+0x1c] ;  /* 0x00001c31ff057984 */ /* 0x000e680008000800 */
[----:B-----5:R-:W-:Y:S01]  /*66b0*/  STS.64 [UR49], R2 ;  /* 0x00000002ff007988 */ /* 0x020fe20008000a31 */
[----:B-1----:R-:W-:-:S05]  /*66c0*/  LOP3.LUT R5, R5, 0xf0, RZ, 0xb8, !PT ;  /* 0x000000f005057812 */ /* 0x002fca00078eb8ff */
[----:B------:R1:W-:Y:S04]  /*66d0*/  STS [UR49+0x1c], R5 ;  /* 0x00001c05ff007988 */ /* 0x0003e80008000831 */
[----:B------:R-:W2:Y:S01]  /*66e0*/  LDS R9, [UR49+0x1c] ;  /* 0x00001c31ff097984 */ /* 0x000ea20008000800 */
[----:B-1----:R-:W-:-:S05]  /*66f0*/  VIADD R5, R13, 0xffffffff ;  /* 0xffffffff0d057836 */ /* 0x002fca0000000000 */
[----:B------:R-:W-:Y:S01]  /*6700*/  STS.128 [UR49+0x20], R4 ;  /* 0x00002004ff007988 */ /* 0x000fe20008000c31 */
[----:B--2---:R-:W-:-:S05]  /*6710*/  LOP3.LUT R9, R9, 0xf00, RZ, 0xb8, !PT ;  /* 0x00000f0009097812 */ /* 0x004fca00078eb8ff */
[----:B------:R-:W-:Y:S04]  /*6720*/  STS.64 [UR49+0x18], R8 ;  /* 0x00001808ff007988 */ /* 0x000fe80008000a31 */
[----:B------:R-:W1:Y:S02]  /*6730*/  LDS R14, [UR49+0x1c] ;  /* 0x00001c31ff0e7984 */ /* 0x000e640008000800 */
[----:B-1----:R-:W-:-:S05]  /*6740*/  LOP3.LUT R0, R14, 0xf000, RZ, 0xb8, !PT ;  /* 0x0000f0000e007812 */ /* 0x002fca00078eb8ff */
[----:B------:R2:W-:Y:S02]  /*6750*/  STS [UR49+0x1c], R0 ;  /* 0x00001c00ff007988 */ /* 0x0005e40008000831 */
.L_x_91:
[----:B------:R-:W-:Y:S05]  /*6760*/  BSYNC B0 ;  /* 0x0000000000007941 */ /* 0x000fea0003800000 */
.L_x_90:
[----:B------:R-:W-:Y:S01]  /*6770*/  NOP ;  /* 0x0000000000007918 */ /* 0x000fe20000000000 */
[----:B-1----:R1:W3:Y:S01]  /*6780*/  LDS R5, [R15+UR49] ;  /* 0x000000310f057984 */ /* 0x0022e20008000800 */
[----:B------:R-:W-:Y:S02]  /*6790*/  ELECT P0, URZ, PT ;  /* 0x00000000003f782f */ /* 0x000fe40003800000 */
[----:B------:R-:W-:Y:S01]  /*67a0*/  IADD3 R2, P3, R15, UR60, RZ ;  /* 0x0000003c0f027c10 */ /* 0x000fe2000ff7e0ff */
[----:B------:R-:W-:Y:S04]  /*67b0*/  BSSY B0, `(.L_x_92) ;  /* 0x0000005000007945 */ /* 0x000fe80003800000 */
[----:B------:R-:W-:-:S06]  /*67c0*/  IMAD.X R3, RZ, RZ, UR61, P3 ;  /* 0x0000003dff037e24 */ /* 0x000fcc00098e06ff */
[----:B-1----:R-:W-:Y:S05]  /*67d0*/  @!P0 BRA `(.L_x_93) ;  /* 0x0000000000088947 */ /* 0x002fea0003800000 */
[----:B------:R0:W-:Y:S01]  /*67e0*/  UTMACMDFLUSH ;  /* 0x00000000000079b7 */ /* 0x0001e20000000000 */
[----:B------:R-:W-:-:S04]  /*67f0*/  DEPBAR.LE SB0, 0x0 ;  /* 0x000080000000791a */ /* 0x000fc80000000000 */
.L_x_93:
[----:B------:R-:W-:Y:S05]  /*6800*/  BSYNC B0 ;  /* 0x0000000000007941 */ /* 0x000fea0003800000 */
.L_x_92:
[----:B---3--:R3:W5:Y:S02]  /*6810*/  ATOMG.E.EXCH.STRONG.GPU PT, RZ, [R2], R5 ;  /* 0x0000000502ff73a8 */ /* 0x00876400041ee100 */
.L_x_89:
[----:B------:R-:W-:Y:S01]  /*6820*/  UIMAD.WIDE.U32 UR4, UR56, -0x55555555, URZ ;  /* 0xaaaaaaab380478a5 */ /* 0x000fe2000f8e003f */
[----:B------:R-:W-:Y:S01]  /*6830*/  ISETP.NE.AND P0, PT, R19, RZ, PT ;  /* 0x000000ff1300720c */ /* 0x000fe20003f05270 */
[----:B------:R-:W-:Y:S01]  /*6840*/  UIADD3 UR38, UR38, 0x1, URZ ;  /* 0x0000000126267890 */ /* 0x000fe2000fffe03f */
[----:B-1----:R-:W-:Y:S01]  /*6850*/  SEL R4, RZ, 0x1, !P2 ;  /* 0x00000001ff047807 */ /* 0x002fe20005000000 */
[----:B------:R-:W-:Y:S02]  /*6860*/  USHF.R.U32.HI UR4, URZ, 0x3, UR5 ;  /* 0x000000033f047899 */ /* 0x000fe40008011605 */
[----:B------:R-:W-:Y:S02]  /*6870*/  UISETP.NE.AND UP0, UPT, UR38, 0x8, UPT ;  /* 0x000000082600788c */ /* 0x000fe4000bf05270 */
[----:B------:R-:W-:Y:S02]  /*6880*/  UIMAD UR56, UR4, -0xc, UR56 ;  /* 0xfffffff4043878a4 */ /* 0x000fe4000f8e0238 */
[----:B------:R-:W-:-:S02]  /*6890*/  USEL UR4, URZ, 0x1, UP0 ;  /* 0x000000013f047887 */ /* 0x000fc40008000000 */
[----:B------:R-:W-:Y:S02]  /*68a0*/  UIADD3 UR36, UR36, 0x4, URZ ;  /* 0x0000000424247890 */ /* 0x000fe4000fffe03f */
[----:B------:R-:W-:Y:S02]  /*68b0*/  USEL UR38, UR38, URZ, UP0 ;  /* 0x0000003f26267287 */ /* 0x000fe40008000000 */
[----:B------:R-:W-:Y:S01]  /*68c0*/  LOP3.LUT R91, R91, UR4, RZ, 0x3c, !PT ;  /* 0x000000045b5b7c12 */ /* 0x000fe2000f8e3cff */
[----:B------:R-:W-:Y:S09]  /*68d0*/  @P0 BRA `(.L_x_94) ;  /* 0xffffffcc00a80947 */ /* 0x000ff2000383ffff */
[----:B------:R-:W-:-:S04]  /*68e0*/  DEPBAR.LE SB0, 0x0 ;  /* 0x000080000000791a */ /* 0x000fc80000000000 */
[----:B------:R-:W-:Y:S05]  /*68f0*/  @!P1 BRA `(.L_x_95) ;  /* 0x0000000000049947 */ /* 0x000fea0003800000 */
[----:B------:R-:W-:Y:S01]  /*6900*/  BPT.TRAP 0x1 ;  /* 0x000000040000795c */ /* 0x000fe20000300000 */
.L_x_95:
[----:B------:R-:W-:-:S04]  /*6910*/  ULEA UR43, UR55, UR43, 0x3 ;  /* 0x0000002b372b7291 */ /* 0x000fc8000f8e183f */
[----:B------:R-:W-:-:S04]  /*6920*/  UIADD3 UR43, UR43, 0x38560, URZ ;  /* 0x000385602b2b7890 */ /* 0x000fc8000fffe03f */
[----:B------:R-:W-:-:S09]  /*6930*/  UPRMT UR43, UR42, 0x654, UR43 ;  /* 0x000006542a2b7896 */ /* 0x000fd2000800002b */
[----:B-----5:R-:W-:Y:S01]  /*6940*/  SYNCS.ARRIVE.TRANS64.RED.A1T0 RZ, [UR43], RZ ;  /* 0x000000ffffff79a7 */ /* 0x020fe2000810042b */
[----:B------:R-:W-:Y:S05]  /*6950*/  EXIT ;  /* 0x000000000000794d */ /* 0x000fea0003800000 */
.L_x_20:
[----:B------:R-:W-:-:S08]  /*6960*/  NOP ;  /* 0x0000000000007918 */ /* 0x000fd00000000000 */
[----:B----45:R-:W1:-:S00]  /*6970*/  USETMAXREG.DEALLOC.CTAPOOL 0x28 ;  /* 0x00000028000079c8 */ /* 0x030e4000080e0500 */
[----:B------:R-:W-:-:S06]  /*6980*/  UISETP.NE.AND UP1, UPT, UR54, 0x3, UPT ;  /* 0x000000033600788c */ /* 0x000fcc000bf25270 */
[----:B------:R-:W-:-:S13]  /*6990*/  PLOP3.LUT P1, PT, PT, PT, UP1, 0x80, 0x0 ;  /* 0x000000000000781c */ /* 0x000fda0003f2f018 */
[----:B-1----:R-:W-:Y:S05]  /*69a0*/  @!P1 BRA `(.L_x_96) ;  /* 0x00000038000c9947 */ /* 0x002fea0003800000 */
[----:B------:R-:W-:-:S13]  /*69b0*/  ISETP.NE.AND P0, PT, RZ, UR54, PT ;  /* 0x00000036ff007c0c */ /* 0x000fda000bf05270 */
[----:B------:R-:W-:Y:S05]  /*69c0*/  @!P0 BRA `(.L_x_97) ;  /* 0x0000001800208947 */ /* 0x000fea0003800000 */
[----:B------:R-:W-:-:S06]  /*69d0*/  UISETP.NE.AND UP0, UPT, UR54, 0x2, UPT ;  /* 0x000000023600788c */ /* 0x000fcc000bf05270 */
[----:B------:R-:W-:-:S13]  /*69e0*/  PLOP3.LUT P0, PT, PT, PT, UP0, 0x80, 0x0 ;  /* 0x000000000000781c */ /* 0x000fda0003f0f008 */
[----:B--2---:R-:W-:Y:S05]  /*69f0*/  @P0 EXIT ;  /* 0x000000000000094d */ /* 0x004fea0003800000 */
[----:B------:R-:W1:Y:S01]  /*6a00*/  S2UR UR4, SR_CTAID.Y ;  /* 0x00000000000479c3 */ /* 0x000e620000002600 */
[----:B------:R-:W-:Y:S01]  /*6a10*/  ELECT P0, URZ, PT ;  /* 0x00000000003f782f */ /* 0x000fe20003800000 */
[----:B------:R-:W-:Y:S01]  /*6a20*/  BSSY B0, `(.L_x_98) ;  /* 0x000001d000007945 */ /* 0x000fe20003800000 */
[----:B-1----:R-:W-:-:S11]  /*6a30*/  UIMAD UR4, UR4, UR39, UR40 ;  /* 0x00000027040472a4 */ /* 0x002fd6000f8e0228 */
[----:B------:R-:W-:Y:S05]  /*6a40*/  @!P0 BRA `(.L_x_99) ;  /* 0x0000000000688947 */ /* 0x000fea0003800000 */
[----:B------:R-:W1:Y:S01]  /*6a50*/  LDC.64 R4, c[0x0][0x600] ;  /* 0x00018000ff047b82 */ /* 0x000e620000000a00 */
[----:B------:R-:W-:Y:S02]  /*6a60*/  UMOV UR5, 0x400 ;  /* 0x0000040000057882 */ /* 0x000fe40000000000 */
[----:B------:R-:W-:-:S05]  /*6a70*/  ULEA UR5, UR41, UR5, 0x18 ;  /* 0x0000000529057291 */ /* 0x000fca000f8ec03f */
[----:B------:R-:W1:Y:S08]  /*6a80*/  LDC.64 R6, c[0x0][0x608] ;  /* 0x00018200ff067b82 */ /* 0x000e700000000a00 */
[----:B------:R-:W2:Y:S08]  /*6a90*/  LDC.64 R32, c[0x0][0x610] ;  /* 0x00018400ff207b82 */ /* 0x000eb00000000a00 */
[----:B------:R-:W2:Y:S01]  /*6aa0*/  LDC.64 R34, c[0x0][0x618] ;  /* 0x00018600ff227b82 */ /* 0x000ea20000000a00 */
[----:B-1----:R1:W-:Y:S07]  /*6ab0*/  STS.128 [UR5+0x38780], R4 ;  /* 0x03878004ff007988 */ /* 0x0023ee0008000c05 */
[----:B------:R-:W3:Y:S08]  /*6ac0*/  LDC.64 R28, c[0x0][0x620] ;  /* 0x00018800ff1c7b82 */ /* 0x000ef00000000a00 */
[----:B------:R-:W3:Y:S01]  /*6ad0*/  LDC.64 R30, c[0x0][0x628] ;  /* 0x00018a00ff1e7b82 */ /* 0x000ee20000000a00 */
[----:B--2---:R2:W-:Y:S07]  /*6ae0*/  STS.128 [UR5+0x38790], R32 ;  /* 0x03879020ff007988 */ /* 0x0045ee0008000c05 */
[----:B------:R-:W4:Y:S08]  /*6af0*/  LDC.64 R24, c[0x0][0x630] ;  /* 0x00018c00ff187b82 */ /* 0x000f300000000a00 */
[----:B------:R-:W4:Y:S08]  /*6b00*/  LDC.64 R26, c[0x0][0x638] ;  /* 0x00018e00ff1a7b82 */ /* 0x000f300000000a00 */
[----:B------:R-:W5:Y:S01]  /*6b10*/  LDC.64 R20, c[0x0][0x640] ;  /* 0x00019000ff147b82 */ /* 0x000f620000000a00 */
[----:B---3--:R2:W-:Y:S07]  /*6b20*/  STS.128 [UR5+0x387a0], R28 ;  /* 0x0387a01cff007988 */ /* 0x0085ee0008000c05 */
[----:B------:R-:W5:Y:S08]  /*6b30*/  LDC.64 R22, c[0x0][0x648] ;  /* 0x00019200ff167b82 */ /* 0x000f700000000a00 */
[----:B------:R-:W3:Y:S01]  /*6b40*/  LDC.64 R12, c[0x0][0x650] ;  /* 0x00019400ff0c7b82 */ /* 0x000ee20000000a00 */
[----:B----4-:R2:W-:Y:S07]  /*6b50*/  STS.128 [UR5+0x387b0], R24 ;  /* 0x0387b018ff007988 */ /* 0x0105ee0008000c05 */
[----:B------:R-:W3:Y:S08]  /*6b60*/  LDC.64 R14, c[0x0][0x658] ;  /* 0x00019600ff0e7b82 */ /* 0x000ef00000000a00 */
[----:B------:R-:W4:Y:S01]  /*6b70*/  LDC.64 R8, c[0x0][0x660] ;  /* 0x00019800ff087b82 */ /* 0x000f220000000a00 */
[----:B-----5:R2:W-:Y:S07]  /*6b80*/  STS.128 [UR5+0x387c0], R20 ;  /* 0x0387c014ff007988 */ /* 0x0205ee0008000c05 */
[----:B------:R-:W4:Y:S08]  /*6b90*/  LDC.64 R10, c[0x0][0x668] ;  /* 0x00019a00ff0a7b82 */ /* 0x000f300000000a00 */
[----:B-1----:R-:W1:Y:S01]  /*6ba0*/  LDC.64 R4, c[0x0][0x670] ;  /* 0x00019c00ff047b82 */ /* 0x002e620000000a00 */
[----:B---3--:R2:W-:Y:S07]  /*6bb0*/  STS.128 [UR5+0x387d0], R12 ;  /* 0x0387d00cff007988 */ /* 0x0085ee0008000c05 */
[----:B------:R-:W1:Y:S01]  /*6bc0*/  LDC.64 R6, c[0x0][0x678] ;  /* 0x00019e00ff067b82 */ /* 0x000e620000000a00 */
[----:B----4-:R2:W-:Y:S04]  /*6bd0*/  STS.128 [UR5+0x387e0], R8 ;  /* 0x0387e008ff007988 */ /* 0x0105e80008000c05 */
[----:B-1----:R2:W-:Y:S02]  /*6be0*/  STS.128 [UR5+0x387f0], R4 ;  /* 0x0387f004ff007988 */ /* 0x0025e40008000c05 */
.L_x_99:
[----:B------:R-:W-:Y:S05]  /*6bf0*/  BSYNC B0 ;  /* 0x0000000000007941 */ /* 0x000fea0003800000 */
.L_x_98:
[----:B------:R-:W-:Y:S01]  /*6c00*/  ELECT P0, URZ, PT ;  /* 0x00000000003f782f */ /* 0x000fe20003800000 */
[----:B------:R-:W-:Y:S01]  /*6c10*/  NOP ;  /* 0x0000000000007918 */ /* 0x000fe20000000000 */
[----:B------:R-:W-:Y:S01]  /*6c20*/  ULDC UR5, c[0x0][0x884] ;  /* 0x0002210000057ab9 */ /* 0x000fe20000000800 */
[----:B------:R-:W-:Y:S01]  /*6c30*/  ULDC.64 UR6, c[0x0][0x800] ;  /* 0x0002000000067ab9 */ /* 0x000fe20000000a00 */
[----:B------:R-:W-:Y:S01]  /*6c40*/  ULEA UR4, UR5, UR4, 0x1 ;  /* 0x0000000405047291 */ /* 0x000fe2000f8e083f */
[----:B------:R-:W-:Y:S03]  /*6c50*/  BSSY B0, `(.L_x_100) ;  /* 0x0000033000007945 */ /* 0x000fe60003800000 */
[----:B------:R-:W-:-:S05]  /*6c60*/  UIMAD.WIDE UR6, UR4, 0x80, UR6 ;  /* 0x00000080040678a5 */ /* 0x000fca000f8e0206 */
[----:B------:R-:W-:Y:S07]  /*6c70*/  @!P0 BRA `(.L_x_101) ;  /* 0x0000000000c08947 */ /* 0x000fee0003800000 */
[----:B------:R-:W-:Y:S01]  /*6c80*/  ULDC.64 UR4, c[0x0][0x808] ;  /* 0x0002020000047ab9 */ /* 0x000fe20000000a00 */
[----:B------:R-:W-:Y:S01]  /*6c90*/  ULDC.64 UR8, c[0x0][0x810] ;  /* 0x0002040000087ab9 */ /* 0x000fe20000000a00 */
[----:B------:R-:W-:Y:S02]  /*6ca0*/  ISETP.NE.U32.AND P0, PT, RZ, UR4, PT ;  /* 0x00000004ff007c0c */ /* 0x000fe4000bf05070 */
[----:B------:R-:W-:Y:S02]  /*6cb0*/  ISETP.NE.U32.AND P1, PT, RZ, UR8, PT ;  /* 0x00000008ff007c0c */ /* 0x000fe4000bf25070 */
[----:B------:R-:W-:Y:S02]  /*6cc0*/  ISETP.NE.AND.EX P0, PT, RZ, UR5, PT, P0 ;  /* 0x00000005ff007c0c */ /* 0x000fe4000bf05300 */
[----:B------:R-:W-:-:S11]  /*6cd0*/  ISETP.NE.AND.EX P1, PT, RZ, UR9, PT, P1 ;  /* 0x00000009ff007c0c */ /* 0x000fd6000bf25310 */
[----:B------:R-:W-:Y:S05]  /*6ce0*/  @!P0 BRA `(.L_x_102) ;  /* 0x0000000000188947 */ /* 0x000fea0003800000 */
[----:B--2---:R-:W-:-:S04]  /*6cf0*/  LEA R4, P0, R18, UR4, 0x3 ;  /* 0x0000000412047c11 */ /* 0x004fc8000f8018ff */
[----:B------:R-:W-:-:S06]  /*6d00*/  LEA.HI.X R5, R18, UR5, R3, 0x3, P0 ;  /* 0x0000000512057c11 */ /* 0x000fcc00080f1c03 */
[----:B------:R-:W2:Y:S01]  /*6d10*/  LDG.E.64 R4, desc[UR58][R4.64] ;  /* 0x0000003a04047981 */ /* 0x000ea2000c1e1b00 */
[----:B------:R-:W-:Y:S02]  /*6d20*/  UMOV UR4, 0x400 ;  /* 0x0000040000047882 */ /* 0x000fe40000000000 */
[----:B------:R-:W-:-:S09]  /*6d30*/  ULEA UR4, UR41, UR4, 0x18 ;  /* 0x0000000429047291 */ /* 0x000fd2000f8ec03f */
[----:B--2---:R1:W-:Y:S03]  /*6d40*/  STS.64 [UR4+0x38780], R4 ;  /* 0x03878004ff007988 */ /* 0x0043e60008000a04 */
.L_x_102:
[----:B------:R-:W-:Y:S05]  /*6d50*/  @!P1 BRA `(.L_x_101) ;  /* 0x0000000000889947 */ /* 0x000fea0003800000 */
[----:B-12---:R-:W-:-:S04]  /*6d60*/  LEA R4, P0, R18, UR8, 0x3 ;  /* 0x0000000812047c11 */ /* 0x006fc8000f8018ff */
[----:B------:R-:W-:-:S06]  /*6d70*/  LEA.HI.X R5, R18, UR9, R3, 0x3, P0 ;  /* 0x0000000912057c11 */ /* 0x000fcc00080f1c03 */
[----:B------:R-:W2:Y:S01]  /*6d80*/  LDG.E.64 R4, desc[UR58][R4.64] ;  /* 0x0000003a04047981 */ /* 0x000ea2000c1e1b00 */
[----:B------:R-:W-:Y:S02]  /*6d90*/  UMOV UR4, 0x400 ;  /* 0x0000040000047882 */ /* 0x000fe40000000000 */
[----:B------:R-:W-:-:S04]  /*6da0*/  ULEA UR4, UR41, UR4, 0x18 ;  /* 0x0000000429047291 */ /* 0x000fc8000f8ec03f */
[----:B------:R-:W-:-:S05]  /*6db0*/  UIADD3 UR5, UR4, 0x38780, URZ ;  /* 0x0003878004057890 */ /* 0x000fca000fffe03f */
[----:B------:R-:W1:Y:S01]  /*6dc0*/  LDS R3, [UR4+0x3879c] ;  /* 0x03879c04ff037984 */ /* 0x000e620008000800 */
[----:B------:R-:W-:-:S03]  /*6dd0*/  IMAD.U32 R8, RZ, RZ, UR5 ;  /* 0x00000005ff087e24 */ /* 0x000fc6000f8e00ff */
[----:B------:R-:W-:Y:S02]  /*6de0*/  STS [UR4+0x387b0], RZ ;  /* 0x0387b0ffff007988 */ /* 0x000fe40008000804 */
[----:B------:R-:W-:-:S05]  /*6df0*/  SHF.R.U64 R8, R8, 0x4, RZ ;  /* 0x0000000408087819 */ /* 0x000fca00000012ff */
[----:B------:R-:W-:Y:S04]  /*6e00*/  STS [UR4+0x38790], R8 ;  /* 0x03879008ff007988 */ /* 0x000fe80008000804 */
[----:B------:R-:W-:Y:S01]  /*6e10*/  STS [UR4+0x38794], R8 ;  /* 0x03879408ff007988 */ /* 0x000fe20008000804 */
[----:B--2---:R-:W-:Y:S01]  /*6e20*/  SHF.L.U64.HI R11, R4, 0x1, R5 ;  /* 0x00000001040b7819 */ /* 0x004fe20000010205 */
[----:B------:R-:W-:-:S03]  /*6e30*/  VIADD R5, R0, 0xffffffff ;  /* 0xffffffff00057836 */ /* 0x000fc60000000000 */
[----:B------:R-:W-:-:S04]  /*6e40*/  LOP3.LUT R11, R11, 0x1fffffff, RZ, 0xc0, !PT ;  /* 0x1fffffff0b0b7812 */ /* 0x000fc800078ec0ff */
[----:B------:R-:W-:-:S04]  /*6e50*/  SHF.R.U32.HI R6, RZ, 0x4, R11 ;  /* 0x00000004ff067819 */ /* 0x000fc8000001160b */
[----:B-1----:R-:W-:-:S05]  /*6e60*/  LOP3.LUT R3, R3, 0xf, R6, 0xb8, !PT ;  /* 0x0000000f03037812 */ /* 0x002fca00078eb806 */
[----:B------:R1:W-:Y:S04]  /*6e70*/  STS [UR4+0x3879c], R3 ;  /* 0x03879c03ff007988 */ /* 0x0003e80008000804 */
[----:B------:R-:W2:Y:S01]  /*6e80*/  LDS R6, [UR4+0x3879c] ;  /* 0x03879c04ff067984 */ /* 0x000ea20008000800 */
[----:B-1----:R-:W-:Y:S02]  /*6e90*/  IMAD.SHL.U32 R3, R4, 0x2, RZ ;  /* 0x0000000204037824 */ /* 0x002fe400078e00ff */
[----:B------:R-:W-:-:S03]  /*6ea0*/  VIADD R4, R2, 0xffffffff ;  /* 0xffffffff02047836 */ /* 0x000fc60000000000 */
[----:B------:R-:W-:-:S04]  /*6eb0*/  LOP3.LUT R2, R3, 0xfffffffe, RZ, 0xc0, !PT ;  /* 0xfffffffe03027812 */ /* 0x000fc800078ec0ff */
[----:B------:R-:W-:-:S05]  /*6ec0*/  SHF.R.U64 R2, R2, 0x4, R11 ;  /* 0x0000000402027819 */ /* 0x000fca000000120b */
[----:B------:R-:W-:Y:S01]  /*6ed0*/  STS [UR4+0x3878c], R2 ;  /* 0x03878c02ff007988 */ /* 0x000fe20008000804 */
[----:B--2---:R-:W-:-:S05]  /*6ee0*/  LOP3.LUT R6, R6, 0xf0, RZ, 0xb8, !PT ;  /* 0x000000f006067812 */ /* 0x004fca00078eb8ff */
[----:B------:R1:W-:Y:S04]  /*6ef0*/  STS [UR4+0x3879c], R6 ;  /* 0x03879c06ff007988 */ /* 0x0003e80008000804 */
[----:B------:R-:W2:Y:S01]  /*6f00*/  LDS R9, [UR4+0x3879c] ;  /* 0x03879c04ff097984 */ /* 0x000ea20008000800 */
[----:B-1----:R-:W-:-:S05]  /*6f10*/  CS2R R6, SRZ ;  /* 0x0000000000067805 */ /* 0x002fca000001ff00 */
[----:B------:R-:W-:Y:S01]  /*6f20*/  STS.128 [UR4+0x387a0], R4 ;  /* 0x0387a004ff007988 */ /* 0x000fe20008000c04 */
[----:B--2---:R-:W-:-:S05]  /*6f30*/  LOP3.LUT R9, R9, 0xf00, RZ, 0xb8, !PT ;  /* 0x00000f0009097812 */ /* 0x004fca00078eb8ff */
[----:B------:R-:W-:Y:S04]  /*6f40*/  STS.64 [UR4+0x38798], R8 ;  /* 0x03879808ff007988 */ /* 0x000fe80008000a04 */
[----:B------:R-:W1:Y:S02]  /*6f50*/  LDS R10, [UR4+0x3879c] ;  /* 0x03879c04ff0a7984 */ /* 0x000e640008000800 */
[----:B-1----:R-:W-:-:S05]  /*6f60*/  LOP3.LUT R0, R10, 0xf000, RZ, 0xb8, !PT ;  /* 0x0000f0000a007812 */ /* 0x002fca00078eb8ff */
[----:B------:R3:W-:Y:S02]  /*6f70*/  STS [UR4+0x3879c], R0 ;  /* 0x03879c00ff007988 */ /* 0x0007e40008000804 */
.L_x_101:
[----:B------:R-:W-:Y:S05]  /*6f80*/  BSYNC B0 ;  /* 0x0000000000007941 */ /* 0x000fea0003800000 */
.L_x_100:
[----:B---3--:R-:W3:Y:S01]  /*6f90*/  S2R R0, SR_LANEID ;  /* 0x0000000000007919 */ /* 0x008ee20000000000 */
[----:B------:R-:W-:Y:S01]  /*6fa0*/  ELECT P0, URZ, PT ;  /* 0x00000000003f782f */ /* 0x000fe20003800000 */
[----:B------:R-:W-:Y:S01]  /*6fb0*/  NOP ;  /* 0x0000000000007918 */ /* 0x000fe20000000000 */
[----:B------:R-:W-:Y:S01]  /*6fc0*/  UMOV UR4, URZ ;  /* 0x0000003f00047c82 */ /* 0x000fe20008000000 */
[----:B------:R-:W-:Y:S10]  /*6fd0*/  BSSY B0, `(.L_x_103) ;  /* 0x0000004000007945 */ /* 0x000ff40003800000 */
[----:B------:R-:W-:Y:S05]  /*6fe0*/  @!P0 BRA `(.L_x_104) ;  /* 0x0000000000088947 */ /* 0x000fea0003800000 */
[----:B------:R0:W-:Y:S01]  /*6ff0*/  UTMACMDFLUSH ;  /* 0x00000000000079b7 */ /* 0x0001e20000000000 */
[----:B------:R-:W-:-:S04]  /*7000*/  DEPBAR.LE SB0, 0x0 ;  /* 0x000080000000791a */ /* 0x000fc80000000000 */
.L_x_104:
[----:B------:R-:W-:Y:S05]  /*7010*/  BSYNC B0 ;  /* 0x0000000000007941 */ /* 0x000fea0003800000 */
.L_x_103:
[----:B------:R-:W-:Y:S01]  /*7020*/  UMOV UR5, 0x400 ;  /* 0x0000040000057882 */ /* 0x000fe20000000000 */
[----:B-123--:R-:W-:Y:S01]  /*7030*/  IMAD.SHL.U32 R4, R0, 0x4, RZ ;  /* 0x0000000400047824 */ /* 0x00efe200078e00ff */
[----:B------:R-:W-:-:S04]  /*7040*/  ULEA UR5, UR41, UR5, 0x18 ;  /* 0x0000000529057291 */ /* 0x000fc8000f8ec03f */
[----:B------:R-:W-:Y:S01]  /*7050*/  UIADD3 UR24, UR5, 0x38780, URZ ;  /* 0x0003878005187890 */ /* 0x000fe2000fffe03f */
[----:B------:R-:W-:Y:S01]  /*7060*/  IADD3 R2, P0, R4, UR6, RZ ;  /* 0x0000000604027c10 */ /* 0x000fe2000ff1e0ff */
[----:B------:R-:W-:-:S04]  /*7070*/  IMAD.MOV.U32 R0, RZ, RZ, RZ ;  /* 0x000000ffff007224 */ /* 0x000fc800078e00ff */
[----:B------:R-:W-:-:S03]  /*7080*/  IMAD.X R3, RZ, RZ, UR7, P0 ;  /* 0x00000007ff037e24 */ /* 0x000fc600080e06ff */
[----:B------:R-:W1:Y:S01]  /*7090*/  LDS R5, [R4+UR24] ;  /* 0x0000001804057984 */ /* 0x000e620008000800 */
[----:B------:R-:W-:-:S03]  /*70a0*/  SHF.L.U32 R0, R0, 0x1f, RZ ;  /* 0x0000001f00007819 */ /* 0x000fc600000006ff */
[----:B-1----:R1:W2:Y:S02]  /*70b0*/  ATOMG.E.EXCH.STRONG.GPU PT, RZ, [R2], R5 ;  /* 0x0000000502ff73a8 */ /* 0x0022a400041ee100 */
[----:B--2---:R-:W2:Y:S01]  /*70c0*/  SYNCS.PHASECHK.TRANS64.TRYWAIT P0, [UR5+0x38588], R0 ;  /* 0x03858800ff0075a7 */ /* 0x004ea20008000145 */
[----:B------:R-:W-:Y:S02]  /*70d0*/  ULOP3.LUT UR25, UR53, 0x1, URZ, 0xfc, !UPT ;  /* 0x0000000135197892 */ /* 0x000fe4000f8efc3f */
[----:B------:R-:W-:Y:S01]  /*70e0*/  ULOP3.LUT UR26, UR51, 0x2, URZ, 0xfc, !UPT ;  /* 0x00000002331a7892 */ /* 0x000fe2000f8efc3f */
[----:B-12---:R-:W-:Y:S11]  /*70f0*/  @!P0 BRA `(.L_x_105) ;  /* 0x0000005400c48947 */ /* 0x006ff60003800000 */
.L_x_239:
[----:B------:R-:W-:Y:S01]  /*7100*/  IMAD.MOV.U32 R2, RZ, RZ, 0x1 ;  /* 0x00000001ff027424 */ /* 0x000fe200078e00ff */
[----:B------:R-:W-:Y:S01]  /*7110*/  ULDC UR27, c[0x0][0x598] ;  /* 0x00016600001b7ab9 */ /* 0x000fe20000000800 */
[----:B-1----:R-:W-:Y:S01]  /*7120*/  IMAD.MOV.U32 R0, RZ, RZ, 0x1 ;  /* 0x00000001ff007424 */ /* 0x002fe200078e00ff */
[----:B------:R-:W-:Y:S01]  /*7130*/  ULDC UR28, c[0x0][0x580] ;  /* 0x00016000001c7ab9 */ /* 0x000fe20000000800 */
[----:B------:R-:W-:Y:S01]  /*7140*/  IMAD.MOV.U32 R12, RZ, RZ, RZ ;  /* 0x000000ffff0c7224 */ /* 0x000fe200078e00ff */
[----:B------:R-:W-:Y:S01]  /*7150*/  ULDC.64 UR20, c[0x0][0x590] ;  /* 0x0001640000147ab9 */ /* 0x000fe20000000a00 */
[----:B------:R-:W-:-:S05]  /*7160*/  ULDC.64 UR22, c[0x0][0x588] ;  /* 0x0001620000167ab9 */ /* 0x000fca0000000a00 */
.L_x_142:
[----:B------:R-:W-:-:S06]  /*7170*/  UISETP.NE.AND UP0, UPT, UR25, 0x3, UPT ;  /* 0x000000031900788c */ /* 0x000fcc000bf05270 */
[----:B------:R-:W-:-:S13]  /*7180*/  PLOP3.LUT P1, PT, PT, PT, UP0, 0x80, 0x0 ;  /* 0x000000000000781c */ /* 0x000fda0003f2f008 */
[----:B-1-345:R-:W-:Y:S05]  /*7190*/  @!P1 BRA `(.L_x_106) ;  /* 0x0000000000049947 */ /* 0x03afea0003800000 */
[----:B------:R-:W-:Y:S01]  /*71a0*/  BPT.TRAP 0x1 ;  /* 0x000000040000795c */ /* 0x000fe20000300000 */
.L_x_106:
[----:B------:R-:W-:Y:S01]  /*71b0*/  ULEA UR8, UR4, UR5, 0x3 ;  /* 0x0000000504087291 */ /* 0x000fe2000f8e183f */
[----:B------:R-:W-:-:S08]  /*71c0*/  SHF.L.U32 R3, R12, 0x1f, RZ ;  /* 0x0000001f0c037819 */ /* 0x000fd000000006ff */
[----:B------:R-:W1:Y:S02]  /*71d0*/  SYNCS.PHASECHK.TRANS64.TRYWAIT P0, [UR8+0x38400], R3 ;  /* 0x03840003ff0075a7 */ /* 0x000e640008000148 */
[----:B-1----:R-:W-:Y:S05]  /*71e0*/  @!P0 BRA `(.L_x_107) ;  /* 0x0000005400a08947 */ /* 0x002fea0003800000 */
.L_x_240:
[----:B------:R-:W-:-:S09]  /*71f0*/  ULEA UR9, UR4, UR5, 0x4 ;  /* 0x0000000504097291 */ /* 0x000fd2000f8e203f */
[----:B-1----:R-:W1:Y:S01]  /*7200*/  LDS.128 R4, [UR9+0x38590] ;  /* 0x03859009ff047984 */ /* 0x002e620008000c00 */
[----:B------:R-:W-:Y:S01]  /*7210*/  @!PT LDS RZ, [RZ] ;  /* 0x00000000fffff984 */ /* 0x000fe20000000800 */
[----:B------:R-:W-:Y:S01]  /*7220*/  @!PT LDS RZ, [RZ] ;  /* 0x00000000fffff984 */ /* 0x000fe20000000800 */
[----:B------:R-:W-:Y:S01]  /*7230*/  @!PT LDS RZ, [RZ] ;  /* 0x00000000fffff984 */ /* 0x000fe20000000800 */
[----:B------:R-:W-:Y:S01]  /*7240*/  @!PT LDS RZ, [RZ] ;  /* 0x00000000fffff984 */ /* 0x000fe20000000800 */
[----:B------:R2:W-:Y:S06]  /*7250*/  MEMBAR.ALL.CTA ;  /* 0x0000000000007992 */ /* 0x0005ec0000008000 */
[----:B--2---:R-:W2:Y:S01]  /*7260*/  FENCE.VIEW.ASYNC.S ;  /* 0x00000000000073c6 */ /* 0x004ea20000000000 */
[----:B------:R-:W-:Y:S05]  /*7270*/  @!P1 BRA `(.L_x_108) ;  /* 0x0000000000049947 */ /* 0x000fea0003800000 */
[----:B------:R-:W-:Y:S01]  /*7280*/  BPT.TRAP 0x1 ;  /* 0x000000040000795c */ /* 0x000fe20000300000 */
.L_x_108:
[----:B------:R-:W-:Y:S01]  /*7290*/  UIADD3 UR8, UR8, 0x38440, URZ ;  /* 0x0003844008087890 */ /* 0x000fe2000fffe03f */
[----:B------:R-:W-:Y:S02]  /*72a0*/  R2UR UR10, R16 ;  /* 0x00000000100a72ca */ /* 0x000fe400000e0000 */
[----:B------:R-:W-:Y:S01]  /*72b0*/  R2UR UR11, R17 ;  /* 0x00000000110b72ca */ /* 0x000fe200000e0000 */
[----:B------:R-:W-:Y:S01]  /*72c0*/  UPRMT UR8, UR41, 0x654, UR8 ;  /* 0x0000065429087896 */ /* 0x000fe20008000008 */
[----:B------:R-:W-:Y:S02]  /*72d0*/  LOP3.LUT P1, RZ, R2, 0xff, RZ, 0xc0, !PT ;  /* 0x000000ff02ff7812 */ /* 0x000fe4000782c0ff */
[----:B------:R-:W-:-:S04]  /*72e0*/  ISETP.NE.U32.AND P0, PT, RZ, UR20, PT ;  /* 0x00000014ff007c0c */ /* 0x000fc8000bf05070 */
[----:B------:R-:W-:Y:S02]  /*72f0*/  ISETP.NE.AND.EX P0, PT, RZ, UR21, PT, P0 ;  /* 0x00000015ff007c0c */ /* 0x000fe4000bf05300 */
[----:B--2---:R-:W-:Y:S01]  /*7300*/  SYNCS.ARRIVE.TRANS64.RED.A1T0 RZ, [UR8], RZ ;  /* 0x000000ffffff79a7 */ /* 0x004fe20008100408 */
[----:B------:R-:W-:Y:S02]  /*7310*/  USHF.L.U32 UR10, UR10, 0x7, URZ ;  /* 0x000000070a0a7899 */ /* 0x000fe4000800063f */
[----:B------:R-:W-:Y:S02]  /*7320*/  USHF.L.U32 UR11, UR11, 0x7, URZ ;  /* 0x000000070b0b7899 */ /* 0x000fe4000800063f */
[----:B------:R-:W-:Y:S10]  /*7330*/  @!P1 BRA `(.L_x_109) ;  /* 0x00000000000c9947 */ /* 0x000ff40003800000 */
[----:B------:R-:W-:-:S04]  /*7340*/  DEPBAR {5,4,3,2,1,0} ;  /* 0x0000003f0000791a */ /* 0x000fc80000000000 */
[----:B------:R2:W-:Y:S02]  /*7350*/  UTMACCTL.IV [UR6] ;  /* 0x00000000060079b9 */ /* 0x0005e40008000000 */
[----:B--2---:R-:W-:Y:S01]  /*7360*/  NOP ;  /* 0x0000000000007918 */ /* 0x004fe20000000000 */
.L_x_109:
[----:B------:R-:W-:Y:S05]  /*7370*/  @!P0 BRA `(.L_x_110) ;  /* 0x0000000000188947 */ /* 0x000fea0003800000 */
[----:B------:R-:W2:Y:S02]  /*7380*/  LDC.64 R2, c[0x0][0x590] ;  /* 0x00016400ff027b82 */ /* 0x000ea40000000a00 */
[----:B--2---:R-:W-:-:S06]  /*7390*/  IMAD.WIDE R2, R18, 0x8, R2 ;  /* 0x0000000812027825 */ /* 0x004fcc00078e0202 */
[----:B------:R-:W2:Y:S04]  /*73a0*/  LDG.E.64 R2, desc[UR58][R2.64] ;  /* 0x0000003a02027981 */ /* 0x000ea8000c1e1b00 */
[----:B--2---:R-:W2:Y:S02]  /*73b0*/  LD.E R8, desc[UR58][R2.64] ;  /* 0x0000003a02087980 */ /* 0x004ea4000c101900 */
[----:B--2---:R-:W-:Y:S01]  /*73c0*/  FSETP.NEU.AND P0, PT, R8, RZ, PT ;  /* 0x000000ff0800720b */ /* 0x004fe20003f0d000 */
[----:B------:R-:W-:-:S12]  /*73d0*/  BRA `(.L_x_111) ;  /* 0x0000000000247947 */ /* 0x000fd80003800000 */
.L_x_110:
[----:B------:R-:W-:Y:S02]  /*73e0*/  ISETP.NE.U32.AND P1, PT, RZ, UR22, PT ;  /* 0x00000016ff007c0c */ /* 0x000fe4000bf25070 */
[----:B------:R-:W-:Y:S02]  /*73f0*/  FSETP.NEU.AND P0, PT, RZ, UR28, PT ;  /* 0x0000001cff007c0b */ /* 0x000fe4000bf0d000 */
[----:B------:R-:W-:-:S13]  /*7400*/  ISETP.NE.AND.EX P1, PT, RZ, UR23, PT, P1 ;  /* 0x00000017ff007c0c */ /* 0x000fda000bf25310 */
[----:B------:R-:W-:Y:S05]  /*7410*/  @!P1 BRA `(.L_x_111) ;  /* 0x0000000000149947 */ /* 0x000fea0003800000 */
[----:B------:R-:W2:Y:S01]  /*7420*/  LDC.64 R2, c[0x0][0x588] ;  /* 0x00016200ff027b82 */ /* 0x000ea20000000a00 */
[----:B------:R-:W-:-:S04]  /*7430*/  IMAD R9, R18, UR27, RZ ;  /* 0x0000001b12097c24 */ /* 0x000fc8000f8e02ff */
[----:B--2---:R-:W-:-:S06]  /*7440*/  IMAD.WIDE R2, R9, 0x4, R2 ;  /* 0x0000000409027825 */ /* 0x004fcc00078e0202 */
[----:B------:R-:W2:Y:S02]  /*7450*/  LDG.E R2, desc[UR58][R2.64] ;  /* 0x0000003a02027981 */ /* 0x000ea4000c1e1900 */
[----:B--2---:R-:W-:-:S13]  /*7460*/  FSETP.NEU.AND P0, PT, R2, RZ, PT ;  /* 0x000000ff0200720b */ /* 0x004fda0003f0d000 */
.L_x_111:
[----:B------:R-:W-:Y:S01]  /*7470*/  UISETP.NE.AND UP0, UPT, UR26, 0x3, UPT ;  /* 0x000000031a00788c */ /* 0x000fe2000bf05270 */
[----:B------:R-:W-:-:S05]  /*7480*/  ELECT P1, URZ, PT ;  /* 0x00000000003f782f */ /* 0x000fca0003820000 */
[----:B------:R-:W-:Y:S02]  /*7490*/  PLOP3.LUT P2, PT, PT, PT, UP0, 0x80, 0x0 ;  /* 0x000000000000781c */ /* 0x000fe40003f4f008 */
[----:B------:R-:W-:-:S11]  /*74a0*/  PLOP3.LUT P0, PT, P0, P1, PT, 0x2a, 0x0 ;  /* 0x000000000000781c */ /* 0x000fd60000702572 */
[----:B------:R-:W-:Y:S05]  /*74b0*/  @!P2 BRA `(.L_x_112) ;  /* 0x000000000004a947 */ /* 0x000fea0003800000 */
[----:B------:R-:W-:Y:S01]  /*74c0*/  BPT.TRAP 0x1 ;  /* 0x000000040000795c */ /* 0x000fe20000300000 */
.L_x_112:
[----:B------:R-:W-:-:S04]  /*74d0*/  SHF.L.U32 R2, R0, 0x1f, RZ ;  /* 0x0000001f00027819 */ /* 0x000fc800000006ff */
[----:B------:R-:W2:Y:S02]  /*74e0*/  SYNCS.PHASECHK.TRANS64.TRYWAIT P1, [UR5+0x38560], R2 ;  /* 0x03856002ff0075a7 */ /* 0x000ea40008020145 */
[----:B--2---:R-:W-:Y:S05]  /*74f0*/  @!P1 BRA `(.L_x_113) ;  /* 0x0000005000f49947 */ /* 0x004fea0003800000 */
.L_x_241:
[----:B------:R-:W-:Y:S04]  /*7500*/  BSSY B0, `(.L_x_114) ;  /* 0x0000010000007945 */ /* 0x000fe80003800000 */
[----:B------:R-:W-:Y:S05]  /*7510*/  @P0 BRA `(.L_x_115) ;  /* 0x0000000000380947 */ /* 0x000fea0003800000 */
[----:B------:R-:W-:Y:S02]  /*7520*/  UIADD3 UR8, UR5, 0x30000, URZ ;  /* 0x0003000005087890 */ /* 0x000fe4000fffe03f */
[----:B------:R-:W-:Y:S02]  /*7530*/  UIADD3 UR9, UR5, 0x38540, URZ ;  /* 0x0003854005097890 */ /* 0x000fe4000fffe03f */
[----:B------:R-:W-:Y:S02]  /*7540*/  UIADD3 UR14, UR10, 0x40, URZ ;  /* 0x000000400a0e7890 */ /* 0x000fe4000fffe03f */
[----:B------:R-:W-:Y:S01]  /*7550*/  UIADD3 UR12, UR5, 0x31000, URZ ;  /* 0x00031000050c7890 */ /* 0x000fe2000fffe03f */
[----:B------:R-:W-:Y:S01]  /*7560*/  UMOV UR16, 0x0 ;  /* 0x0000000000107882 */ /* 0x000fe20000000000 */
[----:B------:R-:W-:Y:S01]  /*7570*/  UMOV UR17, 0x10000000 ;  /* 0x1000000000117882 */ /* 0x000fe20000000000 */
[----:B------:R-:W-:Y:S01]  /*7580*/  UMOV UR15, UR11 ;  /* 0x0000000b000f7c82 */ /* 0x000fe20008000000 */
[----:B------:R-:W-:Y:S01]  /*7590*/  UMOV UR13, UR9 ;  /* 0x00000009000d7c82 */ /* 0x000fe20008000000 */
[----:B------:R3:W-:Y:S04]  /*75a0*/  UTMALDG.2D [UR8], [UR6], desc[UR16] ;  /* 0x00001008060075b4 */ /* 0x0007e80008009000 */
[----:B------:R3:W-:Y:S02]  /*75b0*/  UTMALDG.2D [UR12], [UR6], desc[UR16] ;  /* 0x0000100c060075b4 */ /* 0x0007e40008009000 */
[----:B---3--:R-:W-:Y:S05]  /*75c0*/  @!P2 BRA `(.L_x_116) ;  /* 0x000000000004a947 */ /* 0x008fea0003800000 */
[----:B------:R-:W-:Y:S01]  /*75d0*/  BPT.TRAP 0x1 ;  /* 0x000000040000795c */ /* 0x000fe20000300000 */
.L_x_116:
[----:B--2---:R-:W2:Y:S02]  /*75e0*/  LDC R3, c[0x0][0x828] ;  /* 0x00020a00ff037b82 */ /* 0x004ea40000000800 */
[----:B--2---:R3:W-:Y:S02]  /*75f0*/  SYNCS.ARRIVE.TRANS64.RED.A0TR RZ, [UR5+0x38540], R3 ;  /* 0x03854003ffff79a7 */ /* 0x0047e40008300405 */
.L_x_115:
[----:B------:R-:W-:Y:S05]  /*7600*/  BSYNC B0 ;  /* 0x0000000000007941 */ /* 0x000fea0003800000 */
.L_x_114:
[----:B------:R-:W-:Y:S05]  /*7610*/  @!P2 BRA `(.L_x_117) ;  /* 0x000000000004a947 */ /* 0x000fea0003800000 */
[----:B------:R-:W-:Y:S01]  /*7620*/  BPT.TRAP 0x1 ;  /* 0x000000040000795c */ /* 0x000fe20000300000 */
.L_x_117:
[----:B------:R-:W-:-:S04]  /*7630*/  UIADD3 UR8, UR5, 0x38540, URZ ;  /* 0x0003854005087890 */ /* 0x000fc8000fffe03f */
[----:B------:R-:W-:-:S09]  /*7640*/  UPRMT UR8, UR41, 0x654, UR8 ;  /* 0x0000065429087896 */ /* 0x000fd20008000008 */
[----:B------:R-:W-:Y:S01]  /*7650*/  SYNCS.ARRIVE.TRANS64.RED.A1T0 RZ, [UR8], RZ ;  /* 0x000000ffffff79a7 */ /* 0x000fe20008100408 */
[----:B------:R-:W-:Y:S05]  /*7660*/  @!P2 BRA `(.L_x_118) ;  /* 0x000000000004a947 */ /* 0x000fea0003800000 */
[----:B------:R-:W-:Y:S01]  /*7670*/  BPT.TRAP 0x1 ;  /* 0x000000040000795c */ /* 0x000fe20000300000 */
.L_x_118:
[----:B------:R-:W4:Y:S02]  /*7680*/  SYNCS.PHASECHK.TRANS64.TRYWAIT P1, [UR5+0x38568], R2 ;  /* 0x03856802ff0075a7 */ /* 0x000f240008020145 */
[----:B----4-:R-:W-:Y:S05]  /*7690*/  @!P1 BRA `(.L_x_119) ;  /* 0x0000005000a49947 */ /* 0x010fea0003800000 */
.L_x_242:
[----:B------:R-:W-:Y:S04]  /*76a0*/  BSSY B0, `(.L_x_120) ;  /* 0x0000012000007945 */ /* 0x000fe80003800000 */
[----:B------:R-:W-:Y:S05]  /*76b0*/  @P0 BRA `(.L_x_121) ;  /* 0x0000000000400947 */ /* 0x000fea0003800000 */
[----:B------:R-:W-:Y:S02]  /*76c0*/  UIADD3 UR19, UR11, 0x20, URZ ;  /* 0x000000200b137890 */ /* 0x000fe4000fffe03f */
        /* <DEDUP_REMOVED lines=8> */
[----:B------:R-:W-:Y:S01]  /*7750*/  UMOV UR15, UR19 ;  /* 0x00000013000f7c82 */ /* 0x000fe20008000000 */
[----:B------:R4:W-:Y:S03]  /*7760*/  UTMALDG.2D [UR16], [UR6], desc[UR8] ;  /* 0x00000810060075b4 */ /* 0x0009e60008009000 */
[----:B------:R4:W-:Y:S02]  /*7770*/  UTMALDG.2D [UR12], [UR6], desc[UR8] ;  /* 0x0000080c060075b4 */ /* 0x0009e40008009000 */
[----:B----4-:R-:W-:Y:S05]  /*7780*/  @!P2 BRA `(.L_x_122) ;  /* 0x000000000004a947 */ /* 0x010fea0003800000 */
[----:B------:R-:W-:Y:S01]  /*7790*/  BPT.TRAP 0x1 ;  /* 0x000000040000795c */ /* 0x000fe20000300000 */
.L_x_122:
[----:B--23--:R-:W2:Y:S02]  /*77a0*/  LDC R3, c[0x0][0x828] ;  /* 0x00020a00ff037b82 */ /* 0x00cea40000000800 */
[----:B--2---:R4:W-:Y:S02]  /*77b0*/  SYNCS.ARRIVE.TRANS64.RED.A0TR RZ, [UR5+0x38548], R3 ;  /* 0x03854803ffff79a7 */ /* 0x0049e40008300405 */
.L_x_121:
[----:B------:R-:W-:Y:S05]  /*77c0*/  BSYNC B0 ;  /* 0x0000000000007941 */ /* 0x000fea0003800000 */
.L_x_120:
[----:B------:R-:W-:Y:S05]  /*77d0*/  @!P2 BRA `(.L_x_123) ;  /* 0x000000000004a947 */ /* 0x000fea0003800000 */
[----:B------:R-:W-:Y:S01]  /*77e0*/  BPT.TRAP 0x1 ;  /* 0x000000040000795c */ /* 0x000fe20000300000 */
.L_x_123:
[----:B------:R-:W-:-:S04]  /*77f0*/  UIADD3 UR8, UR5, 0x38548, URZ ;  /* 0x0003854805087890 */ /* 0x000fc8000fffe03f */
[----:B------:R-:W-:-:S09]  /*7800*/  UPRMT UR8, UR41, 0x654, UR8 ;  /* 0x0000065429087896 */ /* 0x000fd20008000008 */
[----:B------:R-:W-:Y:S01]  /*7810*/  SYNCS.ARRIVE.TRANS64.RED.A1T0 RZ, [UR8], RZ ;  /* 0x000000ffffff79a7 */ /* 0x000fe20008100408 */
[----:B------:R-:W-:Y:S05]  /*7820*/  @!P2 BRA `(.L_x_124) ;  /* 0x000000000004a947 */ /* 0x000fea0003800000 */
[----:B------:R-:W-:Y:S01]  /*7830*/  BPT.TRAP 0x1 ;  /* 0x000000040000795c */ /* 0x000fe20000300000 */
.L_x_124:
[----:B------:R-:W5:Y:S02]  /*7840*/  SYNCS.PHASECHK.TRANS64.TRYWAIT P1, [UR5+0x38570], R2 ;  /* 0x03857002ff0075a7 */ /* 0x000f640008020145 */
[----:B-----5:R-:W-:Y:S05]  /*7850*/  @!P1 BRA `(.L_x_125) ;  /* 0x00000050004c9947 */ /* 0x020fea0003800000 */
.L_x_243:
        /* <DEDUP_REMOVED lines=14> */
[----:B-1----:R-:W-:Y:S05]  /*7940*/  @!P2 BRA `(.L_x_128) ;  /* 0x000000000004a947 */ /* 0x002fea0003800000 */
[----:B------:R-:W-:Y:S01]  /*7950*/  BPT.TRAP 0x1 ;  /* 0x000000040000795c */ /* 0x000fe20000300000 */
.L_x_128:
[----:B--234-:R-:W1:Y:S02]  /*7960*/  LDC R3, c[0x0][0x828] ;  /* 0x00020a00ff037b82 */ /* 0x01ce640000000800 */
[----:B-1----:R1:W-:Y:S02]  /*7970*/  SYNCS.ARRIVE.TRANS64.RED.A0TR RZ, [UR5+0x38550], R3 ;  /* 0x03855003ffff79a7 */ /* 0x0023e40008300405 */
.L_x_127:
[----:B------:R-:W-:Y:S05]  /*7980*/  BSYNC B0 ;  /* 0x0000000000007941 */ /* 0x000fea0003800000 */
.L_x_126:
[----:B------:R-:W-:Y:S05]  /*7990*/  @!P2 BRA `(.L_x_129) ;  /* 0x000000000004a947 */ /* 0x000fea0003800000 */
[----:B------:R-:W-:Y:S01]  /*79a0*/  BPT.TRAP 0x1 ;  /* 0x000000040000795c */ /* 0x000fe20000300000 */
.L_x_129:
[----:B------:R-:W-:-:S04]  /*79b0*/  UIADD3 UR8, UR5, 0x38550, URZ ;  /* 0x0003855005087890 */ /* 0x000fc8000fffe03f */
[----:B------:R-:W-:-:S09]  /*79c0*/  UPRMT UR8, UR41, 0x654, UR8 ;  /* 0x0000065429087896 */ /* 0x000fd20008000008 */
[----:B------:R-:W-:Y:S01]  /*79d0*/  SYNCS.ARRIVE.TRANS64.RED.A1T0 RZ, [UR8], RZ ;  /* 0x000000ffffff79a7 */ /* 0x000fe20008100408 */
[----:B------:R-:W-:Y:S05]  /*79e0*/  @!P2 BRA `(.L_x_130) ;  /* 0x000000000004a947 */ /* 0x000fea0003800000 */
[----:B------:R-:W-:Y:S01]  /*79f0*/  BPT.TRAP 0x1 ;  /* 0x000000040000795c */ /* 0x000fe20000300000 */
.L_x_130:
[----:B------:R-:W5:Y:S02]  /*7a00*/  SYNCS.PHASECHK.TRANS64.TRYWAIT P1, [UR5+0x38578], R2 ;  /* 0x03857802ff0075a7 */ /* 0x000f640008020145 */
[----:B-----5:R-:W-:Y:S05]  /*7a10*/  @!P1 BRA `(.L_x_131) ;  /* 0x0000004c00f49947 */ /* 0x020fea0003800000 */
.L_x_244:
        /* <DEDUP_REMOVED lines=16> */
.L_x_134:
[----:B--2---:R-:W1:Y:S02]  /*7b20*/  LDC R2, c[0x0][0x828] ;  /* 0x00020a00ff027b82 */ /* 0x004e640000000800 */
[----:B-1----:R1:W-:Y:S02]  /*7b30*/  SYNCS.ARRIVE.TRANS64.RED.A0TR RZ, [UR5+0x38558], R2 ;  /* 0x03855802ffff79a7 */ /* 0x0023e40008300405 */
.L_x_133:
[----:B------:R-:W-:Y:S05]  /*7b40*/  BSYNC B0 ;  /* 0x0000000000007941 */ /* 0x000fea0003800000 */
.L_x_132:
[----:B------:R-:W-:Y:S05]  /*7b50*/  @!P2 BRA `(.L_x_135) ;  /* 0x000000000004a947 */ /* 0x000fea0003800000 */
[----:B------:R-:W-:Y:S01]  /*7b60*/  BPT.TRAP 0x1 ;  /* 0x000000040000795c */ /* 0x000fe20000300000 */
.L_x_135:
[----:B-1----:R-:W-:Y:S01]  /*7b70*/  ISETP.NE.AND P0, PT, R7, RZ, PT ;  /* 0x000000ff0700720c */ /* 0x002fe20003f05270 */
[----:B------:R-:W-:Y:S01]  /*7b80*/  UIADD3 UR8, UR5, 0x38558, URZ ;  /* 0x0003855805087890 */ /* 0x000fe2000fffe03f */
[CC--:B------:R-:W-:Y:S02]  /*7b90*/  ISETP.NE.AND P3, PT, R18.reuse, R6.reuse, PT ;  /* 0x000000061200720c */ /* 0x0c0fe40003f65270 */
[----:B------:R-:W-:Y:S01]  /*7ba0*/  ISETP.EQ.OR P0, PT, R18, R6, !P0 ;  /* 0x000000061200720c */ /* 0x000fe20004702670 */
[----:B------:R-:W-:Y:S01]  /*7bb0*/  UPRMT UR8, UR41, 0x654, UR8 ;  /* 0x0000065429087896 */ /* 0x000fe20008000008 */
[----:B------:R-:W-:-:S08]  /*7bc0*/  LOP3.LUT R0, R0, 0x1, RZ, 0x3c, !PT ;  /* 0x0000000100007812 */ /* 0x000fd000078e3cff */
[----:B------:R-:W-:Y:S03]  /*7bd0*/  SYNCS.ARRIVE.TRANS64.RED.A1T0 RZ, [UR8], RZ ;  /* 0x000000ffffff79a7 */ /* 0x000fe60008100408 */
[----:B------:R-:W-:Y:S05]  /*7be0*/  @P0 BRA `(.L_x_136) ;  /* 0x0000000400040947 */ /* 0x000fea0003800000 */
[----:B------:R-:W-:Y:S01]  /*7bf0*/  ELECT P0, URZ, PT ;  /* 0x00000000003f782f */ /* 0x000fe20003800000 */
[----:B------:R-:W-:-:S12]  /*7c00*/  BSSY B0, `(.L_x_137) ;  /* 0x0000032000007945 */ /* 0x000fd80003800000 */
[----:B------:R-:W-:Y:S05]  /*7c10*/  @!P0 BRA `(.L_x_138) ;  /* 0x0000000000c08947 */ /* 0x000fea0003800000 */
[----:B--234-:R-:W1:Y:S08]  /*7c20*/  LDC.64 R2, c[0x0][0x290] ;  /* 0x0000a400ff027b82 */ /* 0x01ce700000000a00 */
[----:B------:R-:W2:Y:S08]  /*7c30*/  LDC.64 R14, c[0x0][0x808] ;  /* 0x00020200ff0e7b82 */ /* 0x000eb00000000a00 */
[----:B------:R-:W3:Y:S01]  /*7c40*/  LDC.64 R16, c[0x0][0x810] ;  /* 0x00020400ff107b82 */ /* 0x000ee20000000a00 */
[----:B-1----:R-:W-:-:S05]  /*7c50*/  IMAD.WIDE R2, R6, 0xc, R2 ;  /* 0x0000000c06027825 */ /* 0x002fca00078e0202 */
[----:B------:R1:W5:Y:S04]  /*7c60*/  LDG.E R10, desc[UR58][R2.64] ;  /* 0x0000003a020a7981 */ /* 0x000368000c1e1900 */
[----:B------:R1:W5:Y:S01]  /*7c70*/  LDG.E R13, desc[UR58][R2.64+0x4] ;  /* 0x0000043a020d7981 */ /* 0x000362000c1e1900 */
[----:B--2---:R-:W-:Y:S02]  /*7c80*/  ISETP.NE.U32.AND P0, PT, R14, RZ, PT ;  /* 0x000000ff0e00720c */ /* 0x004fe40003f05070 */
[----:B------:R-:W-:Y:S02]  /*7c90*/  SHF.R.S32.HI R8, RZ, 0x1f, R6 ;  /* 0x0000001fff087819 */ /* 0x000fe40000011406 */
[----:B------:R-:W-:Y:S02]  /*7ca0*/  ISETP.NE.AND.EX P0, PT, R15, RZ, PT, P0 ;  /* 0x000000ff0f00720c */ /* 0x000fe40003f05300 */
[----:B---3--:R-:W-:-:S04]  /*7cb0*/  ISETP.NE.U32.AND P1, PT, R16, RZ, PT ;  /* 0x000000ff1000720c */ /* 0x008fc80003f25070 */
[----:B------:R-:W-:-:S07]  /*7cc0*/  ISETP.NE.AND.EX P1, PT, R17, RZ, PT, P1 ;  /* 0x000000ff1100720c */ /* 0x000fce0003f25310 */
[----:B-1----:R-:W-:Y:S06]  /*7cd0*/  @!P0 BRA `(.L_x_139) ;  /* 0x0000000000108947 */ /* 0x002fec0003800000 */
[----:B------:R-:W-:-:S04]  /*7ce0*/  LEA R2, P0, R6, R14, 0x3 ;  /* 0x0000000e06027211 */ /* 0x000fc800078018ff */
[----:B------:R-:W-:-:S06]  /*7cf0*/  LEA.HI.X R3, R6, R15, R8, 0x3, P0 ;  /* 0x0000000f06037211 */ /* 0x000fcc00000f1c08 */
[----:B------:R-:W2:Y:S04]  /*7d00*/  LDG.E.64 R2, desc[UR58][R2.64] ;  /* 0x0000003a02027981 */ /* 0x000ea8000c1e1b00 */
[----:B--2---:R1:W-:Y:S02]  /*7d10*/  STS.64 [UR24], R2 ;  /* 0x00000002ff007988 */ /* 0x0043e40008000a18 */
.L_x_139:
[----:B------:R-:W-:Y:S05]  /*7d20*/  @!P1 BRA `(.L_x_138) ;  /* 0x00000000007c9947 */ /* 0x000fea0003800000 */
[----:B-1----:R-:W-:-:S04]  /*7d30*/  LEA R2, P0, R6, R16, 0x3 ;  /* 0x0000001006027211 */ /* 0x002fc800078018ff */
[----:B------:R-:W-:Y:S02]  /*7d40*/  LEA.HI.X R3, R6, R17, R8, 0x3, P0 ;  /* 0x0000001106037211 */ /* 0x000fe400000f1c08 */
[----:B------:R-:W1:Y:S04]  /*7d50*/  LDS R8, [UR24+0x1c] ;  /* 0x00001c18ff087984 */ /* 0x000e680008000800 */
[----:B------:R-:W2:Y:S01]  /*7d60*/  LDG.E.64 R2, desc[UR58][R2.64] ;  /* 0x0000003a02027981 */ /* 0x000ea2000c1e1b00 */
        /* <DEDUP_REMOVED lines=13> */
[----:B------:R1:W-:Y:S04]  /*7e40*/  STS [UR24+0x1c], R8 ;  /* 0x00001c08ff007988 */ /* 0x0003e80008000818 */
[----:B------:R-:W2:Y:S01]  /*7e50*/  LDS R11, [UR24+0x1c] ;  /* 0x00001c18ff0b7984 */ /* 0x000ea20008000800 */
[----:B-1---5:R-:W-:Y:S01]  /*7e60*/  VIADD R8, R10, 0xffffffff ;  /* 0xffffffff0a087836 */ /* 0x022fe20000000000 */
[----:B--2---:R-:W-:-:S05]  /*7e70*/  LOP3.LUT R11, R11, 0xf0, RZ, 0xb8, !PT ;  /* 0x000000f00b0b7812 */ /* 0x004fca00078eb8ff */
[----:B------:R1:W-:Y:S04]  /*7e80*/  STS [UR24+0x1c], R11 ;  /* 0x00001c0bff007988 */ /* 0x0003e80008000818 */
[----:B------:R-:W2:Y:S01]  /*7e90*/  LDS R9, [UR24+0x1c] ;  /* 0x00001c18ff097984 */ /* 0x000ea20008000800 */
[----:B-1----:R-:W-:Y:S02]  /*7ea0*/  CS2R R10, SRZ ;  /* 0x00000000000a7805 */ /* 0x002fe4000001ff00 */
[----:B--2---:R-:W-:Y:S01]  /*7eb0*/  LOP3.LUT R17, R9, 0xf00, RZ, 0xb8, !PT ;  /* 0x00000f0009117812 */ /* 0x004fe200078eb8ff */
[----:B------:R-:W-:-:S04]  /*7ec0*/  VIADD R9, R13, 0xffffffff ;  /* 0xffffffff0d097836 */ /* 0x000fc80000000000 */
[----:B------:R-:W-:Y:S04]  /*7ed0*/  STS.64 [UR24+0x18], R16 ;  /* 0x00001810ff007988 */ /* 0x000fe80008000a18 */
[----:B------:R-:W1:Y:S04]  /*7ee0*/  LDS R15, [UR24+0x1c] ;  /* 0x00001c18ff0f7984 */ /* 0x000e680008000800 */
[----:B------:R2:W-:Y:S01]  /*7ef0*/  STS.128 [UR24+0x20], R8 ;  /* 0x00002008ff007988 */ /* 0x0005e20008000c18 */
[----:B-1----:R-:W-:-:S05]  /*7f00*/  LOP3.LUT R2, R15, 0xf000, RZ, 0xb8, !PT ;  /* 0x0000f0000f027812 */ /* 0x002fca00078eb8ff */
[----:B------:R2:W-:Y:S02]  /*7f10*/  STS [UR24+0x1c], R2 ;  /* 0x00001c02ff007988 */ /* 0x0005e40008000818 */
.L_x_138:
[----:B------:R-:W-:Y:S05]  /*7f20*/  BSYNC B0 ;  /* 0x0000000000007941 */ /* 0x000fea0003800000 */
.L_x_137:
[----:B-12---:R-:W1:Y:S01]  /*7f30*/  S2R R2, SR_LANEID ;  /* 0x0000000000027919 */ /* 0x006e620000000000 */
[----:B------:R-:W-:Y:S01]  /*7f40*/  NOP ;  /* 0x0000000000007918 */ /* 0x000fe20000000000 */
[----:B------:R-:W-:Y:S01]  /*7f50*/  ELECT P0, URZ, PT ;  /* 0x00000000003f782f */ /* 0x000fe20003800000 */
[----:B------:R-:W-:Y:S01]  /*7f60*/  BSSY B0, `(.L_x_140) ;  /* 0x0000008000007945 */ /* 0x000fe20003800000 */
[----:B-1----:R-:W-:-:S05]  /*7f70*/  IMAD.SHL.U32 R8, R2, 0x4, RZ ;  /* 0x0000000402087824 */ /* 0x002fca00078e00ff */
[----:B------:R1:W2:Y:S01]  /*7f80*/  LDS R9, [R8+UR24] ;  /* 0x0000001808097984 */ /* 0x0002a20008000800 */
[----:B------:R-:W-:-:S05]  /*7f90*/  IADD3 R2, P1, R8, UR6, RZ ;  /* 0x0000000608027c10 */ /* 0x000fca000ff3e0ff */
[----:B---34-:R-:W-:Y:S01]  /*7fa0*/  IMAD.X R3, RZ, RZ, UR7, P1 ;  /* 0x00000007ff037e24 */ /* 0x018fe200088e06ff */
[----:B------:R-:W-:Y:S07]  /*7fb0*/  @!P0 BRA `(.L_x_141) ;  /* 0x0000000000088947 */ /* 0x000fee0003800000 */
[----:B------:R0:W-:Y:S01]  /*7fc0*/  UTMACMDFLUSH ;  /* 0x00000000000079b7 */ /* 0x0001e20000000000 */
[----:B------:R-:W-:-:S04]  /*7fd0*/  DEPBAR.LE SB0, 0x0 ;  /* 0x000080000000791a */ /* 0x000fc80000000000 */
.L_x_141:
[----:B------:R-:W-:Y:S05]  /*7fe0*/  BSYNC B0 ;  /* 0x0000000000007941 */ /* 0x000fea0003800000 */
.L_x_140:
[----:B--2---:R2:W5:Y:S02]  /*7ff0*/  ATOMG.E.EXCH.STRONG.GPU PT, RZ, [R2], R9 ;  /* 0x0000000902ff73a8 */ /* 0x00456400041ee100 */
.L_x_136:
[----:B------:R-:W-:Y:S01]  /*8000*/  UIADD3 UR4, UR4, 0x1, URZ ;  /* 0x0000000104047890 */ /* 0x000fe2000fffe03f */
[----:B------:R-:W-:Y:S01]  /*8010*/  ISETP.NE.AND P0, PT, R7, RZ, PT ;  /* 0x000000ff0700720c */ /* 0x000fe20003f05270 */
[----:B------:R-:W-:Y:S01]  /*8020*/  IMAD.MOV.U32 R16, RZ, RZ, R4 ;  /* 0x000000ffff107224 */ /* 0x000fe200078e0004 */
[----:B--2---:R-:W-:Y:S01]  /*8030*/  SEL R2, RZ, 0x1, !P3 ;  /* 0x00000001ff027807 */ /* 0x004fe20005800000 */
[----:B------:R-:W-:Y:S01]  /*8040*/  UISETP.NE.AND UP0, UPT, UR4, 0x8, UPT ;  /* 0x000000080400788c */ /* 0x000fe2000bf05270 */
[----:B------:R-:W-:Y:S02]  /*8050*/  IMAD.MOV.U32 R17, RZ, RZ, R5 ;  /* 0x000000ffff117224 */ /* 0x000fe400078e0005 */
[----:B------:R-:W-:Y:S01]  /*8060*/  IMAD.MOV.U32 R18, RZ, RZ, R6 ;  /* 0x000000ffff127224 */ /* 0x000fe200078e0006 */
[----:B------:R-:W-:Y:S02]  /*8070*/  USEL UR8, URZ, 0x1, UP0 ;  /* 0x000000013f087887 */ /* 0x000fe40008000000 */
[----:B------:R-:W-:-:S04]  /*8080*/  USEL UR4, UR4, URZ, UP0 ;  /* 0x0000003f04047287 */ /* 0x000fc80008000000 */
[----:B------:R-:W-:Y:S01]  /*8090*/  LOP3.LUT R12, R12, UR8, RZ, 0x3c, !PT ;  /* 0x000000080c0c7c12 */ /* 0x000fe2000f8e3cff */
[----:B------:R-:W-:Y:S07]  /*80a0*/  @P0 BRA `(.L_x_142) ;  /* 0xfffffff000300947 */ /* 0x000fee000383ffff */
[----:B-----5:R-:W-:Y:S01]  /*80b0*/  ELECT P0, URZ, PT ;  /* 0x00000000003f782f */ /* 0x020fe20003800000 */
[----:B------:R-:W-:-:S12]  /*80c0*/  BSSY B0, `(.L_x_143) ;  /* 0x0000017000007945 */ /* 0x000fd80003800000 */
[----:B------:R-:W-:Y:S05]  /*80d0*/  @!P0 BRA `(.L_x_144) ;  /* 0x0000000000548947 */ /* 0x000fea0003800000 */
[----:B------:R-:W-:Y:S05]  /*80e0*/  @!P2 BRA `(.L_x_145) ;  /* 0x000000000004a947 */ /* 0x000fea0003800000 */
[----:B------:R-:W-:Y:S01]  /*80f0*/  BPT.TRAP 0x1 ;  /* 0x000000040000795c */ /* 0x000fe20000300000 */
.L_x_145:
[----:B------:R-:W-:-:S04]  /*8100*/  SHF.L.U32 R2, R0, 0x1f, RZ ;  /* 0x0000001f00027819 */ /* 0x000fc800000006ff */
[----:B------:R-:W2:Y:S02]  /*8110*/  SYNCS.PHASECHK.TRANS64.TRYWAIT P0, [UR5+0x38560], R2 ;  /* 0x03856002ff0075a7 */ /* 0x000ea40008000145 */
[----:B--2---:R-:W-:Y:S05]  /*8120*/  @!P0 BRA `(.L_x_146) ;  /* 0x0000004800488947 */ /* 0x004fea0003800000 */
.L_x_245:
[----:B------:R-:W-:Y:S05]  /*8130*/  @!P2 BRA `(.L_x_147) ;  /* 0x000000000004a947 */ /* 0x000fea0003800000 */
[----:B------:R-:W-:Y:S01]  /*8140*/  BPT.TRAP 0x1 ;  /* 0x000000040000795c */ /* 0x000fe20000300000 */
.L_x_147:
[----:B------:R-:W5:Y:S02]  /*8150*/  SYNCS.PHASECHK.TRANS64.TRYWAIT P0, [UR5+0x38568], R2 ;  /* 0x03856802ff0075a7 */ /* 0x000f640008000145 */
[----:B-----5:R-:W-:Y:S05]  /*8160*/  @!P0 BRA `(.L_x_148) ;  /* 0x0000004800508947 */ /* 0x020fea0003800000 */
.L_x_246:
[----:B------:R-:W-:Y:S05]  /*8170*/  @!P2 BRA `(.L_x_149) ;  /* 0x000000000004a947 */ /* 0x000fea0003800000 */
[----:B------:R-:W-:Y:S01]  /*8180*/  BPT.TRAP 0x1 ;  /* 0x000000040000795c */ /* 0x000fe20000300000 */
.L_x_149:
[----:B------:R-:W5:Y:S02]  /*8190*/  SYNCS.PHASECHK.TRANS64.TRYWAIT P0, [UR5+0x38570], R2 ;  /* 0x03857002ff0075a7 */ /* 0x000f640008000145 */
[----:B-----5:R-:W-:Y:S05]  /*81a0*/  @!P0 BRA `(.L_x_150) ;  /* 0x0000004800588947 */ /* 0x020fea0003800000 */
.L_x_247:
[----:B------:R-:W-:Y:S05]  /*81b0*/  @!P2 BRA `(.L_x_151) ;  /* 0x000000000004a947 */ /* 0x000fea0003800000 */
[----:B------:R-:W-:Y:S01]  /*81c0*/  BPT.TRAP 0x1 ;  /* 0x000000040000795c */ /* 0x000fe20000300000 */
.L_x_151:
[----:B--2---:R-:W-:Y:S01]  /*81d0*/  SHF.L.U32 R2, R0, 0x1f, RZ ;  /* 0x0000001f00027819 */ /* 0x004fe200000006ff */
[----:B---34-:R-:W-:-:S04]  /*81e0*/  IMAD.U32 R3, RZ, RZ, UR5 ;  /* 0x00000005ff037e24 */ /* 0x018fc8000f8e00ff */
[----:B------:R2:W3:Y:S03]  /*81f0*/  SYNCS.PHASECHK.TRANS64.TRYWAIT P0, [R3+URZ+0x38578], R2 ;  /* 0x03857802030075a7 */ /* 0x0004e6000800017f */
[----:B---3--:R-:W-:Y:S05]  /*8200*/  @!P0 NANOSLEEP.SYNCS 0x989680 ;  /* 0x009896800000895d */ /* 0x008fea0003900000 */
[----:B------:R-:W3:Y:S02]  /*8210*/  @!P0 SYNCS.PHASECHK.TRANS64 P0, [R3+URZ+0x38578], R2 ;  /* 0x03857802030085a7 */ /* 0x000ee4000800007f */
[----:B---3--:R-:W-:Y:S05]  /*8220*/  @!P0 BRA `(.L_x_151) ;  /* 0xfffffffc00e88947 */ /* 0x008fea000383ffff */
.L_x_144:
[----:B------:R-:W-:Y:S05]  /*8230*/  BSYNC B0 ;  /* 0x0000000000007941 */ /* 0x000fea0003800000 */
.L_x_143:
[----:B------:R-:W-:Y:S05]  /*8240*/  EXIT ;  /* 0x000000000000794d */ /* 0x000fea0003800000 */
.L_x_97:
[----:B------:R-:W1:Y:S01]  /*8250*/  S2UR UR4, SR_CTAID.Y ;  /* 0x00000000000479c3 */ /* 0x000e620000002600 */
[----:B------:R-:W3:Y:S01]  /*8260*/  S2R R32, SR_LANEID ;  /* 0x0000000000207919 */ /* 0x000ee20000000000 */
[----:B------:R-:W-:Y:S01]  /*8270*/  ELECT P0, URZ, PT ;  /* 0x00000000003f782f */ /* 0x000fe20003800000 */
[----:B------:R-:W-:Y:S01]  /*8280*/  BSSY B0, `(.L_x_152) ;  /* 0x0000037000007945 */ /* 0x000fe20003800000 */
[----:B------:R-:W-:Y:S01]  /*8290*/  ULDC.64 UR8, c[0x0][0x508] ;  /* 0x0001420000087ab9 */ /* 0x000fe20000000a00 */
[----:B-1----:R-:W-:-:S04]  /*82a0*/  UIMAD UR4, UR4, UR39, UR40 ;  /* 0x00000027040472a4 */ /* 0x002fc8000f8e0228 */
[----:B------:R-:W-:-:S06]  /*82b0*/  UIMAD.WIDE UR8, UR4, 0x80, UR8 ;  /* 0x00000080040878a5 */ /* 0x000fcc000f8e0208 */
[----:B------:R-:W-:Y:S06]  /*82c0*/  @!P0 BRA `(.L_x_153) ;  /* 0x0000000000c88947 */ /* 0x000fec0003800000 */
[----:B------:R-:W1:Y:S01]  /*82d0*/  LDC.64 R20, c[0x0][0x300] ;  /* 0x0000c000ff147b82 */ /* 0x000e620000000a00 */
[----:B------:R-:W-:Y:S02]  /*82e0*/  UMOV UR4, 0x400 ;  /* 0x0000040000047882 */ /* 0x000fe40000000000 */
[----:B--2---:R-:W-:-:S05]  /*82f0*/  ULEA UR4, UR41, UR4, 0x18 ;  /* 0x0000000429047291 */ /* 0x004fca000f8ec03f */
[----:B------:R-:W1:Y:S08]  /*8300*/  LDC.64 R22, c[0x0][0x308] ;  /* 0x0000c200ff167b82 */ /* 0x000e700000000a00 */
[----:B------:R-:W2:Y:S08]  /*8310*/  LDC.64 R12, c[0x0][0x310] ;  /* 0x0000c400ff0c7b82 */ /* 0x000eb00000000a00 */
[----:B------:R-:W2:Y:S08]  /*8320*/  LDC.64 R14, c[0x0][0x318] ;  /* 0x0000c600ff0e7b82 */ /* 0x000eb00000000a00 */
[----:B------:R-:W4:Y:S01]  /*8330*/  LDC.64 R8, c[0x0][0x320] ;  /* 0x0000c800ff087b82 */ /* 0x000f220000000a00 */
[----:B-1----:R1:W-:Y:S07]  /*8340*/  STS.128 [UR4+0x38680], R20 ;  /* 0x03868014ff007988 */ /* 0x0023ee0008000c04 */
[----:B------:R-:W4:Y:S08]  /*8350*/  LDC.64 R10, c[0x0][0x328] ;  /* 0x0000ca00ff0a7b82 */ /* 0x000f300000000a00 */
[----:B------:R-:W5:Y:S01]  /*8360*/  LDC.64 R4, c[0x0][0x330] ;  /* 0x0000cc00ff047b82 */ /* 0x000f620000000a00 */
[----:B--2---:R2:W-:Y:S07]  /*8370*/  STS.128 [UR4+0x38690], R12 ;  /* 0x0386900cff007988 */ /* 0x0045ee0008000c04 */
[----:B------:R-:W5:Y:S01]  /*8380*/  LDC.64 R6, c[0x0][0x338] ;  /* 0x0000ce00ff067b82 */ /* 0x000f620000000a00 */
[----:B----4-:R4:W-:Y:S07]  /*8390*/  STS.128 [UR4+0x386a0], R8 ;  /* 0x0386a008ff007988 */ /* 0x0109ee0008000c04 */
[----:B------:R-:W3:Y:S08]  /*83a0*/  LDC.64 R28, c[0x0][0x340] ;  /* 0x0000d000ff1c7b82 */ /* 0x000ef00000000a00 */
[----:B------:R-:W3:Y:S01]  /*83b0*/  LDC.64 R30, c[0x0][0x348] ;  /* 0x0000d200ff1e7b82 */ /* 0x000ee20000000a00 */
[----:B-----5:R5:W-:Y:S07]  /*83c0*/  STS.128 [UR4+0x386b0], R4 ;  /* 0x0386b004ff007988 */ /* 0x020bee0008000c04 */
[----:B------:R-:W4:Y:S08]  /*83d0*/  LDC.64 R24, c[0x0][0x350] ;  /* 0x0000d400ff187b82 */ /* 0x000f300000000a00 */
[----:B------:R-:W4:Y:S08]  /*83e0*/  LDC.64 R26, c[0x0][0x358] ;  /* 0x0000d600ff1a7b82 */ /* 0x000f300000000a00 */
[----:B-1----:R-:W1:Y:S01]  /*83f0*/  LDC.64 R20, c[0x0][0x360] ;  /* 0x0000d800ff147b82 */ /* 0x002e620000000a00 */
[----:B---3--:R3:W-:Y:S07]  /*8400*/  STS.128 [UR4+0x386c0], R28 ;  /* 0x0386c01cff007988 */ /* 0x0087ee0008000c04 */
[----:B------:R-:W1:Y:S08]  /*8410*/  LDC.64 R22, c[0x0][0x368] ;  /* 0x0000da00ff167b82 */ /* 0x000e700000000a00 */
[----:B--2---:R-:W2:Y:S01]  /*8420*/  LDC.64 R12, c[0x0][0x370] ;  /* 0x0000dc00ff0c7b82 */ /* 0x004ea20000000a00 */
[----:B----4-:R4:W-:Y:S07]  /*8430*/  STS.128 [UR4+0x386d0], R24 ;  /* 0x0386d018ff007988 */ /* 0x0109ee0008000c04 */
[----:B------:R-:W2:Y:S08]  /*8440*/  LDC.64 R14, c[0x0][0x378] ;  /* 0x0000de00ff0e7b82 */ /* 0x000eb00000000a00 */
[----:B------:R-:W3:Y:S01]  /*8450*/  LDC.64 R8, c[0x0][0x400] ;  /* 0x00010000ff087b82 */ /* 0x000ee20000000a00 */
[----:B-1----:R1:W-:Y:S07]  /*8460*/  STS.128 [UR4+0x386e0], R20 ;  /* 0x0386e014ff007988 */ /* 0x0023ee0008000c04 */
[----:B------:R-:W3:Y:S08]  /*8470*/  LDC.64 R10, c[0x0][0x408] ;  /* 0x00010200ff0a7b82 */ /* 0x000ef00000000a00 */
[----:B-----5:R-:W5:Y:S01]  /*8480*/  LDC.64 R4, c[0x0][0x410] ;  /* 0x00010400ff047b82 */ /* 0x020f620000000a00 */
[----:B--2---:R2:W-:Y:S07]  /*8490*/  STS.128 [UR4+0x386f0], R12 ;  /* 0x0386f00cff007988 */ /* 0x0045ee0008000c04 */
[----:B------:R-:W5:Y:S01]  /*84a0*/  LDC.64 R6, c[0x0][0x418] ;  /* 0x00010600ff067b82 */ /* 0x000f620000000a00 */
[----:B---3--:R3:W-:Y:S07]  /*84b0*/  STS.128 [UR4+0x38700], R8 ;  /* 0x03870008ff007988 */ /* 0x0087ee0008000c04 */
[----:B------:R-:W2:Y:S08]  /*84c0*/  LDC.64 R28, c[0x0][0x420] ;  /* 0x00010800ff1c7b82 */ /* 0x000eb00000000a00 */
[----:B------:R-:W2:Y:S01]  /*84d0*/  LDC.64 R30, c[0x0][0x428] ;  /* 0x00010a00ff1e7b82 */ /* 0x000ea20000000a00 */
[----:B-----5:R5:W-:Y:S07]  /*84e0*/  STS.128 [UR4+0x38710], R4 ;  /* 0x03871004ff007988 */ /* 0x020bee0008000c04 */
[----:B----4-:R-:W4:Y:S08]  /*84f0*/  LDC.64 R24, c[0x0][0x430] ;  /* 0x00010c00ff187b82 */ /* 0x010f300000000a00 */
[----:B------:R-:W4:Y:S08]  /*8500*/  LDC.64 R26, c[0x0][0x438] ;  /* 0x00010e00ff1a7b82 */ /* 0x000f300000000a00 */
[----:B-1----:R-:W1:Y:S01]  /*8510*/  LDC.64 R20, c[0x0][0x440] ;  /* 0x00011000ff147b82 */ /* 0x002e620000000a00 */
[----:B--2---:R2:W-:Y:S07]  /*8520*/  STS.128 [UR4+0x38720], R28 ;  /* 0x0387201cff007988 */ /* 0x0045ee0008000c04 */
[----:B------:R-:W1:Y:S08]  /*8530*/  LDC.64 R22, c[0x0][0x448] ;  /* 0x00011200ff167b82 */ /* 0x000e700000000a00 */
[----:B------:R-:W2:Y:S01]  /*8540*/  LDC.64 R12, c[0x0][0x450] ;  /* 0x00011400ff0c7b82 */ /* 0x000ea20000000a00 */
[----:B----4-:R4:W-:Y:S07]  /*8550*/  STS.128 [UR4+0x38730], R24 ;  /* 0x03873018ff007988 */ /* 0x0109ee0008000c04 */
[----:B------:R-:W2:Y:S08]  /*8560*/  LDC.64 R14, c[0x0][0x458] ;  /* 0x00011600ff0e7b82 */ /* 0x000eb00000000a00 */
[----:B---3--:R-:W3:Y:S01]  /*8570*/  LDC.64 R8, c[0x0][0x460] ;  /* 0x00011800ff087b82 */ /* 0x008ee20000000a00 */
[----:B-1----:R4:W-:Y:S07]  /*8580*/  STS.128 [UR4+0x38740], R20 ;  /* 0x03874014ff007988 */ /* 0x0029ee0008000c04 */
[----:B------:R-:W3:Y:S08]  /*8590*/  LDC.64 R10, c[0x0][0x468] ;  /* 0x00011a00ff0a7b82 */ /* 0x000ef00000000a00 */
[----:B-----5:R-:W1:Y:S01]  /*85a0*/  LDC.64 R4, c[0x0][0x470] ;  /* 0x00011c00ff047b82 */ /* 0x020e620000000a00 */
[----:B--2---:R4:W-:Y:S07]  /*85b0*/  STS.128 [UR4+0x38750], R12 ;  /* 0x0387500cff007988 */ /* 0x0049ee0008000c04 */
[----:B------:R-:W1:Y:S01]  /*85c0*/  LDC.64 R6, c[0x0][0x478] ;  /* 0x00011e00ff067b82 */ /* 0x000e620000000a00 */
[----:B---3--:R4:W-:Y:S04]  /*85d0*/  STS.128 [UR4+0x38760], R8 ;  /* 0x03876008ff007988 */ /* 0x0089e80008000c04 */
[----:B-1----:R4:W-:Y:S02]  /*85e0*/  STS.128 [UR4+0x38770], R4 ;  /* 0x03877004ff007988 */ /* 0x0029e40008000c04 */
.L_x_153:
[----:B--2---:R-:W-:Y:S05]  /*85f0*/  BSYNC B0 ;  /* 0x0000000000007941 */ /* 0x004fea0003800000 */
.L_x_152:
[----:B------:R-:W-:Y:S01]  /*8600*/  ELECT P0, URZ, PT ;  /* 0x00000000003f782f */ /* 0x000fe20003800000 */
[----:B------:R-:W-:Y:S01]  /*8610*/  NOP ;  /* 0x0000000000007918 */ /* 0x000fe20000000000 */
[----:B------:R-:W-:Y:S11]  /*8620*/  BSSY B0, `(.L_x_154) ;  /* 0x000004a000007945 */ /* 0x000ff60003800000 */
[----:B------:R-:W-:Y:S05]  /*8630*/  @!P0 BRA `(.L_x_155) ;  /* 0x0000000400208947 */ /* 0x000fea0003800000 */
[C---:B----4-:R-:W-:Y:S01]  /*8640*/  IMAD.SHL.U32 R12, R18.reuse, 0x8, RZ ;  /* 0x00000008120c7824 */ /* 0x050fe200078e00ff */
[----:B------:R-:W-:Y:S01]  /*8650*/  ULDC.64 UR4, c[0x0][0x518] ;  /* 0x0001460000047ab9 */ /* 0x000fe20000000a00 */
[----:B------:R-:W-:Y:S01]  /*8660*/  SHF.L.U64.HI R3, R18, 0x3, R3 ;  /* 0x0000000312037819 */ /* 0x000fe20000010203 */
[----:B------:R-:W-:Y:S02]  /*8670*/  ULDC.64 UR6, c[0x0][0x520] ;  /* 0x0001480000067ab9 */ /* 0x000fe40000000a00 */
[----:B------:R-:W-:-:S04]  /*8680*/  IADD3 R10, P0, R12, UR4, RZ ;  /* 0x000000040c0a7c10 */ /* 0x000fc8000ff1e0ff */
[----:B------:R-:W-:Y:S01]  /*8690*/  IADD3.X R11, R3, UR5, RZ, P0, !PT ;  /* 0x00000005030b7c10 */ /* 0x000fe200087fe4ff */
[----:B------:R-:W-:Y:S02]  /*86a0*/  ULDC.64 UR4, c[0x0][0x528] ;  /* 0x00014a0000047ab9 */ /* 0x000fe40000000a00 */
[----:B------:R-:W-:-:S03]  /*86b0*/  IADD3 R8, P0, R12, UR4, RZ ;  /* 0x000000040c087c10 */ /* 0x000fc6000ff1e0ff */
[----:B------:R-:W2:Y:S01]  /*86c0*/  LDG.E.64 R10, desc[UR58][R10.64] ;  /* 0x0000003a0a0a7981 */ /* 0x000ea2000c1e1b00 */
[----:B------:R-:W-:Y:S01]  /*86d0*/  IADD3.X R9, R3, UR5, RZ, P0, !PT ;  /* 0x0000000503097c10 */ /* 0x000fe200087fe4ff */
[----:B------:R-:W-:-:S05]  /*86e0*/  ULDC.64 UR4, c[0x0][0x510] ;  /* 0x0001440000047ab9 */ /* 0x000fca0000000a00 */
[----:B------:R-:W4:Y:S01]  /*86f0*/  LDG.E.64 R8, desc[UR58][R8.64] ;  /* 0x0000003a08087981 */ /* 0x000f22000c1e1b00 */
[C---:B------:R-:W-:Y:S02]  /*8700*/  IADD3 R14, P0, R12.reuse, UR4, RZ ;  /* 0x000000040c0e7c10 */ /* 0x040fe4000ff1e0ff */
[----:B------:R-:W-:Y:S02]  /*8710*/  IADD3 R12, P1, R12, UR6, RZ ;  /* 0x000000060c0c7c10 */ /* 0x000fe4000ff3e0ff */
[C---:B------:R-:W-:Y:S02]  /*8720*/  IADD3.X R15, R3.reuse, UR5, RZ, P0, !PT ;  /* 0x00000005030f7c10 */ /* 0x040fe400087fe4ff */
[----:B------:R-:W-:-:S04]  /*8730*/  IADD3.X R13, R3, UR7, RZ, P1, !PT ;  /* 0x00000007030d7c10 */ /* 0x000fc80008ffe4ff */
[----:B------:R-:W5:Y:S04]  /*8740*/  LDG.E.64 R14, desc[UR58][R14.64] ;  /* 0x0000003a0e0e7981 */ /* 0x000f68000c1e1b00 */
[----:B------:R-:W3:Y:S01]  /*8750*/  LDG.E.64 R12, desc[UR58][R12.64] ;  /* 0x0000003a0c0c7981 */ /* 0x000ee2000c1e1b00 */
[----:B------:R-:W-:Y:S02]  /*8760*/  UMOV UR4, 0x400 ;  /* 0x0000040000047882 */ /* 0x000fe40000000000 */
[----:B------:R-:W-:-:S04]  /*8770*/  ULEA UR4, UR41, UR4, 0x18 ;  /* 0x0000000429047291 */ /* 0x000fc8000f8ec03f */
[----:B------:R-:W-:Y:S02]  /*8780*/  UIADD3 UR5, UR4, 0x38680, URZ ;  /* 0x0003868004057890 */ /* 0x000fe4000fffe03f */
[----:B------:R-:W-:-:S03]  /*8790*/  UIADD3 UR6, UR4, 0x38700, URZ ;  /* 0x0003870004067890 */ /* 0x000fc6000fffe03f */
[----:B------:R-:W1:Y:S01]  /*87a0*/  LDS R4, [UR4+0x3869c] ;  /* 0x03869c04ff047984 */ /* 0x000e620008000800 */
[----:B------:R-:W-:Y:S02]  /*87b0*/  IMAD.U32 R20, RZ, RZ, UR5 ;  /* 0x00000005ff147e24 */ /* 0x000fe4000f8e00ff */
[----:B------:R-:W-:Y:S01]  /*87c0*/  IMAD.U32 R22, RZ, RZ, UR6 ;  /* 0x00000006ff167e24 */ /* 0x000fe2000f8e00ff */
[----:B------:R-:W1:Y:S02]  /*87d0*/  LDS R5, [UR4+0x3871c] ;  /* 0x03871c04ff057984 */ /* 0x000e640008000800 */
[----:B------:R-:W-:Y:S02]  /*87e0*/  SHF.R.U64 R20, R20, 0x4, RZ ;  /* 0x0000000414147819 */ /* 0x000fe400000012ff */
[----:B------:R-:W-:Y:S01]  /*87f0*/  SHF.R.U64 R22, R22, 0x4, RZ ;  /* 0x0000000416167819 */ /* 0x000fe200000012ff */
[----:B------:R-:W-:Y:S04]  /*8800*/  STS [UR4+0x386b0], RZ ;  /* 0x0386b0ffff007988 */ /* 0x000fe80008000804 */
[----:B------:R-:W-:Y:S04]  /*8810*/  STS [UR4+0x38690], R20 ;  /* 0x03869014ff007988 */ /* 0x000fe80008000804 */
[----:B------:R-:W-:Y:S04]  /*8820*/  STS [UR4+0x38694], R20 ;  /* 0x03869414ff007988 */ /* 0x000fe80008000804 */
[----:B------:R-:W-:Y:S04]  /*8830*/  STS [UR4+0x38710], R22 ;  /* 0x03871016ff007988 */ /* 0x000fe80008000804 */
[----:B------:R-:W-:Y:S04]  /*8840*/  STS [UR4+0x38714], R22 ;  /* 0x03871416ff007988 */ /* 0x000fe80008000804 */
[----:B------:R-:W-:Y:S01]  /*8850*/  STS [UR4+0x38730], RZ ;  /* 0x038730ffff007988 */ /* 0x000fe20008000804 */
[----:B--2---:R-:W-:-:S04]  /*8860*/  LOP3.LUT R3, R11, 0x1fffffff, RZ, 0xc0, !PT ;  /* 0x1fffffff0b037812 */ /* 0x004fc800078ec0ff */
[--C-:B------:R-:W-:Y:S02]  /*8870*/  SHF.R.U32.HI R7, RZ, 0x4, R3.reuse ;  /* 0x00000004ff077819 */ /* 0x100fe40000011603 */
[----:B------:R-:W-:Y:S02]  /*8880*/  SHF.R.U64 R3, R10, 0x4, R3 ;  /* 0x000000040a037819 */ /* 0x000fe40000001203 */
[----:B----4-:R-:W-:Y:S02]  /*8890*/  LOP3.LUT R9, R9, 0x1fffffff, RZ, 0xc0, !PT ;  /* 0x1fffffff09097812 */ /* 0x010fe400078ec0ff */
[----:B-1----:R-:W-:Y:S01]  /*88a0*/  LOP3.LUT R4, R4, 0xf, R7, 0xb8, !PT ;  /* 0x0000000f04047812 */ /* 0x002fe200078eb807 */
[----:B------:R-:W-:Y:S01]  /*88b0*/  STS [UR4+0x3868c], R3 ;  /* 0x03868c03ff007988 */ /* 0x000fe20008000804 */
[--C-:B------:R-:W-:Y:S02]  /*88c0*/  SHF.R.U32.HI R6, RZ, 0x4, R9.reuse ;  /* 0x00000004ff067819 */ /* 0x100fe40000011609 */
[----:B------:R-:W-:Y:S01]  /*88d0*/  SHF.R.U64 R9, R8, 0x4, R9 ;  /* 0x0000000408097819 */ /* 0x000fe20000001209 */
[----:B------:R1:W-:Y:S01]  /*88e0*/  STS [UR4+0x3869c], R4 ;  /* 0x03869c04ff007988 */ /* 0x0003e20008000804 */
[----:B------:R-:W-:-:S03]  /*88f0*/  LOP3.LUT R6, R5, 0xf, R6, 0xb8, !PT ;  /* 0x0000000f05067812 */ /* 0x000fc600078eb806 */
[----:B------:R-:W2:Y:S04]  /*8900*/  LDS R5, [UR4+0x3869c] ;  /* 0x03869c04ff057984 */ /* 0x000ea80008000800 */
[----:B------:R-:W-:Y:S01]  /*8910*/  STS [UR4+0x3871c], R6 ;  /* 0x03871c06ff007988 */ /* 0x000fe20008000804 */
[----:B-1----:R-:W-:-:S03]  /*8920*/  VIADD R4, R19, 0xffffffff ;  /* 0xffffffff13047836 */ /* 0x002fc60000000000 */
[----:B------:R-:W1:Y:S04]  /*8930*/  LDS R7, [UR4+0x3871c] ;  /* 0x03871c04ff077984 */ /* 0x000e680008000800 */
[----:B-----5:R-:W-:Y:S04]  /*8940*/  STS.64 [UR4+0x38680], R14 ;  /* 0x0386800eff007988 */ /* 0x020fe80008000a04 */
[----:B---3--:R-:W-:Y:S04]  /*8950*/  STS.64 [UR4+0x38700], R12 ;  /* 0x0387000cff007988 */ /* 0x008fe80008000a04 */
[----:B------:R-:W-:Y:S01]  /*8960*/  STS [UR4+0x3870c], R9 ;  /* 0x03870c09ff007988 */ /* 0x000fe20008000804 */
[----:B--2---:R-:W-:-:S05]  /*8970*/  LOP3.LUT R5, R5, 0xf0, RZ, 0xb8, !PT ;  /* 0x000000f005057812 */ /* 0x004fca00078eb8ff */
[----:B------:R2:W-:Y:S01]  /*8980*/  STS [UR4+0x3869c], R5 ;  /* 0x03869c05ff007988 */ /* 0x0005e20008000804 */
[----:B-1----:R-:W-:-:S03]  /*8990*/  LOP3.LUT R7, R7, 0xf0, RZ, 0xb8, !PT ;  /* 0x000000f007077812 */ /* 0x002fc600078eb8ff */
[----:B------:R-:W1:Y:S04]  /*89a0*/  LDS R21, [UR4+0x3869c] ;  /* 0x03869c04ff157984 */ /* 0x000e680008000800 */
[----:B------:R3:W-:Y:S01]  /*89b0*/  STS [UR4+0x3871c], R7 ;  /* 0x03871c07ff007988 */ /* 0x0007e20008000804 */
[----:B--2---:R-:W-:-:S03]  /*89c0*/  VIADD R5, R2, 0xffffffff ;  /* 0xffffffff02057836 */ /* 0x004fc60000000000 */
[----:B------:R-:W2:Y:S01]  /*89d0*/  LDS R23, [UR4+0x3871c] ;  /* 0x03871c04ff177984 */ /* 0x000ea20008000800 */
[----:B---3--:R-:W-:-:S05]  /*89e0*/  CS2R R6, SRZ ;  /* 0x0000000000067805 */ /* 0x008fca000001ff00 */
[----:B------:R3:W-:Y:S02]  /*89f0*/  STS.128 [UR4+0x386a0], R4 ;  /* 0x0386a004ff007988 */ /* 0x0007e40008000c04 */
[----:B---3--:R-:W-:-:S05]  /*8a00*/  VIADD R5, R0, 0xffffffff ;  /* 0xffffffff00057836 */ /* 0x008fca0000000000 */
[----:B------:R-:W-:Y:S01]  /*8a10*/  STS.128 [UR4+0x38720], R4 ;  /* 0x03872004ff007988 */ /* 0x000fe20008000c04 */
[----:B-1----:R-:W-:-:S05]  /*8a20*/  LOP3.LUT R21, R21, 0xf00, RZ, 0xb8, !PT ;  /* 0x00000f0015157812 */ /* 0x002fca00078eb8ff */
[----:B------:R-:W-:Y:S01]  /*8a30*/  STS.64 [UR4+0x38698], R20 ;  /* 0x03869814ff007988 */ /* 0x000fe20008000a04 */
[----:B--2---:R-:W-:-:S03]  /*8a40*/  LOP3.LUT R23, R23, 0xf00, RZ, 0xb8, !PT ;  /* 0x00000f0017177812 */ /* 0x004fc600078eb8ff */
[----:B------:R-:W1:Y:S04]  /*8a50*/  LDS R11, [UR4+0x3869c] ;  /* 0x03869c04ff0b7984 */ /* 0x000e680008000800 */
[----:B------:R-:W-:Y:S04]  /*8a60*/  STS.64 [UR4+0x38718], R22 ;  /* 0x03871816ff007988 */ /* 0x000fe80008000a04 */
[----:B------:R-:W2:Y:S01]  /*8a70*/  LDS R24, [UR4+0x3871c] ;  /* 0x03871c04ff187984 */ /* 0x000ea20008000800 */
[----:B-1----:R-:W-:-:S05]  /*8a80*/  LOP3.LUT R0, R11, 0xf000, RZ, 0xb8, !PT ;  /* 0x0000f0000b007812 */ /* 0x002fca00078eb8ff */
[----:B------:R1:W-:Y:S01]  /*8a90*/  STS [UR4+0x3869c], R0 ;  /* 0x03869c00ff007988 */ /* 0x0003e20008000804 */
[----:B--2---:R-:W-:-:S05]  /*8aa0*/  LOP3.LUT R2, R24, 0xf000, RZ, 0xb8, !PT ;  /* 0x0000f00018027812 */ /* 0x004fca00078eb8ff */
[----:B------:R1:W-:Y:S02]  /*8ab0*/  STS [UR4+0x3871c], R2 ;  /* 0x03871c02ff007988 */ /* 0x0003e40008000804 */
.L_x_155:
[----:B------:R-:W-:Y:S05]  /*8ac0*/  BSYNC B0 ;  /* 0x0000000000007941 */ /* 0x000fea0003800000 */
.L_x_154:
[----:B------:R-:W-:Y:S01]  /*8ad0*/  ELECT P0, URZ, PT ;  /* 0x00000000003f782f */ /* 0x000fe20003800000 */
[----:B------:R-:W-:Y:S01]  /*8ae0*/  NOP ;  /* 0x0000000000007918 */ /* 0x000fe20000000000 */
[----:B------:R-:W-:Y:S11]  /*8af0*/  BSSY B0, `(.L_x_156) ;  /* 0x0000004000007945 */ /* 0x000ff60003800000 */
[----:B------:R-:W-:Y:S05]  /*8b00*/  @!P0 BRA `(.L_x_157) ;  /* 0x0000000000088947 */ /* 0x000fea0003800000 */
[----:B------:R0:W-:Y:S01]  /*8b10*/  UTMACMDFLUSH ;  /* 0x00000000000079b7 */ /* 0x0001e20000000000 */
[----:B------:R-:W-:-:S04]  /*8b20*/  DEPBAR.LE SB0, 0x0 ;  /* 0x000080000000791a */ /* 0x000fc80000000000 */
.L_x_157:
[----:B------:R-:W-:Y:S05]  /*8b30*/  BSYNC B0 ;  /* 0x0000000000007941 */ /* 0x000fea0003800000 */
.L_x_156:
[----:B------:R-:W-:Y:S01]  /*8b40*/  UMOV UR4, 0x400 ;  /* 0x0000040000047882 */ /* 0x000fe20000000000 */
[----:B---3--:R-:W-:Y:S01]  /*8b50*/  IMAD.SHL.U32 R32, R32, 0x4, RZ ;  /* 0x0000000420207824 */ /* 0x008fe200078e00ff */
[----:B------:R-:W-:Y:S01]  /*8b60*/  ULEA UR12, UR41, UR4, 0x18 ;  /* 0x00000004290c7291 */ /* 0x000fe2000f8ec03f */
[----:B------:R-:W-:-:S03]  /*8b70*/  ULDC UR10, c[0x0][0x884] ;  /* 0x00022100000a7ab9 */ /* 0x000fc60000000800 */
[----:B------:R-:W-:Y:S01]  /*8b80*/  UIADD3 UR14, UR12, 0x38680, URZ ;  /* 0x000386800c0e7890 */ /* 0x000fe2000fffe03f */
[----:B----4-:R-:W-:Y:S01]  /*8b90*/  IADD3 R4, P0, R32, UR8, RZ ;  /* 0x0000000820047c10 */ /* 0x010fe2000ff1e0ff */
[----:B------:R-:W-:Y:S01]  /*8ba0*/  UIMAD.WIDE UR10, UR10, 0x80, UR8 ;  /* 0x000000800a0a78a5 */ /* 0x000fe2000f8e0208 */
[----:B------:R-:W-:-:S03]  /*8bb0*/  IMAD.MOV.U32 R6, RZ, RZ, 0x1 ;  /* 0x00000001ff067424 */ /* 0x000fc600078e00ff */
[----:B------:R-:W-:Y:S02]  /*8bc0*/  IMAD.X R5, RZ, RZ, UR9, P0 ;  /* 0x00000009ff057e24 */ /* 0x000fe400080e06ff */
[----:B-1----:R-:W-:Y:S01]  /*8bd0*/  IADD3 R2, P1, R32, UR10, RZ ;  /* 0x0000000a20027c10 */ /* 0x002fe2000ff3e0ff */
[----:B------:R-:W1:Y:S04]  /*8be0*/  LDS R7, [R32+UR14] ;  /* 0x0000000e20077984 */ /* 0x000e680008000800 */
[----:B------:R-:W2:Y:S01]  /*8bf0*/  LDS R9, [R32+UR14+0x80] ;  /* 0x0000800e20097984 */ /* 0x000ea20008000800 */
[----:B------:R-:W-:Y:S01]  /*8c00*/  IMAD.X R3, RZ, RZ, UR11, P1 ;  /* 0x0000000bff037e24 */ /* 0x000fe200088e06ff */
[----:B------:R-:W-:Y:S01]  /*8c10*/  LOP3.LUT P1, RZ, R33, 0x7f, RZ, 0xc0, !PT ;  /* 0x0000007f21ff7812 */ /* 0x000fe2000782c0ff */
[----:B------:R-:W-:Y:S01]  /*8c20*/  IMAD.MOV.U32 R8, RZ, RZ, 0x1 ;  /* 0x00000001ff087424 */ /* 0x000fe200078e00ff */
[----:B------:R-:W-:Y:S01]  /*8c30*/  BSSY B0, `(.L_x_158) ;  /* 0x00000e3000007945 */ /* 0x000fe20003800000 */
[----:B------:R-:W-:Y:S01]  /*8c40*/  IMAD.MOV.U32 R0, RZ, RZ, RZ ;  /* 0x000000ffff007224 */ /* 0x000fe200078e00ff */
[----:B------:R-:W-:Y:S01]  /*8c50*/  ISETP.EQ.OR P2, PT, R34, RZ, P1 ;  /* 0x000000ff2200720c */ /* 0x000fe20000f42670 */
[----:B------:R-:W-:-:S02]  /*8c60*/  IMAD.MOV.U32 R20, RZ, RZ, 0x1 ;  /* 0x00000001ff147424 */ /* 0x000fc400078e00ff */
[----:B------:R-:W-:Y:S02]  /*8c70*/  IMAD.MOV.U32 R21, RZ, RZ, RZ ;  /* 0x000000ffff157224 */ /* 0x000fe400078e00ff */
[----:B------:R-:W-:Y:S01]  /*8c80*/  IMAD.MOV.U32 R22, RZ, RZ, RZ ;  /* 0x000000ffff167224 */ /* 0x000fe200078e00ff */
[----:B------:R-:W-:Y:S02]  /*8c90*/  ULOP3.LUT UR20, UR53, 0x1, URZ, 0xfc, !UPT ;  /* 0x0000000135147892 */ /* 0x000fe4000f8efc3f */
[----:B------:R-:W-:Y:S02]  /*8ca0*/  ULOP3.LUT UR13, UR52, 0x2, URZ, 0xfc, !UPT ;  /* 0x00000002340d7892 */ /* 0x000fe4000f8efc3f */
[----:B------:R-:W-:Y:S01]  /*8cb0*/  UIADD3 UR15, UR12, 0x38700, URZ ;  /* 0x000387000c0f7890 */ /* 0x000fe2000fffe03f */
[----:B-1----:R-:W5:Y:S04]  /*8cc0*/  ATOMG.E.EXCH.STRONG.GPU PT, RZ, [R4], R7 ;  /* 0x0000000704ff73a8 */ /* 0x002f6800041ee100 */
[----:B--2---:R1:W5:Y:S02]  /*8cd0*/  ATOMG.E.EXCH.STRONG.GPU PT, RZ, [R2], R9 ;  /* 0x0000000902ff73a8 */ /* 0x00436400041ee100 */
[----:B-1----:R-:W-:-:S02]  /*8ce0*/  PRMT R2, R6, 0x7610, R2 ;  /* 0x0000761006027816 */ /* 0x002fc40000000002 */
[----:B------:R-:W-:-:S07]  /*8cf0*/  PRMT R3, R8, 0x7610, R3 ;  /* 0x0000761008037816 */ /* 0x000fce0000000003 */
.L_x_178:
[----:B------:R-:W-:Y:S01]  /*8d00*/  LOP3.LUT P0, RZ, R3, 0xff, RZ, 0xc0, !PT ;  /* 0x000000ff03ff7812 */ /* 0x000fe2000780c0ff */
[----:B-----5:R-:W-:Y:S01]  /*8d10*/  VIADD R4, R19, 0x3f ;  /* 0x0000003f13047836 */ /* 0x020fe20000000000 */
[----:B------:R-:W-:Y:S05]  /*8d20*/  YIELD ;  /* 0x0000000000007946 */ /* 0x000fea0003800000 */
[----:B------:R-:W-:Y:S01]  /*8d30*/  SHF.R.S32.HI R5, RZ, 0x1f, R4 ;  /* 0x0000001fff057819 */ /* 0x000fe20000011404 */
[----:B------:R-:W-:Y:S03]  /*8d40*/  BSSY B1, `(.L_x_159) ;  /* 0x0000008000017945 */ /* 0x000fe60003800000 */
[----:B------:R-:W-:-:S02]  /*8d50*/  LEA.HI R5, R5, R4, RZ, 0x6 ;  /* 0x0000000405057211 */ /* 0x000fc400078f30ff */
[----:B------:R-:W-:Y:S05]  /*8d60*/  @!P0 BRA `(.L_x_160) ;  /* 0x0000000000148947 */ /* 0x000fea0003800000 */
[----:B------:R-:W-:-:S04]  /*8d70*/  DEPBAR {5,4,3,2,1,0} ;  /* 0x0000003f0000791a */ /* 0x000fc80000000000 */
[----:B------:R1:W-:Y:S01]  /*8d80*/  UTMACCTL.IV [UR8] ;  /* 0x00000000080079b9 */ /* 0x0003e20008000000 */
[----:B------:R-:W-:-:S04]  /*8d90*/  DEPBAR {5,4,3,2,1,0} ;  /* 0x0000003f0000791a */ /* 0x000fc80000000000 */
[----:B------:R1:W-:Y:S02]  /*8da0*/  UTMACCTL.IV [UR10] ;  /* 0x000000000a0079b9 */ /* 0x0003e40008000000 */
[----:B-1----:R-:W-:Y:S01]  /*8db0*/  NOP ;  /* 0x0000000000007918 */ /* 0x002fe20000000000 */
.L_x_160:
[----:B------:R-:W-:Y:S05]  /*8dc0*/  BSYNC B1 ;  /* 0x0000000000017941 */ /* 0x000fea0003800000 */
.L_x_159:
[----:B------:R-:W-:Y:S01]  /*8dd0*/  UMOV UR4, 0xffffffff ;  /* 0xffffffff00047882 */ /* 0x000fe20000000000 */
[----:B------:R-:W-:Y:S02]  /*8de0*/  SHF.R.S32.HI R7, RZ, 0x6, R5 ;  /* 0x00000006ff077819 */ /* 0x000fe40000011405 */
[----:B------:R-:W-:Y:S05]  /*8df0*/  BRA.DIV UR4, `(.L_x_161) ;  /* 0x0000003e045c7947 */ /* 0x000fea000b800000 */
[----:B-----5:R-:W-:-:S13]  /*8e00*/  ELECT P6, URZ, PT ;  /* 0x00000000003f782f */ /* 0x020fda00038c0000 */
.L_x_250:
[----:B------:R-:W-:Y:S01]  /*8e10*/  ISETP.LT.OR P6, PT, R19, 0x1, !P6 ;  /* 0x000000011300780c */ /* 0x000fe200077c1670 */
[----:B------:R-:W-:-:S12]  /*8e20*/  BSSY B1, `(.L_x_162) ;  /* 0x000002d000017945 */ /* 0x000fd80003800000 */
[----:B------:R-:W-:Y:S05]  /*8e30*/  @P6 BRA `(.L_x_163) ;  /* 0x0000000000ac6947 */ /* 0x000fea0003800000 */
[----:B------:R-:W-:Y:S02]  /*8e40*/  IMAD.SHL.U32 R17, R17, 0x80, RZ ;  /* 0x0000008011117824 */ /* 0x000fe400078e00ff */
[----:B------:R-:W-:Y:S02]  /*8e50*/  IMAD.SHL.U32 R16, R16, 0x80, RZ ;  /* 0x0000008010107824 */ /* 0x000fe400078e00ff */
[----:B------:R-:W-:Y:S02]  /*8e60*/  VIADD R9, R7, 0x1 ;  /* 0x0000000107097836 */ /* 0x000fe40000000000 */
[----:B------:R-:W-:Y:S02]  /*8e70*/  IMAD.MOV.U32 R10, RZ, RZ, RZ ;  /* 0x000000ffff0a7224 */ /* 0x000fe400078e00ff */
[----:B------:R-:W-:Y:S02]  /*8e80*/  IMAD.MOV.U32 R3, RZ, RZ, R20 ;  /* 0x000000ffff037224 */ /* 0x000fe400078e0014 */
[----:B------:R-:W-:-:S07]  /*8e90*/  IMAD.MOV.U32 R4, RZ, RZ, R0 ;  /* 0x000000ffff047224 */ /* 0x000fce00078e0000 */
.L_x_167:
[----:B--2---:R-:W-:Y:S01]  /*8ea0*/  LEA R8, R4, UR12, 0x3 ;  /* 0x0000000c04087c11 */ /* 0x004fe2000f8e18ff */
[----:B------:R-:W-:Y:S05]  /*8eb0*/  YIELD ;  /* 0x0000000000007946 */ /* 0x000fea0003800000 */
[----:B------:R-:W-:Y:S01]  /*8ec0*/  SHF.L.U32 R5, R3, 0x1f, RZ ;  /* 0x0000001f03057819 */ /* 0x000fe200000006ff */
[----:B------:R-:W1:Y:S03]  /*8ed0*/  @!P1 LDC R6, c[0x0][0x500] ;  /* 0x00014000ff069b82 */ /* 0x000e660000000800 */
[----:B------:R-:W2:Y:S02]  /*8ee0*/  SYNCS.PHASECHK.TRANS64.TRYWAIT P0, [R8+URZ+0x384e0], R5 ;  /* 0x0384e005080075a7 */ /* 0x000ea4000800017f */
[----:B--2---:R-:W-:Y:S05]  /*8ef0*/  @!P0 BRA `(.L_x_164) ;  /* 0x0000003c003c8947 */ /* 0x004fea0003800000 */
.L_x_251:
[----:B------:R-:W-:Y:S01]  /*8f00*/  UPRMT UR4, UR13, 0x9910, URZ ;  /* 0x000099100d047896 */ /* 0x000fe2000800003f */
[----:B-1----:R1:W-:Y:S03]  /*8f10*/  @!P1 SYNCS.ARRIVE.TRANS64 RZ, [R8+URZ+0x38480], R6 ;  /* 0x0384800608ff99a7 */ /* 0x0023e6000800003f */
[----:B------:R-:W-:-:S06]  /*8f20*/  UISETP.NE.AND UP0, UPT, UR4, 0x2, UPT ;  /* 0x000000020400788c */ /* 0x000fcc000bf05270 */
[----:B------:R-:W-:-:S13]  /*8f30*/  PLOP3.LUT P0, PT, PT, PT, UP0, 0x80, 0x0 ;  /* 0x000000000000781c */ /* 0x000fda0003f0f008 */
[----:B-1----:R-:W-:Y:S05]  /*8f40*/  @P0 BRA `(.L_x_165) ;  /* 0x0000000000040947 */ /* 0x002fea0003800000 */
[----:B------:R-:W-:Y:S01]  /*8f50*/  BPT.TRAP 0x1 ;  /* 0x000000040000795c */ /* 0x000fe20000300000 */
.L_x_165:
[----:B------:R-:W-:Y:S05]  /*8f60*/  @P2 BRA `(.L_x_166) ;  /* 0x0000000000042947 */ /* 0x000fea0003800000 */
[----:B------:R-:W-:Y:S01]  /*8f70*/  BPT.TRAP 0x1 ;  /* 0x000000040000795c */ /* 0x000fe20000300000 */
.L_x_166:
[----:B------:R-:W-:Y:S01]  /*8f80*/  R2UR UR4, R4 ;  /* 0x00000000040472ca */ /* 0x000fe200000e0000 */
[----:B------:R-:W-:Y:S01]  /*8f90*/  VIADD R9, R9, 0xffffffff ;  /* 0xffffffff09097836 */ /* 0x000fe20000000000 */
[----:B------:R-:W-:Y:S01]  /*8fa0*/  R2UR UR5, R8 ;  /* 0x00000000080572ca */ /* 0x000fe200000e0000 */
[----:B------:R-:W-:Y:S01]  /*8fb0*/  VIADD R4, R4, 0x1 ;  /* 0x0000000104047836 */ /* 0x000fe20000000000 */
[----:B------:R-:W-:Y:S01]  /*8fc0*/  R2UR UR6, R10 ;  /* 0x000000000a0672ca */ /* 0x000fe200000e0000 */
[----:B------:R-:W-:Y:S01]  /*8fd0*/  UMOV UR22, 0x0 ;  /* 0x0000000000167882 */ /* 0x000fe20000000000 */
[----:B------:R-:W-:Y:S01]  /*8fe0*/  R2UR UR7, R16 ;  /* 0x00000000100772ca */ /* 0x000fe200000e0000 */
[----:B------:R-:W-:Y:S01]  /*8ff0*/  UMOV UR23, 0x10000000 ;  /* 0x1000000000177882 */ /* 0x000fe20000000000 */
[----:B------:R-:W-:Y:S01]  /*9000*/  R2UR UR19, R17 ;  /* 0x00000000111372ca */ /* 0x000fe200000e0000 */
[----:B------:R-:W-:Y:S01]  /*9010*/  VIADD R10, R10, 0x40 ;  /* 0x000000400a0a7836 */ /* 0x000fe20000000000 */
[----:B------:R-:W-:-:S02]  /*9020*/  ISETP.GT.AND P3, PT, R9, 0x1, PT ;  /* 0x000000010900780c */ /* 0x000fc40003f64270 */
[C---:B------:R-:W-:Y:S01]  /*9030*/  ISETP.NE.AND P0, PT, R4.reuse, 0xc, PT ;  /* 0x0000000c0400780c */ /* 0x040fe20003f05270 */
[----:B------:R-:W-:Y:S02]  /*9040*/  ULEA UR4, UR4, UR12, 0xd ;  /* 0x0000000c04047291 */ /* 0x000fe4000f8e683f */
[----:B------:R-:W-:Y:S01]  /*9050*/  UIADD3 UR5, UR5, 0x38480, URZ ;  /* 0x0003848005057890 */ /* 0x000fe2000fffe03f */
[----:B------:R-:W-:Y:S01]  /*9060*/  SEL R6, RZ, 0x1, P0 ;  /* 0x00000001ff067807 */ /* 0x000fe20000000000 */
[----:B------:R-:W-:Y:S01]  /*9070*/  UIADD3 UR16, UR4, 0x18000, URZ ;  /* 0x0001800004107890 */ /* 0x000fe2000fffe03f */
[----:B------:R-:W-:Y:S01]  /*9080*/  SEL R4, R4, RZ, P0 ;  /* 0x000000ff04047207 */ /* 0x000fe20000000000 */
[----:B------:R-:W-:Y:S01]  /*9090*/  UMOV UR18, UR6 ;  /* 0x0000000600127c82 */ /* 0x000fe20008000000 */
[----:B------:R-:W-:Y:S02]  /*90a0*/  LOP3.LUT R3, R3, R6, RZ, 0x3c, !PT ;  /* 0x0000000603037212 */ /* 0x000fe400078e3cff */
[----:B------:R-:W-:-:S02]  /*90b0*/  UMOV UR17, UR5 ;  /* 0x0000000500117c82 */ /* 0x000fc40008000000 */
[----:B------:R1:W-:Y:S02]  /*90c0*/  UTMALDG.2D [UR4], [UR8], desc[UR22] ;  /* 0x00001604080075b4 */ /* 0x0003e40008009000 */
[----:B------:R1:W-:Y:S02]  /*90d0*/  UTMALDG.2D [UR16], [UR10], desc[UR22] ;  /* 0x000016100a0075b4 */ /* 0x0003e40008009000 */
[----:B-1----:R-:W-:Y:S05]  /*90e0*/  @P3 BRA `(.L_x_167) ;  /* 0xfffffffc006c3947 */ /* 0x002fea000383ffff */
.L_x_163:
[----:B------:R-:W-:Y:S05]  /*90f0*/  BSYNC B1 ;  /* 0x0000000000017941 */ /* 0x000fea0003800000 */
.L_x_162:
[----:B------:R-:W-:Y:S01]  /*9100*/  LOP3.LUT P3, RZ, R2, 0xff, RZ, 0xc0, !PT ;  /* 0x000000ff02ff7812 */ /* 0x000fe2000786c0ff */
[C---:B------:R-:W-:Y:S02]  /*9110*/  IMAD.IADD R0, R7.reuse, 0x1, R0 ;  /* 0x0000000107007824 */ /* 0x040fe400078e0200 */
[----:B------:R-:W-:Y:S02]  /*9120*/  IMAD.U32 R4, RZ, RZ, UR20 ;  /* 0x00000014ff047e24 */ /* 0x000fe4000f8e00ff */
[C---:B------:R-:W-:Y:S01]  /*9130*/  IMAD.WIDE.U32 R2, R0.reuse, -0x55555555, RZ ;  /* 0xaaaaaaab00027825 */ /* 0x040fe200078e00ff */
[----:B------:R-:W-:Y:S02]  /*9140*/  ISETP.GT.U32.AND P0, PT, R0, 0xb, PT ;  /* 0x0000000b0000780c */ /* 0x000fe40003f04070 */
[----:B------:R-:W-:Y:S02]  /*9150*/  ISETP.NE.AND P4, PT, R4, 0x3, PT ;  /* 0x000000030400780c */ /* 0x000fe40003f85270 */
[----:B------:R-:W-:-:S02]  /*9160*/  ISETP.LT.U32.AND P0, PT, R7, 0xc, P0 ;  /* 0x0000000c0700780c */ /* 0x000fc40000701070 */
[----:B------:R-:W-:Y:S01]  /*9170*/  SHF.R.U32.HI R3, RZ, 0x3, R3 ;  /* 0x00000003ff037819 */ /* 0x000fe20000011603 */
[----:B------:R-:W-:Y:S01]  /*9180*/  @P3 SYNCS.ARRIVE.TRANS64.A1T0 RZ, [UR12+0x38588], RZ ;  /* 0x038588ffffff39a7 */ /* 0x000fe2000810000c */
[----:B------:R-:W-:Y:S02]  /*9190*/  ISETP.GE.U32.AND P3, PT, R7, 0xc, PT ;  /* 0x0000000c0700780c */ /* 0x000fe40003f66070 */
[----:B--2---:R-:W-:Y:S01]  /*91a0*/  SEL R5, RZ, 0x1, !P0 ;  /* 0x00000001ff057807 */ /* 0x004fe20004000000 */
[----:B------:R-:W-:-:S03]  /*91b0*/  IMAD R0, R3, -0xc, R0 ;  /* 0xfffffff403007824 */ /* 0x000fc600078e0200 */
[----:B------:R-:W-:-:S07]  /*91c0*/  LOP3.LUT R20, R20, R5, RZ, 0x3c, !PT ;  /* 0x0000000514147212 */ /* 0x000fce00078e3cff */
[----:B------:R-:W-:Y:S01]  /*91d0*/  @P3 LOP3.LUT R20, R20, 0x1, R3, 0x78, !PT ;  /* 0x0000000114143812 */ /* 0x000fe200078e7803 */
[----:B------:R-:W-:Y:S06]  /*91e0*/  @!P4 BRA `(.L_x_168) ;  /* 0x000000000004c947 */ /* 0x000fec0003800000 */
[----:B------:R-:W-:Y:S01]  /*91f0*/  BPT.TRAP 0x1 ;  /* 0x000000040000795c */ /* 0x000fe20000300000 */
.L_x_168:
[C---:B------:R-:W-:Y:S01]  /*9200*/  LEA R3, R21.reuse, UR12, 0x3 ;  /* 0x0000000c15037c11 */ /* 0x040fe2000f8e18ff */
[----:B------:R-:W-:Y:S01]  /*9210*/  BSSY B1, `(.L_x_169) ;  /* 0x0000005000017945 */ /* 0x000fe20003800000 */
[----:B------:R-:W-:Y:S02]  /*9220*/  SHF.L.U32 R2, R22, 0x1f, RZ ;  /* 0x0000001f16027819 */ /* 0x000fe400000006ff */
[----:B------:R-:W-:Y:S02]  /*9230*/  LEA R8, R21, UR12, 0x4 ;  /* 0x0000000c15087c11 */ /* 0x000fe4000f8e20ff */
[----:B------:R-:W1:Y:S02]  /*9240*/  SYNCS.PHASECHK.TRANS64.TRYWAIT P0, [R3+URZ+0x38400], R2 ;  /* 0x03840002030075a7 */ /* 0x000e64000800017f */
[----:B-1----:R-:W-:Y:S05]  /*9250*/  @!P0 BRA `(.L_x_170) ;  /* 0x0000003800788947 */ /* 0x002fea0003800000 */
.L_x_252:
[----:B------:R-:W-:Y:S05]  /*9260*/  BSYNC B1 ;  /* 0x0000000000017941 */ /* 0x000fea0003800000 */
.L_x_169:
[----:B------:R-:W2:Y:S01]  /*9270*/  LDS.128 R8, [R8+0x38590] ;  /* 0x0385900008087984 */ /* 0x000ea20000000c00 */
[----:B------:R-:W-:Y:S01]  /*9280*/  @!PT LDS RZ, [RZ] ;  /* 0x00000000fffff984 */ /* 0x000fe20000000800 */
[----:B------:R-:W-:Y:S01]  /*9290*/  @!PT LDS RZ, [RZ] ;  /* 0x00000000fffff984 */ /* 0x000fe20000000800 */
[----:B------:R-:W-:Y:S01]  /*92a0*/  @!PT LDS RZ, [RZ] ;  /* 0x00000000fffff984 */ /* 0x000fe20000000800 */
[----:B------:R-:W-:Y:S01]  /*92b0*/  @!PT LDS RZ, [RZ] ;  /* 0x00000000fffff984 */ /* 0x000fe20000000800 */
[----:B------:R3:W-:Y:S06]  /*92c0*/  MEMBAR.ALL.CTA ;  /* 0x0000000000007992 */ /* 0x0007ec0000008000 */
[----:B---3--:R-:W3:Y:S01]  /*92d0*/  FENCE.VIEW.ASYNC.S ;  /* 0x00000000000073c6 */ /* 0x008ee20000000000 */
[----:B--2---:R-:W-:Y:S02]  /*92e0*/  IMAD.MOV.U32 R17, RZ, RZ, R9 ;  /* 0x000000ffff117224 */ /* 0x004fe400078e0009 */
[----:B------:R-:W-:Y:S01]  /*92f0*/  IMAD.MOV.U32 R16, RZ, RZ, R8 ;  /* 0x000000ffff107224 */ /* 0x000fe200078e0008 */
[----:B---3--:R-:W-:Y:S06]  /*9300*/  @!P4 BRA `(.L_x_171) ;  /* 0x000000000004c947 */ /* 0x008fec0003800000 */
[----:B------:R-:W-:Y:S01]  /*9310*/  BPT.TRAP 0x1 ;  /* 0x000000040000795c */ /* 0x000fe20000300000 */
.L_x_171:
[----:B------:R-:W2:Y:S01]  /*9320*/  S2R R5, SR_CgaCtaId ;  /* 0x0000000000057919 */ /* 0x000ea20000008800 */
[----:B------:R-:W-:Y:S01]  /*9330*/  ISETP.NE.AND P0, PT, R11, RZ, PT ;  /* 0x000000ff0b00720c */ /* 0x000fe20003f05270 */
[----:B-1----:R-:W-:Y:S01]  /*9340*/  VIADD R2, R3, 0x38440 ;  /* 0x0003844003027836 */ /* 0x002fe20000000000 */
[CC--:B------:R-:W-:Y:S02]  /*9350*/  ISETP.NE.AND P3, PT, R10.reuse, R18.reuse, PT ;  /* 0x000000120a00720c */ /* 0x0c0fe40003f65270 */
[----:B------:R-:W-:Y:S02]  /*9360*/  ISETP.EQ.OR P0, PT, R10, R18, !P0 ;  /* 0x000000120a00720c */ /* 0x000fe40004702670 */
[----:B--2---:R-:W-:-:S04]  /*9370*/  PRMT R2, R5, 0x654, R2 ;  /* 0x0000065405027816 */ /* 0x004fc80000000002 */
[----:B------:R1:W-:Y:S07]  /*9380*/  SYNCS.ARRIVE.TRANS64.RED.A1T0 RZ, [R2+URZ], RZ ;  /* 0x000000ff02ff79a7 */ /* 0x0003ee000810043f */
[----:B------:R-:W-:Y:S05]  /*9390*/  @P0 BRA `(.L_x_172) ;  /* 0x00000004008c0947 */ /* 0x000fea0003800000 */
[----:B-1----:R-:W1:Y:S02]  /*93a0*/  LDC.64 R2, c[0x0][0x290] ;  /* 0x0000a400ff027b82 */ /* 0x002e640000000a00 */
[----:B-1----:R-:W-:-:S05]  /*93b0*/  IMAD.WIDE R2, R10, 0xc, R2 ;  /* 0x0000000c0a027825 */ /* 0x002fca00078e0202 */
[----:B------:R1:W5:Y:S01]  /*93c0*/  LDG.E R19, desc[UR58][R2.64+0x8] ;  /* 0x0000083a02137981 */ /* 0x000362000c1e1900 */
[----:B------:R-:W-:-:S03]  /*93d0*/  UMOV UR4, 0xffffffff ;  /* 0xffffffff00047882 */ /* 0x000fc60000000000 */
[----:B------:R-:W-:Y:S05]  /*93e0*/  BRA.DIV UR4, `(.L_x_173) ;  /* 0x0000003a04287947 */ /* 0x000fea000b800000 */
[----:B------:R-:W-:-:S13]  /*93f0*/  ELECT P6, URZ, PT ;  /* 0x00000000003f782f */ /* 0x000fda00038c0000 */
.L_x_255:
[----:B------:R-:W-:Y:S04]  /*9400*/  BSSY B1, `(.L_x_174) ;  /* 0x0000049000017945 */ /* 0x000fe80003800000 */
[----:B------:R-:W-:Y:S05]  /*9410*/  @!P6 BRA `(.L_x_175) ;  /* 0x00000004001ce947 */ /* 0x000fea0003800000 */
[C---:B------:R-:W-:Y:S01]  /*9420*/  IMAD.SHL.U32 R4, R10.reuse, 0x8, RZ ;  /* 0x000000080a047824 */ /* 0x040fe200078e00ff */
[----:B------:R-:W-:Y:S01]  /*9430*/  SHF.R.S32.HI R5, RZ, 0x1f, R10 ;  /* 0x0000001fff057819 */ /* 0x000fe2000001140a */
[----:B------:R-:W-:Y:S01]  /*9440*/  ULDC.64 UR4, c[0x0][0x510] ;  /* 0x0001440000047ab9 */ /* 0x000fe20000000a00 */
[----:B------:R-:W-:Y:S01]  /*9450*/  ULDC.64 UR6, c[0x0][0x520] ;  /* 0x0001480000067ab9 */ /* 0x000fe20000000a00 */
[----:B------:R-:W2:Y:S01]  /*9460*/  LDG.E R18, desc[UR58][R2.64] ;  /* 0x0000003a02127981 */ /* 0x000ea2000c1e1900 */
[----:B------:R-:W-:Y:S02]  /*9470*/  SHF.L.U64.HI R5, R10, 0x3, R5 ;  /* 0x000000030a057819 */ /* 0x000fe40000010205 */
[C---:B------:R-:W-:Y:S02]  /*9480*/  IADD3 R12, P0, R4.reuse, UR4, RZ ;  /* 0x00000004040c7c10 */ /* 0x040fe4000ff1e0ff */
[C---:B------:R-:W-:Y:S02]  /*9490*/  IADD3 R8, P4, R4.reuse, UR6, RZ ;  /* 0x0000000604087c10 */ /* 0x040fe4000ff9e0ff */
[C---:B------:R-:W-:Y:S01]  /*94a0*/  IADD3.X R13, R5.reuse, UR5, RZ, P0, !PT ;  /* 0x00000005050d7c10 */ /* 0x040fe200087fe4ff */
[----:B------:R-:W-:Y:S01]  /*94b0*/  ULDC.64 UR4, c[0x0][0x518] ;  /* 0x0001460000047ab9 */ /* 0x000fe20000000a00 */
[----:B------:R-:W-:Y:S01]  /*94c0*/  IADD3.X R9, R5, UR7, RZ, P4, !PT ;  /* 0x0000000705097c10 */ /* 0x000fe2000a7fe4ff */
[----:B-1----:R1:W3:Y:S04]  /*94d0*/  LDG.E R2, desc[UR58][R2.64+0x4] ;  /* 0x0000043a02027981 */ /* 0x0022e8000c1e1900 */
[----:B------:R-:W4:Y:S04]  /*94e0*/  LDG.E.64 R12, desc[UR58][R12.64] ;  /* 0x0000003a0c0c7981 */ /* 0x000f28000c1e1b00 */
[----:B------:R-:W2:Y:S01]  /*94f0*/  LDG.E.64 R8, desc[UR58][R8.64] ;  /* 0x0000003a08087981 */ /* 0x000ea2000c1e1b00 */
[----:B------:R-:W-:-:S04]  /*9500*/  IADD3 R6, P0, R4, UR4, RZ ;  /* 0x0000000404067c10 */ /* 0x000fc8000ff1e0ff */
[----:B------:R-:W-:Y:S01]  /*9510*/  IADD3.X R7, R5, UR5, RZ, P0, !PT ;  /* 0x0000000505077c10 */ /* 0x000fe200087fe4ff */
[----:B------:R-:W-:-:S05]  /*9520*/  ULDC.64 UR4, c[0x0][0x528] ;  /* 0x00014a0000047ab9 */ /* 0x000fca0000000a00 */
[----:B------:R-:W3:Y:S01]  /*9530*/  LDG.E.64 R6, desc[UR58][R6.64] ;  /* 0x0000003a06067981 */ /* 0x000ee2000c1e1b00 */
[----:B------:R-:W-:-:S04]  /*9540*/  IADD3 R4, P0, R4, UR4, RZ ;  /* 0x0000000404047c10 */ /* 0x000fc8000ff1e0ff */
[----:B------:R-:W-:-:S06]  /*9550*/  IADD3.X R5, R5, UR5, RZ, P0, !PT ;  /* 0x0000000505057c10 */ /* 0x000fcc00087fe4ff */
[----:B------:R-:W3:Y:S04]  /*9560*/  LDG.E.64 R4, desc[UR58][R4.64] ;  /* 0x0000003a04047981 */ /* 0x000ee8000c1e1b00 */
[----:B----4-:R-:W-:Y:S04]  /*9570*/  STS.64 [UR14], R12 ;  /* 0x0000000cff007988 */ /* 0x010fe80008000a0e */
[----:B--2---:R-:W-:Y:S04]  /*9580*/  STS.64 [UR15], R8 ;  /* 0x00000008ff007988 */ /* 0x004fe80008000a0f */
[----:B------:R-:W2:Y:S01]  /*9590*/  LDS R14, [UR14+0x1c] ;  /* 0x00001c0eff0e7984 */ /* 0x000ea20008000800 */
[----:B---3--:R-:W-:-:S04]  /*95a0*/  LOP3.LUT R23, R7, 0x1fffffff, RZ, 0xc0, !PT ;  /* 0x1fffffff07177812 */ /* 0x008fc800078ec0ff */
[----:B------:R-:W-:-:S04]  /*95b0*/  SHF.R.U32.HI R15, RZ, 0x4, R23 ;  /* 0x00000004ff0f7819 */ /* 0x000fc80000011617 */
[----:B--2---:R-:W-:-:S05]  /*95c0*/  LOP3.LUT R14, R14, 0xf, R15, 0xb8, !PT ;  /* 0x0000000f0e0e7812 */ /* 0x004fca00078eb80f */
[----:B------:R-:W-:Y:S04]  /*95d0*/  STS [UR14+0x1c], R14 ;  /* 0x00001c0eff007988 */ /* 0x000fe8000800080e */
[----:B------:R-:W2:Y:S02]  /*95e0*/  LDS R7, [UR14+0x1c] ;  /* 0x00001c0eff077984 */ /* 0x000ea40008000800 */
[----:B--2---:R-:W-:-:S05]  /*95f0*/  LOP3.LUT R7, R7, 0xf0, RZ, 0xb8, !PT ;  /* 0x000000f007077812 */ /* 0x004fca00078eb8ff */
[----:B------:R-:W-:Y:S04]  /*9600*/  STS [UR14+0x1c], R7 ;  /* 0x00001c07ff007988 */ /* 0x000fe8000800080e */
[----:B------:R-:W2:Y:S01]  /*9610*/  LDS R12, [UR14+0x1c] ;  /* 0x00001c0eff0c7984 */ /* 0x000ea20008000800 */
[----:B------:R-:W-:-:S05]  /*9620*/  IMAD.U32 R8, RZ, RZ, UR14 ;  /* 0x0000000eff087e24 */ /* 0x000fca000f8e00ff */
[----:B------:R-:W-:Y:S02]  /*9630*/  SHF.R.U64 R8, R8, 0x4, RZ ;  /* 0x0000000408087819 */ /* 0x000fe400000012ff */
[----:B--2---:R-:W-:-:S05]  /*9640*/  LOP3.LUT R9, R12, 0xf00, RZ, 0xb8, !PT ;  /* 0x00000f000c097812 */ /* 0x004fca00078eb8ff */
[----:B------:R-:W-:Y:S04]  /*9650*/  STS.64 [UR14+0x18], R8 ;  /* 0x00001808ff007988 */ /* 0x000fe80008000a0e */
[----:B------:R-:W1:Y:S01]  /*9660*/  LDS R24, [UR14+0x1c] ;  /* 0x00001c0eff187984 */ /* 0x000e620008000800 */
[----:B------:R-:W-:Y:S01]  /*9670*/  SHF.R.U64 R23, R6, 0x4, R23 ;  /* 0x0000000406177819 */ /* 0x000fe20000001217 */
[----:B-----5:R-:W-:Y:S01]  /*9680*/  VIADD R12, R19, 0xffffffff ;  /* 0xffffffff130c7836 */ /* 0x020fe20000000000 */
[----:B------:R-:W-:Y:S01]  /*9690*/  CS2R R14, SRZ ;  /* 0x00000000000e7805 */ /* 0x000fe2000001ff00 */
[----:B------:R-:W-:Y:S01]  /*96a0*/  VIADD R13, R18, 0xffffffff ;  /* 0xffffffff120d7836 */ /* 0x000fe20000000000 */
[----:B------:R-:W-:Y:S04]  /*96b0*/  STS [UR14+0x10], R8 ;  /* 0x00001008ff007988 */ /* 0x000fe8000800080e */
[----:B------:R-:W-:Y:S04]  /*96c0*/  STS [UR14+0x14], R8 ;  /* 0x00001408ff007988 */ /* 0x000fe8000800080e */
[----:B------:R-:W-:Y:S04]  /*96d0*/  STS.128 [UR14+0x20], R12 ;  /* 0x0000200cff007988 */ /* 0x000fe80008000c0e */
[----:B------:R-:W-:Y:S04]  /*96e0*/  STS [UR14+0xc], R23 ;  /* 0x00000c17ff007988 */ /* 0x000fe8000800080e */
[----:B------:R-:W-:Y:S01]  /*96f0*/  STS [UR14+0x30], RZ ;  /* 0x000030ffff007988 */ /* 0x000fe2000800080e */
[----:B-1----:R-:W-:-:S05]  /*9700*/  LOP3.LUT R3, R24, 0xf000, RZ, 0xb8, !PT ;  /* 0x0000f00018037812 */ /* 0x002fca00078eb8ff */
[----:B------:R-:W-:Y:S04]  /*9710*/  STS [UR14+0x1c], R3 ;  /* 0x00001c03ff007988 */ /* 0x000fe8000800080e */
[----:B------:R-:W1:Y:S01]  /*9720*/  LDS R6, [UR15+0x1c] ;  /* 0x00001c0fff067984 */ /* 0x000e620008000800 */
[----:B------:R-:W-:-:S04]  /*9730*/  LOP3.LUT R7, R5, 0x1fffffff, RZ, 0xc0, !PT ;  /* 0x1fffffff05077812 */ /* 0x000fc800078ec0ff */
[----:B------:R-:W-:-:S04]  /*9740*/  SHF.R.U32.HI R5, RZ, 0x4, R7 ;  /* 0x00000004ff057819 */ /* 0x000fc80000011607 */
[----:B-1----:R-:W-:-:S05]  /*9750*/  LOP3.LUT R6, R6, 0xf, R5, 0xb8, !PT ;  /* 0x0000000f06067812 */ /* 0x002fca00078eb805 */
[----:B------:R-:W-:Y:S04]  /*9760*/  STS [UR15+0x1c], R6 ;  /* 0x00001c06ff007988 */ /* 0x000fe8000800080f */
[----:B------:R-:W1:Y:S02]  /*9770*/  LDS R5, [UR15+0x1c] ;  /* 0x00001c0fff057984 */ /* 0x000e640008000800 */
[----:B-1----:R-:W-:-:S05]  /*9780*/  LOP3.LUT R5, R5, 0xf0, RZ, 0xb8, !PT ;  /* 0x000000f005057812 */ /* 0x002fca00078eb8ff */
[----:B------:R-:W-:Y:S04]  /*9790*/  STS [UR15+0x1c], R5 ;  /* 0x00001c05ff007988 */ /* 0x000fe8000800080f */
[----:B------:R-:W1:Y:S01]  /*97a0*/  LDS R8, [UR15+0x1c] ;  /* 0x00001c0fff087984 */ /* 0x000e620008000800 */
[----:B------:R-:W-:-:S05]  /*97b0*/  IMAD.U32 R24, RZ, RZ, UR15 ;  /* 0x0000000fff187e24 */ /* 0x000fca000f8e00ff */
[----:B------:R-:W-:Y:S02]  /*97c0*/  SHF.R.U64 R24, R24, 0x4, RZ ;  /* 0x0000000418187819 */ /* 0x000fe400000012ff */
[----:B-1----:R-:W-:-:S05]  /*97d0*/  LOP3.LUT R25, R8, 0xf00, RZ, 0xb8, !PT ;  /* 0x00000f0008197812 */ /* 0x002fca00078eb8ff */
[----:B------:R-:W-:Y:S04]  /*97e0*/  STS.64 [UR15+0x18], R24 ;  /* 0x00001818ff007988 */ /* 0x000fe80008000a0f */
[----:B------:R-:W1:Y:S01]  /*97f0*/  LDS R3, [UR15+0x1c] ;  /* 0x00001c0fff037984 */ /* 0x000e620008000800 */
[----:B------:R-:W-:Y:S01]  /*9800*/  VIADD R13, R2, 0xffffffff ;  /* 0xffffffff020d7836 */ /* 0x000fe20000000000 */
[----:B------:R-:W-:Y:S02]  /*9810*/  SHF.R.U64 R4, R4, 0x4, R7 ;  /* 0x0000000404047819 */ /* 0x000fe40000001207 */
[----:B------:R2:W-:Y:S04]  /*9820*/  STS [UR15+0x10], R24 ;  /* 0x00001018ff007988 */ /* 0x0005e8000800080f */
[----:B------:R2:W-:Y:S04]  /*9830*/  STS.128 [UR15+0x20], R12 ;  /* 0x0000200cff007988 */ /* 0x0005e80008000c0f */
[----:B------:R2:W-:Y:S04]  /*9840*/  STS [UR15+0xc], R4 ;  /* 0x00000c04ff007988 */ /* 0x0005e8000800080f */
[----:B------:R2:W-:Y:S04]  /*9850*/  STS [UR15+0x14], R24 ;  /* 0x00001418ff007988 */ /* 0x0005e8000800080f */
[----:B------:R-:W-:Y:S01]  /*9860*/  STS [UR15+0x30], RZ ;  /* 0x000030ffff007988 */ /* 0x000fe2000800080f */
[----:B-1----:R-:W-:-:S05]  /*9870*/  LOP3.LUT R2, R3, 0xf000, RZ, 0xb8, !PT ;  /* 0x0000f00003027812 */ /* 0x002fca00078eb8ff */
[----:B------:R2:W-:Y:S02]  /*9880*/  STS [UR15+0x1c], R2 ;  /* 0x00001c02ff007988 */ /* 0x0005e4000800080f */
.L_x_175:
[----:B------:R-:W-:Y:S05]  /*9890*/  BSYNC B1 ;  /* 0x0000000000017941 */ /* 0x000fea0003800000 */
.L_x_174:
[----:B------:R-:W-:-:S03]  /*98a0*/  UMOV UR4, 0xffffffff ;  /* 0xffffffff00047882 */ /* 0x000fc60000000000 */
[----:B------:R-:W-:Y:S05]  /*98b0*/  BRA.DIV UR4, `(.L_x_176) ;  /* 0x0000003604147947 */ /* 0x000fea000b800000 */
[----:B------:R-:W-:Y:S01]  /*98c0*/  ELECT P6, URZ, PT ;  /* 0x00000000003f782f */ /* 0x000fe200038c0000 */
[----:B------:R-:W-:-:S12]  /*98d0*/  NOP ;  /* 0x0000000000007918 */ /* 0x000fd80000000000 */
.L_x_259:
[----:B-12---:R-:W1:Y:S02]  /*98e0*/  S2R R2, SR_LANEID ;  /* 0x0000000000027919 */ /* 0x006e640000000000 */
[----:B-1----:R-:W-:-:S05]  /*98f0*/  IMAD.SHL.U32 R6, R2, 0x4, RZ ;  /* 0x0000000402067824 */ /* 0x002fca00078e00ff */
[----:B------:R1:W2:Y:S01]  /*9900*/  LDS R7, [R6+UR14] ;  /* 0x0000000e06077984 */ /* 0x0002a20008000800 */
[C---:B------:R-:W-:Y:S02]  /*9910*/  IADD3 R4, P0, R6.reuse, UR8, RZ ;  /* 0x0000000806047c10 */ /* 0x040fe4000ff1e0ff */
[----:B------:R-:W-:Y:S01]  /*9920*/  IADD3 R2, P4, R6, UR10, RZ ;  /* 0x0000000a06027c10 */ /* 0x000fe2000ff9e0ff */
[----:B------:R1:W3:Y:S01]  /*9930*/  LDS R9, [R6+UR14+0x80] ;  /* 0x0000800e06097984 */ /* 0x0002e20008000800 */
[----:B------:R-:W-:Y:S11]  /*9940*/  @!P6 BRA `(.L_x_177) ;  /* 0x000000000008e947 */ /* 0x000ff60003800000 */
[----:B------:R0:W-:Y:S01]  /*9950*/  UTMACMDFLUSH ;  /* 0x00000000000079b7 */ /* 0x0001e20000000000 */
[----:B------:R-:W-:-:S04]  /*9960*/  DEPBAR.LE SB0, 0x0 ;  /* 0x000080000000791a */ /* 0x000fc80000000000 */
.L_x_177:
[----:B------:R-:W-:Y:S01]  /*9970*/  IMAD.X R5, RZ, RZ, UR9, P0 ;  /* 0x00000009ff057e24 */ /* 0x000fe200080e06ff */
[----:B------:R-:W-:Y:S05]  /*9980*/  WARPSYNC.ALL ;  /* 0x0000000000007948 */ /* 0x000fea0003800000 */
[----:B------:R-:W-:Y:S01]  /*9990*/  IMAD.X R3, RZ, RZ, UR11, P4 ;  /* 0x0000000bff037e24 */ /* 0x000fe2000a0e06ff */
[----:B--2---:R2:W5:Y:S04]  /*99a0*/  ATOMG.E.EXCH.STRONG.GPU PT, RZ, [R4], R7 ;  /* 0x0000000704ff73a8 */ /* 0x00456800041ee100 */
[----:B---3--:R2:W5:Y:S01]  /*99b0*/  ATOMG.E.EXCH.STRONG.GPU PT, RZ, [R2], R9 ;  /* 0x0000000902ff73a8 */ /* 0x00856200041ee100 */
[----:B------:R-:W-:-:S07]  /*99c0*/  IMAD.MOV.U32 R18, RZ, RZ, R10 ;  /* 0x000000ffff127224 */ /* 0x000fce00078e000a */
.L_x_172:
[----:B------:R-:W-:Y:S01]  /*99d0*/  ISETP.NE.AND P4, PT, R11, RZ, PT ;  /* 0x000000ff0b00720c */ /* 0x000fe20003f85270 */
[----:B------:R-:W-:Y:S01]  /*99e0*/  VIADD R21, R21, 0x1 ;  /* 0x0000000115157836 */ /* 0x000fe20000000000 */
[----:B--2---:R-:W-:Y:S02]  /*99f0*/  SEL R3, RZ, 0x1, !P3 ;  /* 0x00000001ff037807 */ /* 0x004fe40005800000 */
[----:B-1----:R-:W-:Y:S02]  /*9a00*/  PRMT R2, RZ, 0x7610, R2 ;  /* 0x00007610ff027816 */ /* 0x002fe40000000002 */
[----:B------:R-:W-:-:S04]  /*9a10*/  ISETP.NE.AND P0, PT, R21, 0x8, PT ;  /* 0x000000081500780c */ /* 0x000fc80003f05270 */
[----:B------:R-:W-:Y:S02]  /*9a20*/  SEL R5, RZ, 0x1, P0 ;  /* 0x00000001ff057807 */ /* 0x000fe40000000000 */
[----:B------:R-:W-:Y:S02]  /*9a30*/  SEL R21, R21, RZ, P0 ;  /* 0x000000ff15157207 */ /* 0x000fe40000000000 */
[----:B------:R-:W-:Y:S01]  /*9a40*/  LOP3.LUT R22, R22, R5, RZ, 0x3c, !PT ;  /* 0x0000000516167212 */ /* 0x000fe200078e3cff */
[----:B------:R-:W-:Y:S06]  /*9a50*/  @P4 BRA `(.L_x_178) ;  /* 0xfffffff000a84947 */ /* 0x000fec000383ffff */
[----:B------:R-:W-:Y:S05]  /*9a60*/  BSYNC B0 ;  /* 0x0000000000007941 */ /* 0x000fea0003800000 */
.L_x_158:
[----:B------:R-:W-:-:S03]  /*9a70*/  UMOV UR4, 0xffffffff ;  /* 0xffffffff00047882 */ /* 0x000fc60000000000 */
[----:B------:R-:W-:Y:S05]  /*9a80*/  BRA.DIV UR4, `(.L_x_179) ;  /* 0x0000003204d07947 */ /* 0x000fea000b800000 */
[----:B-----5:R-:W-:-:S13]  /*9a90*/  ELECT P6, URZ, PT ;  /* 0x00000000003f782f */ /* 0x020fda00038c0000 */
.L_x_262:
[----:B------:R-:W-:Y:S04]  /*9aa0*/  BSSY B0, `(.L_x_180) ;  /* 0x0000072000007945 */ /* 0x000fe80003800000 */
[----:B------:R-:W-:Y:S05]  /*9ab0*/  @!P6 BRA `(.L_x_181) ;  /* 0x0000000400c0e947 */ /* 0x000fea0003800000 */
[----:B------:R-:W-:-:S04]  /*9ac0*/  ULOP3.LUT UR4, UR52, 0x2, URZ, 0xfc, !UPT ;  /* 0x0000000234047892 */ /* 0x000fc8000f8efc3f */
[----:B------:R-:W-:-:S06]  /*9ad0*/  UISETP.NE.AND UP0, UPT, UR4, 0x3, UPT ;  /* 0x000000030400788c */ /* 0x000fcc000bf05270 */
[----:B------:R-:W-:-:S13]  /*9ae0*/  PLOP3.LUT P0, PT, PT, PT, UP0, 0x80, 0x0 ;  /* 0x000000000000781c */ /* 0x000fda0003f0f008 */
[----:B------:R-:W-:Y:S05]  /*9af0*/  @!P0 BRA `(.L_x_182) ;  /* 0x0000000000048947 */ /* 0x000fea0003800000 */
[----:B------:R-:W-:Y:S01]  /*9b00*/  BPT.TRAP 0x1 ;  /* 0x000000040000795c */ /* 0x000fe20000300000 */
.L_x_182:
[----:B------:R-:W-:Y:S01]  /*9b10*/  IMAD.U32 R3, RZ, RZ, UR12 ;  /* 0x0000000cff037e24 */ /* 0x000fe2000f8e00ff */
[----:B------:R-:W-:-:S03]  /*9b20*/  SHF.L.U32 R2, R20, 0x1f, RZ ;  /* 0x0000001f14027819 */ /* 0x000fc600000006ff */
[----:B------:R-:W-:-:S04]  /*9b30*/  VIADD R3, R3, 0x384e0 ;  /* 0x000384e003037836 */ /* 0x000fc80000000000 */
[C---:B------:R-:W-:Y:S02]  /*9b40*/  IMAD R7, R0.reuse, 0x8, R3 ;  /* 0x0000000800077824 */ /* 0x040fe400078e0203 */
[----:B------:R-:W-:Y:S02]  /*9b50*/  VIADD R0, R0, 0x1 ;  /* 0x0000000100007836 */ /* 0x000fe40000000000 */
[----:B------:R-:W1:Y:S03]  /*9b60*/  SYNCS.PHASECHK.TRANS64.TRYWAIT P0, [R7+URZ], R2 ;  /* 0x00000002070075a7 */ /* 0x000e66000800017f */
[----:B------:R-:W-:-:S04]  /*9b70*/  ISETP.NE.AND P1, PT, R0, 0xc, PT ;  /* 0x0000000c0000780c */ /* 0x000fc80003f25270 */
[----:B------:R-:W-:Y:S02]  /*9b80*/  SEL R5, RZ, 0x1, P1 ;  /* 0x00000001ff057807 */ /* 0x000fe40000800000 */
[----:B------:R-:W-:Y:S02]  /*9b90*/  SEL R0, R0, RZ, P1 ;  /* 0x000000ff00007207 */ /* 0x000fe40000800000 */
[----:B------:R-:W-:-:S03]  /*9ba0*/  LOP3.LUT R5, R20, R5, RZ, 0x3c, !PT ;  /* 0x0000000514057212 */ /* 0x000fc600078e3cff */
[----:B------:R-:W-:Y:S01]  /*9bb0*/  IMAD R9, R0, 0x8, R3 ;  /* 0x0000000800097824 */ /* 0x000fe200078e0203 */
[----:B------:R-:W-:Y:S01]  /*9bc0*/  SHF.L.U32 R4, R5, 0x1f, RZ ;  /* 0x0000001f05047819 */ /* 0x000fe200000006ff */
[----:B-1----:R-:W-:Y:S06]  /*9bd0*/  @!P0 BRA `(.L_x_183) ;  /* 0x00000030009c8947 */ /* 0x002fec0003800000 */
.L_x_263:
[----:B------:R-:W2:Y:S01]  /*9be0*/  SYNCS.PHASECHK.TRANS64.TRYWAIT P0, [R9+URZ], R4 ;  /* 0x00000004090075a7 */ /* 0x000ea2000800017f */
[----:B------:R-:W-:-:S05]  /*9bf0*/  VIADD R0, R0, 0x1 ;  /* 0x0000000100007836 */ /* 0x000fca0000000000 */
[----:B------:R-:W-:-:S04]  /*9c00*/  ISETP.NE.AND P1, PT, R0, 0xc, PT ;  /* 0x0000000c0000780c */ /* 0x000fc80003f25270 */
[----:B-1----:R-:W-:Y:S02]  /*9c10*/  SEL R2, RZ, 0x1, P1 ;  /* 0x00000001ff027807 */ /* 0x002fe40000800000 */
[----:B------:R-:W-:Y:S02]  /*9c20*/  SEL R0, R0, RZ, P1 ;  /* 0x000000ff00007207 */ /* 0x000fe40000800000 */
[----:B------:R-:W-:-:S03]  /*9c30*/  LOP3.LUT R7, R5, R2, RZ, 0x3c, !PT ;  /* 0x0000000205077212 */ /* 0x000fc600078e3cff */
[----:B------:R-:W-:Y:S01]  /*9c40*/  IMAD R6, R0, 0x8, R3 ;  /* 0x0000000800067824 */ /* 0x000fe200078e0203 */
[----:B------:R-:W-:Y:S01]  /*9c50*/  SHF.L.U32 R5, R7, 0x1f, RZ ;  /* 0x0000001f07057819 */ /* 0x000fe200000006ff */
[----:B--2---:R-:W-:Y:S06]  /*9c60*/  @!P0 BRA `(.L_x_184) ;  /* 0x00000030008c8947 */ /* 0x004fec0003800000 */
.L_x_264:
[----:B------:R-:W2:Y:S01]  /*9c70*/  SYNCS.PHASECHK.TRANS64.TRYWAIT P0, [R6+URZ], R5 ;  /* 0x00000005060075a7 */ /* 0x000ea2000800017f */
[----:B------:R-:W-:-:S05]  /*9c80*/  VIADD R0, R0, 0x1 ;  /* 0x0000000100007836 */ /* 0x000fca0000000000 */
[----:B------:R-:W-:-:S04]  /*9c90*/  ISETP.NE.AND P1, PT, R0, 0xc, PT ;  /* 0x0000000c0000780c */ /* 0x000fc80003f25270 */
[----:B------:R-:W-:Y:S02]  /*9ca0*/  SEL R2, RZ, 0x1, P1 ;  /* 0x00000001ff027807 */ /* 0x000fe40000800000 */
[----:B------:R-:W-:Y:S02]  /*9cb0*/  SEL R0, R0, RZ, P1 ;  /* 0x000000ff00007207 */ /* 0x000fe40000800000 */
[----:B------:R-:W-:-:S03]  /*9cc0*/  LOP3.LUT R7, R7, R2, RZ, 0x3c, !PT ;  /* 0x0000000207077212 */ /* 0x000fc600078e3cff */
[----:B-1----:R-:W-:Y:S01]  /*9cd0*/  IMAD R9, R0, 0x8, R3 ;  /* 0x0000000800097824 */ /* 0x002fe200078e0203 */
[----:B------:R-:W-:Y:S01]  /*9ce0*/  SHF.L.U32 R4, R7, 0x1f, RZ ;  /* 0x0000001f07047819 */ /* 0x000fe200000006ff */
[----:B--2---:R-:W-:Y:S06]  /*9cf0*/  @!P0 BRA `(.L_x_185) ;  /* 0x00000030007c8947 */ /* 0x004fec0003800000 */
.L_x_265:
        /* <DEDUP_REMOVED lines=9> */
.L_x_266:
        /* <DEDUP_REMOVED lines=9> */
.L_x_267:
        /* <DEDUP_REMOVED lines=9> */
.L_x_268:
        /* <DEDUP_REMOVED lines=9> */
.L_x_269:
        /* <DEDUP_REMOVED lines=9> */
.L_x_270:
        /* <DEDUP_REMOVED lines=9> */
.L_x_271:
        /* <DEDUP_REMOVED lines=9> */
.L_x_272:
[----:B------:R-:W2:Y:S01]  /*a0f0*/  SYNCS.PHASECHK.TRANS64.TRYWAIT P0, [R6+URZ], R5 ;  /* 0x00000005060075a7 */ /* 0x000ea2000800017f */
[----:B------:R-:W-:-:S05]  /*a100*/  VIADD R0, R0, 0x1 ;  /* 0x0000000100007836 */ /* 0x000fca0000000000 */
[----:B------:R-:W-:-:S04]  /*a110*/  ISETP.NE.AND P1, PT, R0, 0xc, PT ;  /* 0x0000000c0000780c */ /* 0x000fc80003f25270 */
[----:B------:R-:W-:Y:S02]  /*a120*/  SEL R2, RZ, 0x1, P1 ;  /* 0x00000001ff027807 */ /* 0x000fe40000800000 */
[----:B------:R-:W-:Y:S02]  /*a130*/  SEL R0, R0, RZ, P1 ;  /* 0x000000ff00007207 */ /* 0x000fe40000800000 */
[----:B------:R-:W-:Y:S01]  /*a140*/  LOP3.LUT R2, R7, R2, RZ, 0x3c, !PT ;  /* 0x0000000207027212 */ /* 0x000fe200078e3cff */
[----:B--2---:R-:W-:Y:S06]  /*a150*/  @!P0 BRA `(.L_x_193) ;  /* 0x0000003000048947 */ /* 0x004fec0003800000 */
.L_x_273:
[----:B------:R-:W-:Y:S01]  /*a160*/  IMAD R3, R0, 0x8, R3 ;  /* 0x0000000800037824 */ /* 0x000fe200078e0203 */
[----:B------:R-:W-:-:S07]  /*a170*/  SHF.L.U32 R0, R2, 0x1f, RZ ;  /* 0x0000001f02007819 */ /* 0x000fce00000006ff */
.L_x_194:
[----:B---3--:R3:W4:Y:S02]  /*a180*/  SYNCS.PHASECHK.TRANS64.TRYWAIT P0, [R3+URZ], R0 ;  /* 0x00000000030075a7 */ /* 0x008724000800017f */
[----:B----4-:R-:W-:Y:S05]  /*a190*/  @!P0 NANOSLEEP.SYNCS 0x989680 ;  /* 0x009896800000895d */ /* 0x010fea0003900000 */
[----:B------:R-:W4:Y:S02]  /*a1a0*/  @!P0 SYNCS.PHASECHK.TRANS64 P0, [R3+URZ], R0 ;  /* 0x00000000030085a7 */ /* 0x000f24000800007f */
[----:B----4-:R-:W-:Y:S05]  /*a1b0*/  @!P0 BRA `(.L_x_194) ;  /* 0xfffffffc00f08947 */ /* 0x010fea000383ffff */
.L_x_181:
[----:B------:R-:W-:Y:S05]  /*a1c0*/  BSYNC B0 ;  /* 0x0000000000007941 */ /* 0x000fea0003800000 */
.L_x_180:
[----:B------:R-:W-:Y:S05]  /*a1d0*/  EXIT ;  /* 0x000000000000794d */ /* 0x000fea0003800000 */
.L_x_96:
[----:B------:R-:W-:Y:S01]  /*a1e0*/  PLOP3.LUT P1, PT, PT, PT, UP3, 0x80, 0x0 ;  /* 0x000000000000781c */ /* 0x000fe20003f2f038 */
[----:B------:R-:W-:Y:S01]  /*a1f0*/  ULDC UR20, c[0x0][0x10] ;  /* 0x0000040000147ab9 */ /* 0x000fe20000000800 */
[----:B------:R-:W-:Y:S01]  /*a200*/  ULDC UR24, c[0x0][0x904] ;  /* 0x0002410000187ab9 */ /* 0x000fe20000000800 */
[----:B------:R-:W-:Y:S01]  /*a210*/  UMOV UR19, 0xffffffff ;  /* 0xffffffff00137882 */ /* 0x000fe20000000000 */
[----:B------:R-:W-:Y:S01]  /*a220*/  P2R R0, PR, RZ, 0x2 ;  /* 0x00000002ff007803 */ /* 0x000fe20000000000 */
[----:B------:R-:W-:Y:S01]  /*a230*/  ULDC.64 UR12, c[0x0][0x8c8] ;  /* 0x00023200000c7ab9 */ /* 0x000fe20000000a00 */
[----:B------:R-:W-:Y:S01]  /*a240*/  UIMAD.WIDE.U32 UR20, UR39, UR20, URZ ;  /* 0x00000014271472a5 */ /* 0x000fe2000f8e003f */
[----:B------:R-:W-:Y:S01]  /*a250*/  IMAD.MOV.U32 R16, RZ, RZ, RZ ;  /* 0x000000ffff107224 */ /* 0x000fe200078e00ff */
[----:B------:R-:W-:Y:S01]  /*a260*/  ULDC.64 UR14, c[0x0][0x8e0] ;  /* 0x00023800000e7ab9 */ /* 0x000fe20000000a00 */
[----:B------:R-:W-:Y:S02]  /*a270*/  USHF.L.U32 UR25, UR19, UR24, URZ ;  /* 0x0000001813197299 */ /* 0x000fe4000800063f */
[----:B------:R-:W-:-:S02]  /*a280*/  UIADD3 UR11, UP1, UR12, -0x1, URZ ;  /* 0xffffffff0c0b7890 */ /* 0x000fc4000ff3e03f */
[----:B------:R-:W1:Y:S01]  /*a290*/  @P1 S2R R0, SR_CTAID.Y ;  /* 0x0000000000001919 */ /* 0x000e620000002600 */
[----:B------:R-:W-:Y:S01]  /*a2a0*/  ULDC UR19, c[0x0][0x14] ;  /* 0x0000050000137ab9 */ /* 0x000fe20000000800 */
[----:B------:R-:W-:Y:S02]  /*a2b0*/  UIADD3 UR12, UP2, UR14, -0x1, URZ ;  /* 0xffffffff0e0c7890 */ /* 0x000fe4000ff5e03f */
[----:B------:R-:W-:Y:S02]  /*a2c0*/  UIMAD.WIDE.U32 UR22, UR20, UR19, URZ ;  /* 0x00000013141672a5 */ /* 0x000fe4000f8e003f */
[----:B------:R-:W-:Y:S01]  /*a2d0*/  UIMAD UR21, UR21, UR19, URZ ;  /* 0x00000013151572a4 */ /* 0x000fe2000f8e023f */
[----:B------:R-:W-:Y:S01]  /*a2e0*/  ULDC UR18, c[0x0][0x8a8] ;  /* 0x00022a0000127ab9 */ /* 0x000fe20000000800 */
[----:B------:R-:W-:Y:S01]  /*a2f0*/  UMOV UR26, 0x1 ;  /* 0x00000001001a7882 */ /* 0x000fe20000000000 */
[----:B------:R-:W-:Y:S02]  /*a300*/  UIADD3.X UR14, UR15, -0x1, URZ, UP2, !UPT ;  /* 0xffffffff0f0e7890 */ /* 0x000fe400097fe43f */
[----:B------:R-:W-:-:S02]  /*a310*/  UIADD3.X UR13, UR13, -0x1, URZ, UP1, !UPT ;  /* 0xffffffff0d0d7890 */ /* 0x000fc40008ffe43f */
[----:B------:R-:W-:Y:S02]  /*a320*/  ULOP3.LUT UR15, UR53, 0x2, URZ, 0xfc, !UPT ;  /* 0x00000002350f7892 */ /* 0x000fe4000f8efc3f */
[----:B------:R-:W-:Y:S02]  /*a330*/  UIADD3 UR16, UR8, -0x1, URZ ;  /* 0xffffffff08107890 */ /* 0x000fe4000fffe03f */
[----:B------:R-:W-:Y:S02]  /*a340*/  UIADD3 UR17, UR7, -0x1, URZ ;  /* 0xffffffff07117890 */ /* 0x000fe4000fffe03f */
[----:B------:R-:W-:Y:S02]  /*a350*/  UIADD3 UR18, UR18, -0x1, URZ ;  /* 0xffffffff12127890 */ /* 0x000fe4000fffe03f */
[----:B------:R-:W-:Y:S02]  /*a360*/  USHF.L.U32 UR19, UR26, UR24, URZ ;  /* 0x000000181a137299 */ /* 0x000fe4000800063f */
[----:B------:R-:W-:-:S02]  /*a370*/  ULOP3.LUT UR20, URZ, UR25, URZ, 0x33, !UPT ;  /* 0x000000193f147292 */ /* 0x000fc4000f8e333f */
[----:B------:R-:W-:Y:S01]  /*a380*/  UIADD3 UR21, UR23, UR21, URZ ;  /* 0x0000001517157290 */ /* 0x000fe2000fffe03f */
[----:B-1----:R-:W-:Y:S01]  /*a390*/  @P1 R2UR UR40, R0 ;  /* 0x00000000002812ca */ /* 0x002fe200000e0000 */
[----:B------:R-:W-:-:S14]  /*a3a0*/  IMAD.MOV.U32 R0, RZ, RZ, 0x1 ;  /* 0x00000001ff007424 */ /* 0x000fdc00078e00ff */
.L_x_215:
[----:B------:R-:W1:Y:S01]  /*a3b0*/  LDC.64 R2, c[0x0][0x8f8] ;  /* 0x00023e00ff027b82 */ /* 0x000e620000000a00 */
[----:B------:R-:W-:Y:S01]  /*a3c0*/  UIADD3 UR10, UP1, UR10, UR22, URZ ;  /* 0x000000160a0a7290 */ /* 0x000fe2000ff3e03f */
[----:B------:R-:W-:Y:S01]  /*a3d0*/  ISETP.NE.AND P2, PT, R20, RZ, PT ;  /* 0x000000ff1400720c */ /* 0x000fe20003f45270 */
[----:B------:R-:W-:Y:S01]  /*a3e0*/  UMOV UR24, 0xffffffff ;  /* 0xffffffff00187882 */ /* 0x000fe20000000000 */
[----:B------:R-:W-:Y:S01]  /*a3f0*/  UMOV UR25, 0xffffffff ;  /* 0xffffffff00197882 */ /* 0x000fe20000000000 */
[----:B------:R-:W-:Y:S01]  /*a400*/  UIADD3.X UR9, UR9, UR21, URZ, UP1, !UPT ;  /* 0x0000001509097290 */ /* 0x000fe20008ffe43f */
[----:B------:R-:W-:Y:S01]  /*a410*/  IMAD.MOV.U32 R15, RZ, RZ, RZ ;  /* 0x000000ffff0f7224 */ /* 0x000fe200078e00ff */
[----:B------:R-:W-:Y:S01]  /*a420*/  UMOV UR26, 0xffffffff ;  /* 0xffffffff001a7882 */ /* 0x000fe20000000000 */
[----:B-1----:R-:W-:-:S03]  /*a430*/  ISETP.LE.U32.AND P1, PT, R2, UR10, PT ;  /* 0x0000000a02007c0c */ /* 0x002fc6000bf23070 */
[----:B------:R-:W-:-:S05]  /*a440*/  IMAD.U32 R2, RZ, RZ, UR9 ;  /* 0x00000009ff027e24 */ /* 0x000fca000f8e00ff */
[----:B------:R-:W-:-:S13]  /*a450*/  ISETP.GE.U32.AND.EX P1, PT, R2, R3, PT, P1 ;  /* 0x000000030200720c */ /* 0x000fda0003f26110 */
[----:B---345:R-:W-:Y:S05]  /*a460*/  @P2 BRA P1, `(.L_x_195) ;  /* 0x0000001800402947 */ /* 0x038fea0000800000 */
[----:B------:R-:W-:-:S04]  /*a470*/  IADD3 R2, P2, R6, UR5, RZ ;  /* 0x0000000506027c10 */ /* 0x000fc8000ff5e0ff */
[----:B------:R-:W-:Y:S02]  /*a480*/  ISETP.GT.U32.AND P1, PT, R2, UR10, PT ;  /* 0x0000000a02007c0c */ /* 0x000fe4000bf24070 */
[----:B------:R-:W-:-:S04]  /*a490*/  IADD3.X R2, R7, UR4, RZ, P2, !PT ;  /* 0x0000000407027c10 */ /* 0x000fc800097fe4ff */
[----:B------:R-:W-:-:S13]  /*a4a0*/  ISETP.GT.U32.AND.EX P1, PT, R2, UR9, PT, P1 ;  /* 0x0000000902007c0c */ /* 0x000fda000bf24110 */
[----:B------:R-:W-:Y:S05]  /*a4b0*/  @P1 BRA `(.L_x_196) ;  /* 0x0000001400201947 */ /* 0x000fea0003800000 */
[----:B------:R-:W-:Y:S01]  /*a4c0*/  VIADD R12, R34, UR6 ;  /* 0x00000006220c7c36 */ /* 0x000fe20008000000 */
[----:B------:R-:W-:Y:S01]  /*a4d0*/  ULDC UR24, c[0x0][0x910] ;  /* 0x0002440000187ab9 */ /* 0x000fe20000000800 */
[----:B------:R-:W-:Y:S02]  /*a4e0*/  IMAD.MOV.U32 R22, RZ, RZ, R8 ;  /* 0x000000ffff167224 */ /* 0x000fe400078e0008 */
[----:B------:R-:W-:Y:S02]  /*a4f0*/  VIADD R13, R12, 0x20 ;  /* 0x000000200c0d7836 */ /* 0x000fe40000000000 */
[----:B------:R-:W-:-:S03]  /*a500*/  IMAD.MOV.U32 R14, RZ, RZ, R9 ;  /* 0x000000ffff0e7224 */ /* 0x000fc600078e0009 */
[----:B------:R-:W-:-:S13]  /*a510*/  ISETP.GE.AND P1, PT, R13, UR24, PT ;  /* 0x000000180d007c0c */ /* 0x000fda000bf26270 */
[----:B------:R-:W1:Y:S01]  /*a520*/  @!P1 LDC.64 R2, c[0x0][0x918] ;  /* 0x00024600ff029b82 */ /* 0x000e620000000a00 */
[----:B------:R-:W-:Y:S01]  /*a530*/  @!P1 VIADD R7, R12, 0x20 ;  /* 0x000000200c079836 */ /* 0x000fe20000000000 */
[----:B------:R-:W-:Y:S01]  /*a540*/  BSSY B0, `(.L_x_197) ;  /* 0x0000064000007945 */ /* 0x000fe20003800000 */
[----:B------:R-:W-:Y:S02]  /*a550*/  IMAD.MOV.U32 R6, RZ, RZ, 0x7fffffff ;  /* 0x7fffffffff067424 */ /* 0x000fe400078e00ff */
[----:B-1----:R-:W-:-:S05]  /*a560*/  @!P1 IMAD.WIDE R2, R7, 0xc, R2 ;  /* 0x0000000c07029825 */ /* 0x002fca00078e0202 */
[----:B------:R1:W5:Y:S04]  /*a570*/  @!P1 LDG.E R8, desc[UR58][R2.64] ;  /* 0x0000003a02089981 */ /* 0x000368000c1e1900 */
[----:B------:R1:W5:Y:S01]  /*a580*/  @!P1 LDG.E R9, desc[UR58][R2.64+0x4] ;  /* 0x0000043a02099981 */ /* 0x000362000c1e1900 */
[----:B------:R-:W-:Y:S01]  /*a590*/  ISETP.GE.AND P1, PT, R12, UR24, PT ;  /* 0x000000180c007c0c */ /* 0x000fe2000bf26270 */
[----:B------:R-:W-:-:S12]  /*a5a0*/  IMAD.MOV.U32 R7, RZ, RZ, RZ ;  /* 0x000000ffff077224 */ /* 0x000fd800078e00ff */
[----:B-1----:R-:W-:Y:S05]  /*a5b0*/  @P1 BRA `(.L_x_198) ;  /* 0x0000000400701947 */ /* 0x002fea0003800000 */
[----:B------:R-:W-:Y:S01]  /*a5c0*/  IABS R7, R11 ;  /* 0x0000000b00077213 */ /* 0x000fe20000000000 */
[----:B------:R-:W-:Y:S01]  /*a5d0*/  ULDC UR25, c[0x0][0x8f0] ;  /* 0x00023c0000197ab9 */ /* 0x000fe20000000800 */
[----:B------:R-:W-:Y:S02]  /*a5e0*/  IABS R6, R10 ;  /* 0x0000000a00067213 */ /* 0x000fe40000000000 */
[----:B------:R-:W1:Y:S01]  /*a5f0*/  I2F.RP R3, R7 ;  /* 0x0000000700037306 */ /* 0x000e620000209400 */
[----:B------:R-:W-:Y:S02]  /*a600*/  PLOP3.LUT P3, PT, PT, PT, UP0, 0x80, 0x0 ;  /* 0x000000000000781c */ /* 0x000fe40003f6f008 */
[----:B------:R-:W-:Y:S02]  /*a610*/  IADD3 R21, P2, R14, UR12, RZ ;  /* 0x0000000c0e157c10 */ /* 0x000fe4000ff5e0ff */
[----:B------:R-:W-:Y:S02]  /*a620*/  IADD3 R19, P1, R22, UR11, RZ ;  /* 0x0000000b16137c10 */ /* 0x000fe4000ff3e0ff */
[----:B------:R-:W-:Y:S01]  /*a630*/  LEA.HI.X.SX32 R24, R14, UR14, 0x1, P2 ;  /* 0x0000000e0e187c11 */ /* 0x000fe200090f0eff */
[----:B------:R-:W3:Y:S01]  /*a640*/  I2F.RP R2, R6 ;  /* 0x0000000600027306 */ /* 0x000ee20000209400 */
[----:B------:R-:W-:-:S07]  /*a650*/  LEA.HI.X.SX32 R22, R22, UR13, 0x1, P1 ;  /* 0x0000000d16167c11 */ /* 0x000fce00088f0eff */
[----:B-1----:R-:W1:Y:S08]  /*a660*/  MUFU.RCP R3, R3 ;  /* 0x0000000300037308 */ /* 0x002e700000001000 */
[----:B---3--:R-:W3:Y:S01]  /*a670*/  MUFU.RCP R2, R2 ;  /* 0x0000000200027308 */ /* 0x008ee20000001000 */
[----:B-1----:R-:W-:-:S07]  /*a680*/  VIADD R17, R3, 0xffffffe ;  /* 0x0ffffffe03117836 */ /* 0x002fce0000000000 */
[----:B------:R-:W1:Y:S01]  /*a690*/  F2I.FTZ.U32.TRUNC.NTZ R17, R17 ;  /* 0x0000001100117305 */ /* 0x000e62000021f000 */
[----:B---3--:R-:W-:-:S07]  /*a6a0*/  VIADD R15, R2, 0xffffffe ;  /* 0x0ffffffe020f7836 */ /* 0x008fce0000000000 */
[----:B------:R-:W3:Y:S01]  /*a6b0*/  F2I.FTZ.U32.TRUNC.NTZ R15, R15 ;  /* 0x0000000f000f7305 */ /* 0x000ee2000021f000 */
[----:B-1----:R-:W-:Y:S02]  /*a6c0*/  IMAD.MOV R18, RZ, RZ, -R17 ;  /* 0x000000ffff127224 */ /* 0x002fe400078e0a11 */
[----:B---3--:R-:W-:Y:S01]  /*a6d0*/  IMAD.MOV R14, RZ, RZ, -R15 ;  /* 0x000000ffff0e7224 */ /* 0x008fe200078e0a0f */
[----:B------:R-:W-:Y:S06]  /*a6e0*/  @!P3 BRA `(.L_x_199) ;  /* 0x000000000034b947 */ /* 0x000fec0003800000 */
[----:B------:R-:W-:Y:S01]  /*a6f0*/  ULDC UR6, c[0x0][0x8dc] ;  /* 0x0002370000067ab9 */ /* 0x000fe20000000800 */
[----:B------:R-:W-:Y:S01]  /*a700*/  ULDC.64 UR26, c[0x0][0x8d0] ;  /* 0x00023400001a7ab9 */ /* 0x000fe20000000a00 */
[----:B------:R-:W-:-:S05]  /*a710*/  IADD3 R3, P1, R19, UR6, RZ ;  /* 0x0000000613037c10 */ /* 0x000fca000ff3e0ff */
[----:B------:R-:W-:-:S04]  /*a720*/  IMAD.X R19, RZ, RZ, R22, P1 ;  /* 0x000000ffff137224 */ /* 0x000fc800008e0616 */
[----:B------:R-:W-:-:S04]  /*a730*/  IMAD.WIDE.U32 R4, R19, UR26, RZ ;  /* 0x0000001a13047c25 */ /* 0x000fc8000f8e00ff */
[----:B------:R-:W-:-:S04]  /*a740*/  IMAD.WIDE.U32 R4, P1, R3, UR27, R4 ;  /* 0x0000001b03047c25 */ /* 0x000fc8000f820004 */
[----:B------:R-:W-:-:S04]  /*a750*/  IMAD.WIDE.U32 R2, R3, UR26, RZ ;  /* 0x0000001a03027c25 */ /* 0x000fc8000f8e00ff */
[----:B------:R-:W-:Y:S01]  /*a760*/  IMAD.MOV.U32 R2, RZ, RZ, R5 ;  /* 0x000000ffff027224 */ /* 0x000fe200078e0005 */
[----:B------:R-:W-:Y:S01]  /*a770*/  IADD3 RZ, P2, R3, R4, RZ ;  /* 0x0000000403ff7210 */ /* 0x000fe20007f5e0ff */
[----:B------:R-:W-:-:S04]  /*a780*/  IMAD.X R3, RZ, RZ, RZ, P1 ;  /* 0x000000ffff037224 */ /* 0x000fc800008e06ff */
[----:B------:R-:W-:-:S04]  /*a790*/  IMAD.WIDE.U32.X R2, R19, UR27, R2, P2 ;  /* 0x0000001b13027c25 */ /* 0x000fc800090e0402 */
[----:B------:R-:W-:Y:S02]  /*a7a0*/  IMAD.MOV.U32 R19, RZ, RZ, R2 ;  /* 0x000000ffff137224 */ /* 0x000fe400078e0002 */
[----:B------:R-:W-:-:S07]  /*a7b0*/  IMAD.MOV.U32 R22, RZ, RZ, R3 ;  /* 0x000000ffff167224 */ /* 0x000fce00078e0003 */
.L_x_199:
[----:B------:R-:W-:Y:S05]  /*a7c0*/  @!P0 BRA `(.L_x_200) ;  /* 0x0000000000348947 */ /* 0x000fea0003800000 */
        /* <DEDUP_REMOVED lines=13> */
.L_x_200:
[----:B------:R-:W-:Y:S01]  /*a8a0*/  IMAD R18, R18, R7, RZ ;  /* 0x0000000712127224 */ /* 0x000fe200078e02ff */
[----:B------:R-:W-:Y:S01]  /*a8b0*/  ULDC UR6, c[0x0][0x8d8] ;  /* 0x0002360000067ab9 */ /* 0x000fe20000000800 */
[----:B------:R-:W-:Y:S01]  /*a8c0*/  IMAD.MOV.U32 R2, RZ, RZ, RZ ;  /* 0x000000ffff027224 */ /* 0x000fe200078e00ff */
[----:B------:R-:W-:Y:S01]  /*a8d0*/  SHF.R.U64 R21, R21, UR25, R24 ;  /* 0x0000001915157c19 */ /* 0x000fe20008001218 */
[----:B------:R-:W-:Y:S01]  /*a8e0*/  IMAD.MOV.U32 R3, RZ, RZ, R17 ;  /* 0x000000ffff037224 */ /* 0x000fe200078e0011 */
[----:B------:R-:W-:Y:S01]  /*a8f0*/  SHF.R.U64 R19, R19, UR6, R22 ;  /* 0x0000000613137c19 */ /* 0x000fe20008001216 */
[----:B------:R-:W-:Y:S01]  /*a900*/  IMAD R4, R14, R6, RZ ;  /* 0x000000060e047224 */ /* 0x000fe200078e02ff */
[----:B------:R-:W-:Y:S01]  /*a910*/  PLOP3.LUT P5, PT, PT, PT, UP3, 0x80, 0x0 ;  /* 0x000000000000781c */ /* 0x000fe20003faf038 */
[----:B------:R-:W-:-:S04]  /*a920*/  IMAD.HI.U32 R17, R17, R18, R2 ;  /* 0x0000001211117227 */ /* 0x000fc800078e0002 */
[----:B------:R-:W-:Y:S02]  /*a930*/  IMAD.MOV.U32 R3, RZ, RZ, R15 ;  /* 0x000000ffff037224 */ /* 0x000fe400078e000f */
[----:B------:R-:W-:Y:S02]  /*a940*/  VIADD R21, R21, UR17 ;  /* 0x0000001115157c36 */ /* 0x000fe40008000000 */
[----:B------:R-:W-:Y:S02]  /*a950*/  VIADD R14, R19, UR16 ;  /* 0x00000010130e7c36 */ /* 0x000fe40008000000 */
[----:B------:R-:W-:Y:S01]  /*a960*/  IMAD.HI.U32 R2, R15, R4, R2 ;  /* 0x000000040f027227 */ /* 0x000fe200078e0002 */
[----:B------:R-:W-:Y:S02]  /*a970*/  IABS R15, R11 ;  /* 0x0000000b000f7213 */ /* 0x000fe40000000000 */
[----:B------:R-:W-:Y:S02]  /*a980*/  IABS R3, R10 ;  /* 0x0000000a00037213 */ /* 0x000fe40000000000 */
[----:B------:R-:W-:Y:S01]  /*a990*/  IABS R4, R21 ;  /* 0x0000001500047213 */ /* 0x000fe20000000000 */
[----:B------:R-:W-:Y:S01]  /*a9a0*/  IMAD.MOV R18, RZ, RZ, -R15 ;  /* 0x000000ffff127224 */ /* 0x000fe200078e0a0f */
[----:B------:R-:W-:Y:S01]  /*a9b0*/  IABS R5, R14 ;  /* 0x0000000e00057213 */ /* 0x000fe20000000000 */
[----:B------:R-:W-:-:S02]  /*a9c0*/  IMAD.MOV R15, RZ, RZ, -R3 ;  /* 0x000000ffff0f7224 */ /* 0x000fc400078e0a03 */
[----:B------:R-:W-:-:S04]  /*a9d0*/  IMAD.HI.U32 R3, R17, R4, RZ ;  /* 0x0000000411037227 */ /* 0x000fc800078e00ff */
[----:B------:R-:W-:-:S04]  /*a9e0*/  IMAD.HI.U32 R2, R2, R5, RZ ;  /* 0x0000000502027227 */ /* 0x000fc800078e00ff */
[----:B------:R-:W-:Y:S02]  /*a9f0*/  IMAD R4, R3, R18, R4 ;  /* 0x0000001203047224 */ /* 0x000fe400078e0204 */
[----:B------:R-:W-:-:S03]  /*aa00*/  IMAD R3, R2, R15, R5 ;  /* 0x0000000f02037224 */ /* 0x000fc600078e0205 */
[----:B------:R-:W-:Y:S02]  /*aa10*/  ISETP.GT.U32.AND P2, PT, R7, R4, PT ;  /* 0x000000040700720c */ /* 0x000fe40003f44070 */
[----:B------:R-:W-:-:S11]  /*aa20*/  ISETP.GT.U32.AND P1, PT, R6, R3, PT ;  /* 0x000000030600720c */ /* 0x000fd60003f24070 */
[----:B------:R-:W-:Y:S01]  /*aa30*/  @!P2 IMAD.IADD R4, R4, 0x1, -R7 ;  /* 0x000000010404a824 */ /* 0x000fe200078e0a07 */
[----:B------:R-:W-:Y:S01]  /*aa40*/  ISETP.GE.AND P2, PT, R21, RZ, PT ;  /* 0x000000ff1500720c */ /* 0x000fe20003f46270 */
[----:B------:R-:W-:Y:S01]  /*aa50*/  @!P1 IMAD.IADD R3, R3, 0x1, -R6 ;  /* 0x0000000103039824 */ /* 0x000fe200078e0a06 */
[----:B------:R-:W-:Y:S02]  /*aa60*/  ISETP.GE.AND P1, PT, R14, RZ, PT ;  /* 0x000000ff0e00720c */ /* 0x000fe40003f26270 */
[----:B------:R-:W-:Y:S02]  /*aa70*/  ISETP.GT.U32.AND P4, PT, R7, R4, PT ;  /* 0x000000040700720c */ /* 0x000fe40003f84070 */
[----:B------:R-:W-:-:S11]  /*aa80*/  ISETP.GT.U32.AND P3, PT, R6, R3, PT ;  /* 0x000000030600720c */ /* 0x000fd60003f64070 */
[----:B------:R-:W-:Y:S01]  /*aa90*/  @!P4 IMAD.IADD R4, R4, 0x1, -R7 ;  /* 0x000000010404c824 */ /* 0x000fe200078e0a07 */
[----:B------:R-:W-:Y:S01]  /*aaa0*/  ISETP.NE.AND P4, PT, RZ, UR7, PT ;  /* 0x00000007ff007c0c */ /* 0x000fe2000bf85270 */
[----:B------:R-:W-:Y:S01]  /*aab0*/  @!P3 IMAD.IADD R3, R3, 0x1, -R6 ;  /* 0x000000010303b824 */ /* 0x000fe200078e0a06 */
[----:B------:R-:W-:Y:S01]  /*aac0*/  ISETP.NE.AND P3, PT, RZ, UR8, PT ;  /* 0x00000008ff007c0c */ /* 0x000fe2000bf65270 */
[----:B------:R-:W-:Y:S02]  /*aad0*/  @!P2 IMAD.MOV R4, RZ, RZ, -R4 ;  /* 0x000000ffff04a224 */ /* 0x000fe400078e0a04 */
[----:B------:R-:W-:-:S08]  /*aae0*/  @!P1 IMAD.MOV R3, RZ, RZ, -R3 ;  /* 0x000000ffff039224 */ /* 0x000fd000078e0a03 */
[----:B------:R-:W-:Y:S02]  /*aaf0*/  @!P4 LOP3.LUT R4, RZ, UR7, RZ, 0x33, !PT ;  /* 0x00000007ff04cc12 */ /* 0x000fe4000f8e33ff */
[----:B------:R-:W-:-:S03]  /*ab00*/  @!P3 LOP3.LUT R3, RZ, UR8, RZ, 0x33, !PT ;  /* 0x00000008ff03bc12 */ /* 0x000fc6000f8e33ff */
[----:B------:R-:W-:Y:S02]  /*ab10*/  IMAD.IADD R4, R21, 0x1, -R4 ;  /* 0x0000000115047824 */ /* 0x000fe400078e0a04 */
[----:B------:R-:W-:-:S04]  /*ab20*/  IMAD.IADD R3, R14, 0x1, -R3 ;  /* 0x000000010e037824 */ /* 0x000fc800078e0a03 */
[----:B------:R-:W-:Y:S01]  /*ab30*/  IMAD R6, R3, R4, RZ ;  /* 0x0000000403067224 */ /* 0x000fe200078e02ff */
[----:B------:R-:W-:-:S04]  /*ab40*/  SEL R2, R4, R3, !P5 ;  /* 0x0000000304027207 */ /* 0x000fc80006800000 */
[--C-:B------:R-:W-:Y:S01]  /*ab50*/  SHF.R.S32.HI R5, RZ, 0x1f, R2.reuse ;  /* 0x0000001fff057819 */ /* 0x100fe20000011402 */
[----:B------:R-:W-:Y:S01]  /*ab60*/  IMAD.MOV.U32 R4, RZ, RZ, R2 ;  /* 0x000000ffff047224 */ /* 0x000fe200078e0002 */
[----:B------:R-:W-:-:S07]  /*ab70*/  SHF.R.S32.HI R7, RZ, 0x1f, R6 ;  /* 0x0000001fff077819 */ /* 0x000fce0000011406 */
.L_x_198:
[----:B--2---:R-:W-:Y:S05]  /*ab80*/  BSYNC B0 ;  /* 0x0000000000007941 */ /* 0x004fea0003800000 */
.L_x_197:
[----:B------:R-:W1:Y:S01]  /*ab90*/  SHFL.UP PT, R3, R6, 0x1, RZ ;  /* 0x0420000006037989 */ /* 0x000e6200000e00ff */
[----:B------:R-:W-:-:S03]  /*aba0*/  ISETP.NE.AND P1, PT, R34, RZ, PT ;  /* 0x000000ff2200720c */ /* 0x000fc60003f25270 */
[----:B------:R-:W2:Y:S01]  /*abb0*/  SHFL.UP PT, R2, R7, 0x1, RZ ;  /* 0x0420000007027989 */ /* 0x000ea200000e00ff */
[----:B-1----:R-:W-:Y:S02]  /*abc0*/  SEL R3, R3, RZ, P1 ;  /* 0x000000ff03037207 */ /* 0x002fe40000800000 */
[----:B--2---:R-:W-:Y:S02]  /*abd0*/  SEL R2, R2, RZ, P1 ;  /* 0x000000ff02027207 */ /* 0x004fe40000800000 */
[----:B------:R-:W-:-:S05]  /*abe0*/  IADD3 R18, P2, R3, R6, RZ ;  /* 0x0000000603127210 */ /* 0x000fca0007f5e0ff */
[----:B------:R-:W-:Y:S01]  /*abf0*/  IMAD.X R15, R2, 0x1, R7, P2 ;  /* 0x00000001020f7824 */ /* 0x000fe200010e0607 */
[----:B------:R-:W1:Y:S01]  /*ac00*/  SHFL.UP PT, R3, R18, 0x2, RZ ;  /* 0x0440000012037989 */ /* 0x000e6200000e00ff */
[----:B------:R-:W-:-:S03]  /*ac10*/  ISETP.GE.U32.AND P2, PT, R34, 0x2, PT ;  /* 0x000000022200780c */ /* 0x000fc60003f46070 */
[----:B------:R-:W2:Y:S01]  /*ac20*/  SHFL.UP PT, R2, R15, 0x2, RZ ;  /* 0x044000000f027989 */ /* 0x000ea200000e00ff */
[----:B-1----:R-:W-:-:S04]  /*ac30*/  SEL R3, R3, RZ, P2 ;  /* 0x000000ff03037207 */ /* 0x002fc80001000000 */
[----:B------:R-:W-:Y:S02]  /*ac40*/  IADD3 R14, P3, R3, R18, RZ ;  /* 0x00000012030e7210 */ /* 0x000fe40007f7e0ff */
[----:B--2---:R-:W-:-:S03]  /*ac50*/  SEL R2, R2, RZ, P2 ;  /* 0x000000ff02027207 */ /* 0x004fc60001000000 */
[----:B------:R-:W1:Y:S02]  /*ac60*/  SHFL.UP PT, R3, R14, 0x4, RZ ;  /* 0x048000000e037989 */ /* 0x000e6400000e00ff */
[----:B------:R-:W-:Y:S01]  /*ac70*/  IMAD.X R17, R2, 0x1, R15, P3 ;  /* 0x0000000102117824 */ /* 0x000fe200018e060f */
[----:B------:R-:W-:-:S04]  /*ac80*/  ISETP.GE.U32.AND P3, PT, R34, 0x4, PT ;  /* 0x000000042200780c */ /* 0x000fc80003f66070 */
        /* <DEDUP_REMOVED lines=17> */
[----:B--2---:R-:W-:-:S05]  /*ada0*/  SEL R2, R2, RZ, P5 ;  /* 0x000000ff02027207 */ /* 0x004fca0002800000 */
[----:B------:R-:W-:Y:S01]  /*adb0*/  IMAD.X R22, R2, 0x1, R17, P6 ;  /* 0x0000000102167824 */ /* 0x000fe200030e0611 */
[----:B------:R-:W-:-:S04]  /*adc0*/  IADD3 R2, P6, R15, UR5, RZ ;  /* 0x000000050f027c10 */ /* 0x000fc8000ffde0ff */
[----:B------:R-:W-:Y:S02]  /*add0*/  IADD3.X R3, R22, UR4, RZ, P6, !PT ;  /* 0x0000000416037c10 */ /* 0x000fe4000b7fe4ff */
[----:B------:R-:W-:-:S04]  /*ade0*/  ISETP.GT.U32.AND P6, PT, R2, UR10, PT ;  /* 0x0000000a02007c0c */ /* 0x000fc8000bfc4070 */
[----:B------:R-:W-:-:S13]  /*adf0*/  ISETP.GT.U32.AND.EX P6, PT, R3, UR9, PT, P6 ;  /* 0x0000000903007c0c */ /* 0x000fda000bfc4160 */
[----:B------:R-:W-:-:S04]  /*ae00*/  VOTE.ANY R14, PT, P6 ;  /* 0x00000000000e7806 */ /* 0x000fc800030e0100 */
[----:B------:R-:W-:-:S13]  /*ae10*/  ISETP.NE.AND P6, PT, R14, RZ, PT ;  /* 0x000000ff0e00720c */ /* 0x000fda0003fc5270 */
[----:B------:R-:W-:Y:S05]  /*ae20*/  @P6 BRA `(.L_x_201) ;  /* 0x0000000800746947 */ /* 0x000fea0003800000 */
[----:B------:R-:W-:Y:S01]  /*ae30*/  IMAD.MOV.U32 R17, RZ, RZ, R2 ;  /* 0x000000ffff117224 */ /* 0x000fe200078e0002 */
[----:B------:R-:W-:Y:S01]  /*ae40*/  ULDC UR24, c[0x0][0x910] ;  /* 0x0002440000187ab9 */ /* 0x000fe20000000800 */
[----:B------:R-:W-:Y:S01]  /*ae50*/  IMAD.MOV.U32 R19, RZ, RZ, R3 ;  /* 0x000000ffff137224 */ /* 0x000fe200078e0003 */
[----:B------:R-:W-:Y:S01]  /*ae60*/  ULDC UR25, c[0x0][0x8f4] ;  /* 0x00023d0000197ab9 */ /* 0x000fe20000000800 */
[----:B------:R-:W-:Y:S01]  /*ae70*/  ULDC UR6, c[0x0][0x8dc] ;  /* 0x0002370000067ab9 */ /* 0x000fe20000000800 */
[----:B------:R-:W-:Y:S01]  /*ae80*/  ULDC UR30, c[0x0][0x8d8] ;  /* 0x00023600001e7ab9 */ /* 0x000fe20000000800 */
[----:B------:R-:W-:Y:S01]  /*ae90*/  ULDC UR31, c[0x0][0x8f0] ;  /* 0x00023c00001f7ab9 */ /* 0x000fe20000000800 */
[----:B------:R-:W-:Y:S01]  /*aea0*/  ULDC.64 UR26, c[0x0][0x8d0] ;  /* 0x00023400001a7ab9 */ /* 0x000fe20000000a00 */
[----:B------:R-:W-:-:S05]  /*aeb0*/  ULDC.64 UR28, c[0x0][0x8e8] ;  /* 0x00023a00001c7ab9 */ /* 0x000fca0000000a00 */
.L_x_206:
[----:B------:R-:W-:Y:S02]  /*aec0*/  IMAD.MOV.U32 R12, RZ, RZ, R13 ;  /* 0x000000ffff0c7224 */ /* 0x000fe400078e000d */
[----:B------:R-:W-:Y:S02]  /*aed0*/  VIADD R13, R13, 0x20 ;  /* 0x000000200d0d7836 */ /* 0x000fe40000000000 */
[----:B-----5:R-:W-:Y:S02]  /*aee0*/  IMAD.MOV.U32 R14, RZ, RZ, R8 ;  /* 0x000000ffff0e7224 */ /* 0x020fe400078e0008 */
[----:B------:R-:W-:Y:S01]  /*aef0*/  IMAD.MOV.U32 R15, RZ, RZ, R9 ;  /* 0x000000ffff0f7224 */ /* 0x000fe200078e0009 */
[----:B------:R-:W-:-:S13]  /*af00*/  ISETP.GE.AND P6, PT, R13, UR24, PT ;  /* 0x000000180d007c0c */ /* 0x000fda000bfc6270 */
[----:B------:R-:W1:Y:S01]  /*af10*/  @!P6 LDC.64 R2, c[0x0][0x918] ;  /* 0x00024600ff02eb82 */ /* 0x000e620000000a00 */
[----:B------:R-:W2:Y:S01]  /*af20*/  SHFL.IDX PT, R19, R19, 0x1f, 0x1f ;  /* 0x03e01f0013137f89 */ /* 0x000ea200000e0000 */
[----:B------:R-:W-:-:S03]  /*af30*/  @!P6 VIADD R7, R12, 0x20 ;  /* 0x000000200c07e836 */ /* 0x000fc60000000000 */
[----:B------:R-:W3:Y:S01]  /*af40*/  SHFL.IDX PT, R17, R17, 0x1f, 0x1f ;  /* 0x03e01f0011117f89 */ /* 0x000ee200000e0000 */
[----:B------:R-:W-:Y:S01]  /*af50*/  BSSY B0, `(.L_x_202) ;  /* 0x0000063000007945 */ /* 0x000fe20003800000 */
[----:B-1----:R-:W-:-:S05]  /*af60*/  @!P6 IMAD.WIDE R2, R7, 0xc, R2 ;  /* 0x0000000c0702e825 */ /* 0x002fca00078e0202 */
[----:B------:R1:W5:Y:S04]  /*af70*/  @!P6 LDG.E R8, desc[UR58][R2.64] ;  /* 0x0000003a0208e981 */ /* 0x000368000c1e1900 */
[----:B------:R1:W5:Y:S01]  /*af80*/  @!P6 LDG.E R9, desc[UR58][R2.64+0x4] ;  /* 0x0000043a0209e981 */ /* 0x000362000c1e1900 */
[----:B------:R-:W-:Y:S01]  /*af90*/  ISETP.GE.AND P6, PT, R12, UR24, PT ;  /* 0x000000180c007c0c */ /* 0x000fe2000bfc6270 */
[----:B------:R-:W-:Y:S01]  /*afa0*/  IMAD.MOV.U32 R6, RZ, RZ, 0x7fffffff ;  /* 0x7fffffffff067424 */ /* 0x000fe200078e00ff */
[----:B--2---:R-:W-:Y:S01]  /*afb0*/  R2UR UR4, R19 ;  /* 0x00000000130472ca */ /* 0x004fe200000e0000 */
[----:B------:R-:W-:Y:S01]  /*afc0*/  IMAD.MOV.U32 R7, RZ, RZ, RZ ;  /* 0x000000ffff077224 */ /* 0x000fe200078e00ff */
[----:B---3--:R-:W-:-:S09]  /*afd0*/  R2UR UR5, R17 ;  /* 0x00000000110572ca */ /* 0x008fd200000e0000 */
[----:B-1----:R-:W-:Y:S06]  /*afe0*/  @P6 BRA `(.L_x_203) ;  /* 0x0000000400646947 */ /* 0x002fec0003800000 */
[----:B------:R-:W-:-:S04]  /*aff0*/  IADD3 R17, P6, R14, UR11, RZ ;  /* 0x0000000b0e117c10 */ /* 0x000fc8000ffde0ff */
[----:B------:R-:W-:Y:S02]  /*b000*/  LEA.HI.X.SX32 R22, R14, UR13, 0x1, P6 ;  /* 0x0000000d0e167c11 */ /* 0x000fe4000b0f0eff */
[----:B------:R-:W-:Y:S02]  /*b010*/  IABS R14, R11 ;  /* 0x0000000b000e7213 */ /* 0x000fe40000000000 */
[C---:B------:R-:W-:Y:S02]  /*b020*/  IADD3 R19, P6, R15.reuse, UR12, RZ ;  /* 0x0000000c0f137c10 */ /* 0x040fe4000ffde0ff */
[----:B------:R-:W1:Y:S02]  /*b030*/  I2F.RP R2, R14 ;  /* 0x0000000e00027306 */ /* 0x000e640000209400 */
[----:B------:R-:W-:Y:S02]  /*b040*/  LEA.HI.X.SX32 R24, R15, UR14, 0x1, P6 ;  /* 0x0000000e0f187c11 */ /* 0x000fe4000b0f0eff */
[----:B------:R-:W-:-:S04]  /*b050*/  PLOP3.LUT P6, PT, PT, PT, UP0, 0x80, 0x0 ;  /* 0x000000000000781c */ /* 0x000fc80003fcf008 */
[----:B-1----:R-:W1:Y:S02]  /*b060*/  MUFU.RCP R2, R2 ;  /* 0x0000000200027308 */ /* 0x002e640000001000 */
[----:B-1----:R-:W-:-:S06]  /*b070*/  VIADD R15, R2, 0xffffffe ;  /* 0x0ffffffe020f7836 */ /* 0x002fcc0000000000 */
[----:B------:R-:W1:Y:S02]  /*b080*/  F2I.FTZ.U32.TRUNC.NTZ R15, R15 ;  /* 0x0000000f000f7305 */ /* 0x000e64000021f000 */
[----:B-1----:R-:W-:Y:S01]  /*b090*/  IMAD.MOV R18, RZ, RZ, -R15 ;  /* 0x000000ffff127224 */ /* 0x002fe200078e0a0f */
[----:B------:R-:W-:Y:S06]  /*b0a0*/  @!P6 BRA `(.L_x_204) ;  /* 0x00000000002ce947 */ /* 0x000fec0003800000 */
        /* <DEDUP_REMOVED lines=11> */
.L_x_204:
[----:B------:R-:W-:Y:S05]  /*b160*/  @!P0 BRA `(.L_x_205) ;  /* 0x00000000002c8947 */ /* 0x000fea0003800000 */
        /* <DEDUP_REMOVED lines=11> */
.L_x_205:
[----:B------:R-:W-:Y:S01]  /*b220*/  SHF.R.U64 R4, R19, UR31, R24 ;  /* 0x0000001f13047c19 */ /* 0x000fe20008001218 */
[----:B------:R-:W-:Y:S01]  /*b230*/  IMAD R5, R18, R14, RZ ;  /* 0x0000000e12057224 */ /* 0x000fe200078e02ff */
[----:B------:R-:W-:Y:S01]  /*b240*/  IABS R2, R11 ;  /* 0x0000000b00027213 */ /* 0x000fe20000000000 */
[----:B------:R-:W-:Y:S01]  /*b250*/  IMAD.MOV.U32 R3, RZ, RZ, R15 ;  /* 0x000000ffff037224 */ /* 0x000fe200078e000f */
[----:B------:R-:W-:Y:S01]  /*b260*/  SHF.R.U64 R17, R17, UR30, R22 ;  /* 0x0000001e11117c19 */ /* 0x000fe20008001216 */
[----:B------:R-:W-:Y:S01]  /*b270*/  VIADD R4, R4, UR17 ;  /* 0x0000001104047c36 */ /* 0x000fe20008000000 */
[----:B------:R-:W-:Y:S01]  /*b280*/  IABS R19, R10 ;  /* 0x0000000a00137213 */ /* 0x000fe20000000000 */
[----:B------:R-:W-:Y:S02]  /*b290*/  IMAD.MOV R7, RZ, RZ, -R2 ;  /* 0x000000ffff077224 */ /* 0x000fe400078e0a02 */
[----:B------:R-:W-:Y:S01]  /*b2a0*/  IMAD.MOV.U32 R2, RZ, RZ, RZ ;  /* 0x000000ffff027224 */ /* 0x000fe200078e00ff */
[----:B------:R-:W-:Y:S01]  /*b2b0*/  IABS R6, R4 ;  /* 0x0000000400067213 */ /* 0x000fe20000000000 */
[----:B------:R-:W-:-:S02]  /*b2c0*/  VIADD R17, R17, UR16 ;  /* 0x0000001011117c36 */ /* 0x000fc40008000000 */
[----:B------:R-:W-:-:S04]  /*b2d0*/  IMAD.HI.U32 R2, R15, R5, R2 ;  /* 0x000000050f027227 */ /* 0x000fc800078e0002 */
[----:B------:R-:W-:Y:S01]  /*b2e0*/  IMAD.MOV.U32 R3, RZ, RZ, R7 ;  /* 0x000000ffff037224 */ /* 0x000fe200078e0007 */
[----:B------:R-:W-:Y:S01]  /*b2f0*/  IABS R7, R10 ;  /* 0x0000000a00077213 */ /* 0x000fe20000000000 */
[----:B------:R-:W-:-:S03]  /*b300*/  IMAD.MOV.U32 R5, RZ, RZ, R6 ;  /* 0x000000ffff057224 */ /* 0x000fc600078e0006 */
[----:B------:R-:W1:Y:S01]  /*b310*/  I2F.RP R6, R7 ;  /* 0x0000000700067306 */ /* 0x000e620000209400 */
[----:B------:R-:W-:-:S04]  /*b320*/  IMAD.HI.U32 R2, R2, R5, RZ ;  /* 0x0000000502027227 */ /* 0x000fc800078e00ff */
[----:B------:R-:W-:-:S05]  /*b330*/  IMAD R5, R2, R3, R5 ;  /* 0x0000000302057224 */ /* 0x000fca00078e0205 */
[----:B------:R-:W-:Y:S01]  /*b340*/  ISETP.GT.U32.AND P6, PT, R14, R5, PT ;  /* 0x000000050e00720c */ /* 0x000fe20003fc4070 */
[----:B-1----:R-:W1:-:S12]  /*b350*/  MUFU.RCP R6, R6 ;  /* 0x0000000600067308 */ /* 0x002e580000001000 */
[----:B------:R-:W-:Y:S02]  /*b360*/  @!P6 IMAD.IADD R5, R5, 0x1, -R14 ;  /* 0x000000010505e824 */ /* 0x000fe400078e0a0e */
[----:B-1----:R-:W-:-:S04]  /*b370*/  VIADD R2, R6, 0xffffffe ;  /* 0x0ffffffe06027836 */ /* 0x002fc80000000000 */
[----:B------:R1:W2:Y:S02]  /*b380*/  F2I.FTZ.U32.TRUNC.NTZ R3, R2 ;  /* 0x0000000200037305 */ /* 0x0002a4000021f000 */
[----:B-1----:R-:W-:Y:S02]  /*b390*/  IMAD.MOV.U32 R2, RZ, RZ, RZ ;  /* 0x000000ffff027224 */ /* 0x002fe400078e00ff */
[----:B--2---:R-:W-:-:S04]  /*b3a0*/  IMAD.MOV R18, RZ, RZ, -R3 ;  /* 0x000000ffff127224 */ /* 0x004fc800078e0a03 */
[----:B------:R-:W-:Y:S01]  /*b3b0*/  IMAD R15, R18, R7, RZ ;  /* 0x00000007120f7224 */ /* 0x000fe200078e02ff */
[----:B------:R-:W-:-:S03]  /*b3c0*/  IABS R18, R17 ;  /* 0x0000001100127213 */ /* 0x000fc60000000000 */
[----:B------:R-:W-:-:S04]  /*b3d0*/  IMAD.HI.U32 R6, R3, R15, R2 ;  /* 0x0000000f03067227 */ /* 0x000fc800078e0002 */
[----:B------:R-:W-:Y:S02]  /*b3e0*/  IMAD.MOV.U32 R3, RZ, RZ, R18 ;  /* 0x000000ffff037224 */ /* 0x000fe400078e0012 */
[----:B------:R-:W-:Y:S02]  /*b3f0*/  IMAD.MOV R15, RZ, RZ, -R19 ;  /* 0x000000ffff0f7224 */ /* 0x000fe400078e0a13 */
        /* <DEDUP_REMOVED lines=22> */
[----:B------:R-:W-:Y:S02]  /*b560*/  SHF.R.S32.HI R5, RZ, 0x1f, R4 ;  /* 0x0000001fff057819 */ /* 0x000fe40000011404 */
[----:B------:R-:W-:-:S07]  /*b570*/  SHF.R.S32.HI R7, RZ, 0x1f, R6 ;  /* 0x0000001fff077819 */ /* 0x000fce0000011406 */
.L_x_203:
[----:B------:R-:W-:Y:S05]  /*b580*/  BSYNC B0 ;  /* 0x0000000000007941 */ /* 0x000fea0003800000 */
.L_x_202:
[----:B------:R-:W1:Y:S04]  /*b590*/  SHFL.UP PT, R3, R6, 0x1, RZ ;  /* 0x0420000006037989 */ /* 0x000e6800000e00ff */
[----:B------:R-:W2:Y:S01]  /*b5a0*/  SHFL.UP PT, R2, R7, 0x1, RZ ;  /* 0x0420000007027989 */ /* 0x000ea200000e00ff */
[----:B-1----:R-:W-:Y:S02]  /*b5b0*/  SEL R3, R3, RZ, P1 ;  /* 0x000000ff03037207 */ /* 0x002fe40000800000 */
[----:B--2---:R-:W-:Y:S02]  /*b5c0*/  SEL R2, R2, RZ, P1 ;  /* 0x000000ff02027207 */ /* 0x004fe40000800000 */
[----:B------:R-:W-:-:S05]  /*b5d0*/  IADD3 R18, P6, R3, R6, RZ ;  /* 0x0000000603127210 */ /* 0x000fca0007fde0ff */
[----:B------:R-:W-:Y:S01]  /*b5e0*/  IMAD.X R15, R2, 0x1, R7, P6 ;  /* 0x00000001020f7824 */ /* 0x000fe200030e0607 */
        /* <DEDUP_REMOVED lines=24> */
[----:B------:R-:W-:-:S04]  /*b770*/  IADD3 R17, P6, R2, UR5, RZ ;  /* 0x0000000502117c10 */ /* 0x000fc8000ffde0ff */
[----:B------:R-:W-:Y:S02]  /*b780*/  IADD3.X R19, R3, UR4, RZ, P6, !PT ;  /* 0x0000000403137c10 */ /* 0x000fe4000b7fe4ff */
[----:B------:R-:W-:-:S04]  /*b790*/  ISETP.GT.U32.AND P6, PT, R17, UR10, PT ;  /* 0x0000000a11007c0c */ /* 0x000fc8000bfc4070 */
[----:B------:R-:W-:-:S13]  /*b7a0*/  ISETP.GT.U32.AND.EX P6, PT, R19, UR9, PT, P6 ;  /* 0x0000000913007c0c */ /* 0x000fda000bfc4160 */
[----:B------:R-:W-:-:S04]  /*b7b0*/  VOTE.ANY R14, PT, P6 ;  /* 0x00000000000e7806 */ /* 0x000fc800030e0100 */
[----:B------:R-:W-:-:S13]  /*b7c0*/  ISETP.NE.AND P6, PT, R14, RZ, PT ;  /* 0x000000ff0e00720c */ /* 0x000fda0003fc5270 */
[----:B------:R-:W-:Y:S05]  /*b7d0*/  @!P6 BRA `(.L_x_206) ;  /* 0xfffffff400b8e947 */ /* 0x000fea000383ffff */
[----:B------:R-:W-:Y:S02]  /*b7e0*/  IMAD.MOV.U32 R15, RZ, RZ, R2 ;  /* 0x000000ffff0f7224 */ /* 0x000fe400078e0002 */
[----:B------:R-:W-:-:S07]  /*b7f0*/  IMAD.MOV.U32 R22, RZ, RZ, R3 ;  /* 0x000000ffff167224 */ /* 0x000fce00078e0003 */
.L_x_201:
[----:B------:R-:W1:Y:S08]  /*b800*/  BREV R14, R14 ;  /* 0x0000000e000e7301 */ /* 0x000e700000000000 */
[----:B-1----:R-:W1:Y:S02]  /*b810*/  FLO.U32.SH R13, R14 ;  /* 0x0000000e000d7300 */ /* 0x002e6400000e0400 */
[----:B-1----:R-:W1:Y:S02]  /*b820*/  SHFL.IDX PT, R12, R12, R13, 0x1f ;  /* 0x00001f0d0c0c7589 */ /* 0x002e6400000e0000 */
[----:B-1----:R-:W-:-:S13]  /*b830*/  R2UR UR6, R12 ;  /* 0x000000000c0672ca */ /* 0x002fda00000e0000 */
[----:B------:R-:W-:-:S05]  /*b840*/  VIADD R17, R34, UR6 ;  /* 0x0000000622117c36 */ /* 0x000fca0008000000 */
[----:B------:R-:W-:-:S13]  /*b850*/  ISETP.GE.AND P1, PT, R17, UR24, PT ;  /* 0x0000001811007c0c */ /* 0x000fda000bf26270 */
[----:B------:R-:W1:Y:S02]  /*b860*/  @!P1 LDC.64 R2, c[0x0][0x918] ;  /* 0x00024600ff029b82 */ /* 0x000e640000000a00 */
[----:B-1----:R-:W-:-:S05]  /*b870*/  @!P1 IMAD.WIDE R2, R17, 0xc, R2 ;  /* 0x0000000c11029825 */ /* 0x002fca00078e0202 */
[----:B-----5:R1:W5:Y:S04]  /*b880*/  @!P1 LDG.E R8, desc[UR58][R2.64] ;  /* 0x0000003a02089981 */ /* 0x020368000c1e1900 */
[----:B------:R1:W5:Y:S01]  /*b890*/  @!P1 LDG.E R9, desc[UR58][R2.64+0x4] ;  /* 0x0000043a02099981 */ /* 0x000362000c1e1900 */
[----:B------:R-:W-:-:S03]  /*b8a0*/  IADD3 R18, P1, P2, R15, UR5, -R6 ;  /* 0x000000050f127c10 */ /* 0x000fc6000fa3e806 */
[----:B------:R-:W-:Y:S01]  /*b8b0*/  SHFL.IDX PT, R6, R6, R13, 0x1f ;  /* 0x00001f0d06067589 */ /* 0x000fe200000e0000 */
[----:B------:R-:W-:-:S03]  /*b8c0*/  IADD3.X R22, R22, UR4, ~R7, P1, P2 ;  /* 0x0000000416167c10 */ /* 0x000fc60008fe4c07 */
[----:B------:R-:W2:Y:S04]  /*b8d0*/  SHFL.IDX PT, R18, R18, R13, 0x1f ;  /* 0x00001f0d12127589 */ /* 0x000ea800000e0000 */
[----:B------:R-:W3:Y:S04]  /*b8e0*/  SHFL.IDX PT, R22, R22, R13, 0x1f ;  /* 0x00001f0d16167589 */ /* 0x000ee800000e0000 */
[----:B------:R1:W4:Y:S04]  /*b8f0*/  SHFL.IDX PT, R7, R7, R13, 0x1f ;  /* 0x00001f0d07077589 */ /* 0x00032800000e0000 */
[----:B------:R1:W1:Y:S04]  /*b900*/  SHFL.IDX PT, R5, R5, R13, 0x1f ;  /* 0x00001f0d05057589 */ /* 0x00026800000e0000 */
[----:B------:R1:W1:Y:S01]  /*b910*/  SHFL.IDX PT, R4, R4, R13, 0x1f ;  /* 0x00001f0d04047589 */ /* 0x00026200000e0000 */
[----:B--2---:R-:W-:-:S02]  /*b920*/  R2UR UR5, R18 ;  /* 0x00000000120572ca */ /* 0x004fc400000e0000 */
[----:B---3--:R-:W-:-:S15]  /*b930*/  R2UR UR4, R22 ;  /* 0x00000000160472ca */ /* 0x008fde00000e0000 */
.L_x_196:
[----:B-1----:R-:W1:Y:S01]  /*b940*/  LDC R2, c[0x0][0x910] ;  /* 0x00024400ff027b82 */ /* 0x002e620000000800 */
[----:B------:R-:W-:Y:S01]  /*b950*/  UMOV UR24, 0xffffffff ;  /* 0xffffffff00187882 */ /* 0x000fe20000000000 */
[----:B------:R-:W-:Y:S01]  /*b960*/  UMOV UR25, 0xffffffff ;  /* 0xffffffff00197882 */ /* 0x000fe20000000000 */
[----:B------:R-:W-:Y:S01]  /*b970*/  UMOV UR26, 0xffffffff ;  /* 0xffffffff001a7882 */ /* 0x000fe20000000000 */
[----:B------:R-:W-:Y:S01]  /*b980*/  IMAD.MOV.U32 R15, RZ, RZ, RZ ;  /* 0x000000ffff0f7224 */ /* 0x000fe200078e00ff */
[----:B-1----:R-:W-:-:S13]  /*b990*/  ISETP.LE.AND P1, PT, R2, UR6, PT ;  /* 0x0000000602007c0c */ /* 0x002fda000bf23270 */
[----:B------:R-:W-:Y:S05]  /*b9a0*/  @P1 BRA `(.L_x_195) ;  /* 0x0000000000f01947 */ /* 0x000fea0003800000 */
[C---:B------:R-:W-:Y:S01]  /*b9b0*/  R2UR UR24, R4.reuse ;  /* 0x00000000041872ca */ /* 0x040fe200000e0000 */
[----:B------:R-:W-:Y:S01]  /*b9c0*/  UIADD3 UR30, UP1, -UR5, UR10, URZ ;  /* 0x0000000a051e7290 */ /* 0x000fe2000ff3e13f */
[----:B------:R-:W-:Y:S01]  /*b9d0*/  R2UR UR25, R5 ;  /* 0x00000000051972ca */ /* 0x000fe200000e0000 */
[----:B------:R-:W-:Y:S01]  /*b9e0*/  ULDC UR26, c[0x0][0x8c0] ;  /* 0x00023000001a7ab9 */ /* 0x000fe20000000800 */
[----:B------:R-:W-:Y:S01]  /*b9f0*/  ULDC UR27, c[0x0][0x8b0] ;  /* 0x00022c00001b7ab9 */ /* 0x000fe20000000800 */
[----:B------:R-:W-:Y:S01]  /*ba00*/  ULDC UR28, c[0x0][0x904] ;  /* 0x00024100001c7ab9 */ /* 0x000fe20000000800 */
[----:B------:R-:W-:-:S03]  /*ba10*/  SHF.R.U64 R2, R4, UR27, R5 ;  /* 0x0000001b04027c19 */ /* 0x000fc60008001205 */
[----:B------:R-:W-:Y:S01]  /*ba20*/  UIADD3.X UR24, ~UR4, UR9, URZ, UP1, !UPT ;  /* 0x0000000904187290 */ /* 0x000fe20008ffe53f */
[----:B------:R-:W-:-:S03]  /*ba30*/  R2UR UR32, R2 ;  /* 0x00000000022072ca */ /* 0x000fc600000e0000 */
[----:B------:R-:W-:Y:S02]  /*ba40*/  USHF.R.U32.HI UR31, URZ, UR26, UR24 ;  /* 0x0000001a3f1f7299 */ /* 0x000fe40008011618 */
[----:B------:R-:W-:Y:S02]  /*ba50*/  USHF.R.U32.HI UR35, URZ, UR27, UR25 ;  /* 0x0000001b3f237299 */ /* 0x000fe40008011619 */
[----:B------:R-:W-:Y:S02]  /*ba60*/  USHF.R.U32.HI UR33, URZ, UR27, UR31 ;  /* 0x0000001b3f217299 */ /* 0x000fe4000801161f */
[----:B------:R-:W-:Y:S02]  /*ba70*/  USHF.R.U64 UR30, UR30, UR26, UR24 ;  /* 0x0000001a1e1e7299 */ /* 0x000fe40008001218 */
[----:B------:R-:W-:Y:S02]  /*ba80*/  USHF.R.U32.HI UR34, URZ, UR28, UR33 ;  /* 0x0000001c3f227299 */ /* 0x000fe40008011621 */
[----:B------:R-:W-:-:S02]  /*ba90*/  USHF.R.U64 UR31, UR30, UR27, UR31 ;  /* 0x0000001b1e1f7299 */ /* 0x000fc4000800121f */
[----:B------:R-:W-:Y:S02]  /*baa0*/  ULOP3.LUT UR24, UR34, UR35, URZ, 0xfc, !UPT ;  /* 0x0000002322187292 */ /* 0x000fe4000f8efc3f */
[----:B------:R-:W-:-:S04]  /*bab0*/  USHF.R.U64 UR33, UR31, UR28, UR33 ;  /* 0x0000001c1f217299 */ /* 0x000fc80008001221 */
[----:B------:R-:W-:-:S13]  /*bac0*/  ISETP.NE.U32.AND P1, PT, RZ, UR24, PT ;  /* 0x00000018ff007c0c */ /* 0x000fda000bf25070 */
[----:B------:R-:W-:Y:S05]  /*bad0*/  @!P1 BRA `(.L_x_207) ;  /* 0x0000000000189947 */ /* 0x000fea0003800000 */
[----:B------:R-:W-:-:S07]  /*bae0*/  MOV R12, 0xbb00 ;  /* 0x0000bb00000c7802 */ /* 0x000fce0000000f00 */
[----:B--2-45:R-:W-:Y:S05]  /*baf0*/  CALL.REL.NOINC `(.L_x_208) ;  /* 0x0000001c00507944 */ /* 0x034fea0003c00000 */
[----:B------:R-:W-:-:S04]  /*bb00*/  UIADD3 UR24, -UR25, URZ, URZ ;  /* 0x0000003f19187290 */ /* 0x000fc8000fffe13f */
[----:B------:R-:W-:-:S03]  /*bb10*/  UIMAD UR32, UR32, UR24, UR33 ;  /* 0x00000018202072a4 */ /* 0x000fc6000f8e0221 */
[----:B------:R-:W-:Y:S01]  /*bb20*/  UMOV UR24, UR25 ;  /* 0x0000001900187c82 */ /* 0x000fe20008000000 */
[----:B------:R-:W-:Y:S08]  /*bb30*/  BRA `(.L_x_209) ;  /* 0x0000000000587947 */ /* 0x000ff00003800000 */
.L_x_207:
[----:B------:R-:W1:Y:S01]  /*bb40*/  I2F.U32.RP R2, UR32 ;  /* 0x0000002000027d06 */ /* 0x000e620008209000 */
[----:B------:R-:W-:Y:S01]  /*bb50*/  UMOV UR24, URZ ;  /* 0x0000003f00187c82 */ /* 0x000fe20008000000 */
[----:B------:R-:W-:-:S06]  /*bb60*/  UISETP.NE.U32.AND UP4, UPT, UR32, URZ, UPT ;  /* 0x0000003f2000728c */ /* 0x000fcc000bf85070 */
[----:B-1----:R-:W1:Y:S02]  /*bb70*/  MUFU.RCP R2, R2 ;  /* 0x0000000200027308 */ /* 0x002e640000001000 */
[----:B-1----:R-:W-:-:S06]  /*bb80*/  VIADD R3, R2, 0xffffffe ;  /* 0x0ffffffe02037836 */ /* 0x002fcc0000000000 */
[----:B------:R-:W1:Y:S02]  /*bb90*/  F2I.FTZ.U32.TRUNC.NTZ R3, R3 ;  /* 0x0000000300037305 */ /* 0x000e64000021f000 */
[----:B-1----:R-:W-:-:S13]  /*bba0*/  R2UR UR25, R3 ;  /* 0x00000000031972ca */ /* 0x002fda00000e0000 */
[----:B------:R-:W-:-:S04]  /*bbb0*/  UIADD3 UR26, URZ, -UR25, URZ ;  /* 0x800000193f1a7290 */ /* 0x000fc8000fffe03f */
[----:B------:R-:W-:-:S04]  /*bbc0*/  UIMAD UR26, UR26, UR32, URZ ;  /* 0x000000201a1a72a4 */ /* 0x000fc8000f8e023f */
[----:B------:R-:W-:-:S04]  /*bbd0*/  UIMAD.WIDE.U32 UR24, UR25, UR26, UR24 ;  /* 0x0000001a191872a5 */ /* 0x000fc8000f8e0018 */
[----:B------:R-:W-:-:S04]  /*bbe0*/  UIMAD.WIDE.U32 UR24, UR25, UR33, URZ ;  /* 0x00000021191872a5 */ /* 0x000fc8000f8e003f */
[----:B------:R-:W-:-:S04]  /*bbf0*/  UIADD3 UR24, -UR25, URZ, URZ ;  /* 0x0000003f19187290 */ /* 0x000fc8000fffe13f */
[----:B------:R-:W-:-:S04]  /*bc00*/  UIMAD UR24, UR32, UR24, UR33 ;  /* 0x00000018201872a4 */ /* 0x000fc8000f8e0221 */
[----:B------:R-:W-:-:S11]  /*bc10*/  UISETP.GE.U32.AND UP1, UPT, UR24, UR32, UPT ;  /* 0x000000201800728c */ /* 0x000fd6000bf26070 */
[----:B------:R-:W-:Y:S02]  /*bc20*/  @UP1 UIADD3 UR24, UR24, -UR32, URZ ;  /* 0x8000002018181290 */ /* 0x000fe4000fffe03f */
[----:B------:R-:W-:Y:S02]  /*bc30*/  @UP1 UIADD3 UR25, UR25, 0x1, URZ ;  /* 0x0000000119191890 */ /* 0x000fe4000fffe03f */
[----:B------:R-:W-:-:S11]  /*bc40*/  UISETP.GE.U32.AND UP2, UPT, UR24, UR32, UPT ;  /* 0x000000201800728c */ /* 0x000fd6000bf46070 */
[----:B------:R-:W-:Y:S02]  /*bc50*/  @UP2 UIADD3 UR25, UR25, 0x1, URZ ;  /* 0x0000000119192890 */ /* 0x000fe4000fffe03f */
[----:B------:R-:W-:-:S04]  /*bc60*/  @!UP4 ULOP3.LUT UR25, URZ, UR32, URZ, 0x33, !UPT ;  /* 0x000000203f19c292 */ /* 0x000fc8000f8e333f */
[----:B------:R-:W-:-:S04]  /*bc70*/  UIADD3 UR24, -UR25, URZ, URZ ;  /* 0x0000003f19187290 */ /* 0x000fc8000fffe13f */
[----:B------:R-:W-:-:S03]  /*bc80*/  UIMAD UR32, UR32, UR24, UR33 ;  /* 0x00000018202072a4 */ /* 0x000fc6000f8e0221 */
[----:B------:R-:W-:-:S09]  /*bc90*/  UMOV UR24, UR25 ;  /* 0x0000001900187c82 */ /* 0x000fd20008000000 */
.L_x_209:
[----:B------:R-:W-:Y:S01]  /*bca0*/  ULOP3.LUT UR31, UR31, UR20, URZ, 0xc0, !UPT ;  /* 0x000000141f1f7292 */ /* 0x000fe2000f8ec03f */
[----:B------:R-:W-:Y:S01]  /*bcb0*/  IMAD.MOV.U32 R15, RZ, RZ, 0x1 ;  /* 0x00000001ff0f7424 */ /* 0x000fe200078e00ff */
[----:B------:R-:W-:Y:S02]  /*bcc0*/  ULOP3.LUT UR30, UR30, UR18, URZ, 0xc0, !UPT ;  /* 0x000000121e1e7292 */ /* 0x000fe4000f8ec03f */
[----:B------:R-:W-:Y:S01]  /*bcd0*/  UIMAD UR24, UR19, UR24, UR31 ;  /* 0x00000018131872a4 */ /* 0x000fe2000f8e021f */
[----:B------:R-:W-:Y:S01]  /*bce0*/  ULDC UR26, c[0x0][0x8a8] ;  /* 0x00022a00001a7ab9 */ /* 0x000fe20000000800 */
[----:B------:R-:W-:Y:S01]  /*bcf0*/  ULDC UR25, c[0x0][0x8b8] ;  /* 0x00022e0000197ab9 */ /* 0x000fe20000000800 */
[----:B------:R-:W-:Y:S02]  /*bd00*/  UIMAD UR30, UR32, UR26, UR30 ;  /* 0x0000001a201e72a4 */ /* 0x000fe4000f8e021e */
[----:B------:R-:W-:Y:S01]  /*bd10*/  UIMAD UR25, UR24, UR25, UR40 ;  /* 0x00000019181972a4 */ /* 0x000fe2000f8e0228 */
[----:B------:R-:W-:Y:S01]  /*bd20*/  @UP3 UMOV UR26, UR6 ;  /* 0x00000006001a3c82 */ /* 0x000fe20008000000 */
[----:B------:R-:W-:-:S03]  /*bd30*/  @!UP3 UMOV UR26, UR6 ;  /* 0x00000006001abc82 */ /* 0x000fc60008000000 */
[----:B------:R-:W-:Y:S02]  /*bd40*/  @UP3 UMOV UR24, UR30 ;  /* 0x0000001e00183c82 */ /* 0x000fe40008000000 */
[----:B------:R-:W-:Y:S01]  /*bd50*/  @!UP3 UMOV UR24, UR25 ;  /* 0x000000190018bc82 */ /* 0x000fe20008000000 */
[----:B------:R-:W-:-:S05]  /*bd60*/  @!UP3 UMOV UR25, UR30 ;  /* 0x0000001e0019bc82 */ /* 0x000fca0008000000 */
.L_x_195:
[----:B------:R-:W-:-:S06]  /*bd70*/  UISETP.NE.AND UP1, UPT, UR15, 0x3, UPT ;  /* 0x000000030f00788c */ /* 0x000fcc000bf25270 */
[----:B------:R-:W-:-:S13]  /*bd80*/  PLOP3.LUT P1, PT, PT, PT, UP1, 0x80, 0x0 ;  /* 0x000000000000781c */ /* 0x000fda0003f2f018 */
[----:B------:R-:W-:Y:S05]  /*bd90*/  @!P1 BRA `(.L_x_210) ;  /* 0x0000000000049947 */ /* 0x000fea0003800000 */
[----:B--2---:R-:W-:Y:S01]  /*bda0*/  BPT.TRAP 0x1 ;  /* 0x000000040000795c */ /* 0x004fe20000300000 */
.L_x_210:
[----:B------:R-:W1:Y:S01]  /*bdb0*/  S2R R2, SR_CgaCtaId ;  /* 0x0000000000027919 */ /* 0x000e620000008800 */
[----:B------:R-:W-:-:S04]  /*bdc0*/  MOV R3, 0x400 ;  /* 0x0000040000037802 */ /* 0x000fc80000000f00 */
[----:B-1----:R-:W-:Y:S02]  /*bdd0*/  LEA R3, R2, R3, 0x18 ;  /* 0x0000000302037211 */ /* 0x002fe400078ec0ff */
[----:B------:R-:W-:-:S03]  /*bde0*/  SHF.L.U32 R2, R0, 0x1f, RZ ;  /* 0x0000001f00027819 */ /* 0x000fc600000006ff */
[----:B------:R-:W-:-:S04]  /*bdf0*/  IMAD R17, R16, 0x8, R3 ;  /* 0x0000000810117824 */ /* 0x000fc800078e0203 */
[----:B------:R-:W1:Y:S02]  /*be00*/  SYNCS.PHASECHK.TRANS64.TRYWAIT P2, [R17+URZ+0x38440], R2 ;  /* 0x03844002110075a7 */ /* 0x000e64000804017f */
[----:B-1----:R-:W-:Y:S05]  /*be10*/  @!P2 BRA `(.L_x_211) ;  /* 0x0000001000e8a947 */ /* 0x002fea0003800000 */
.L_x_274:
[----:B------:R-:W-:Y:S01]  /*be20*/  ELECT P2, URZ, PT ;  /* 0x00000000003f782f */ /* 0x000fe20003840000 */
[----:B------:R-:W-:-:S12]  /*be30*/  BSSY B0, `(.L_x_212) ;  /* 0x0000010000007945 */ /* 0x000fd80003800000 */
[----:B------:R-:W-:Y:S05]  /*be40*/  @!P2 BRA `(.L_x_213) ;  /* 0x000000000038a947 */ /* 0x000fea0003800000 */
[----:B-1----:R-:W-:Y:S02]  /*be50*/  IMAD R2, R16, 0x10, R3 ;  /* 0x0000001010027824 */ /* 0x002fe400078e0203 */
[----:B------:R-:W-:Y:S02]  /*be60*/  IMAD.U32 R14, RZ, RZ, UR26 ;  /* 0x0000001aff0e7e24 */ /* 0x000fe4000f8e00ff */
[----:B------:R-:W-:Y:S02]  /*be70*/  IMAD.U32 R13, RZ, RZ, UR25 ;  /* 0x00000019ff0d7e24 */ /* 0x000fe4000f8e00ff */
[----:B------:R-:W-:-:S05]  /*be80*/  IMAD.U32 R12, RZ, RZ, UR24 ;  /* 0x00000018ff0c7e24 */ /* 0x000fca000f8e00ff */
[----:B------:R1:W-:Y:S01]  /*be90*/  STS.128 [R2+0x38590], R12 ;  /* 0x0385900c02007388 */ /* 0x0003e20000000c00 */
[----:B------:R-:W-:Y:S01]  /*bea0*/  @!PT LDS RZ, [RZ] ;  /* 0x00000000fffff984 */ /* 0x000fe20000000800 */
[----:B------:R-:W-:Y:S01]  /*beb0*/  @!PT LDS RZ, [RZ] ;  /* 0x00000000fffff984 */ /* 0x000fe20000000800 */
[----:B------:R-:W-:Y:S01]  /*bec0*/  @!PT LDS RZ, [RZ] ;  /* 0x00000000fffff984 */ /* 0x000fe20000000800 */
[----:B------:R-:W-:Y:S01]  /*bed0*/  @!PT LDS RZ, [RZ] ;  /* 0x00000000fffff984 */ /* 0x000fe20000000800 */
[----:B------:R3:W-:Y:S06]  /*bee0*/  MEMBAR.ALL.CTA ;  /* 0x0000000000007992 */ /* 0x0007ec0000008000 */
[----:B---3--:R-:W3:Y:S01]  /*bef0*/  FENCE.VIEW.ASYNC.S ;  /* 0x00000000000073c6 */ /* 0x008ee20000000000 */
[----:B------:R-:W-:Y:S05]  /*bf00*/  @!P1 BRA `(.L_x_214) ;  /* 0x0000000000049947 */ /* 0x000fea0003800000 */
[----:B--2---:R-:W-:Y:S01]  /*bf10*/  BPT.TRAP 0x1 ;  /* 0x000000040000795c */ /* 0x004fe20000300000 */
.L_x_214:
[----:B---3--:R3:W-:Y:S02]  /*bf20*/  SYNCS.ARRIVE.TRANS64.A1T0 RZ, [R17+URZ+0x38400], RZ ;  /* 0x038400ff11ff79a7 */ /* 0x0087e4000810003f */
.L_x_213:
[----:B--2---:R-:W-:Y:S05]  /*bf30*/  BSYNC B0 ;  /* 0x0000000000007941 */ /* 0x004fea0003800000 */
.L_x_212:
[----:B------:R-:W-:Y:S01]  /*bf40*/  ISETP.NE.AND P3, PT, R15, RZ, PT ;  /* 0x000000ff0f00720c */ /* 0x000fe20003f65270 */
[----:B------:R-:W-:-:S05]  /*bf50*/  VIADD R16, R16, 0x1 ;  /* 0x0000000110107836 */ /* 0x000fca0000000000 */
[----:B------:R-:W-:-:S04]  /*bf60*/  ISETP.NE.AND P2, PT, R16, 0x8, PT ;  /* 0x000000081000780c */ /* 0x000fc80003f45270 */
[----:B-1----:R-:W-:Y:S02]  /*bf70*/  SEL R13, RZ, 0x1, P2 ;  /* 0x00000001ff0d7807 */ /* 0x002fe40001000000 */
[----:B------:R-:W-:Y:S02]  /*bf80*/  SEL R16, R16, RZ, P2 ;  /* 0x000000ff10107207 */ /* 0x000fe40001000000 */
[----:B------:R-:W-:Y:S01]  /*bf90*/  LOP3.LUT R0, R0, R13, RZ, 0x3c, !PT ;  /* 0x0000000d00007212 */ /* 0x000fe200078e3cff */
[----:B------:R-:W-:Y:S06]  /*bfa0*/  @P3 BRA `(.L_x_215) ;  /* 0xffffffe400003947 */ /* 0x000fec000383ffff */
[----:B------:R-:W-:Y:S05]  /*bfb0*/  @!P1 BRA `(.L_x_216) ;  /* 0x0000000000049947 */ /* 0x000fea0003800000 */
[----:B------:R-:W-:Y:S01]  /*bfc0*/  BPT.TRAP 0x1 ;  /* 0x000000040000795c */ /* 0x000fe20000300000 */
.L_x_216:
[----:B------:R-:W-:Y:S01]  /*bfd0*/  IMAD R5, R16, 0x8, R3 ;  /* 0x0000000810057824 */ /* 0x000fe200078e0203 */
[----:B------:R-:W-:-:S04]  /*bfe0*/  SHF.L.U32 R2, R0, 0x1f, RZ ;  /* 0x0000001f00027819 */ /* 0x000fc800000006ff */
[----:B------:R-:W1:Y:S02]  /*bff0*/  SYNCS.PHASECHK.TRANS64.TRYWAIT P0, [R5+URZ+0x38440], R2 ;  /* 0x03844002050075a7 */ /* 0x000e64000800017f */
[----:B-1----:R-:W-:Y:S05]  /*c000*/  @!P0 BRA `(.L_x_217) ;  /* 0x0000001000808947 */ /* 0x002fea0003800000 */
.L_x_275:
[----:B------:R-:W-:Y:S05]  /*c010*/  @!P1 BRA `(.L_x_218) ;  /* 0x0000000000049947 */ /* 0x000fea0003800000 */
[----:B------:R-:W-:Y:S01]  /*c020*/  BPT.TRAP 0x1 ;  /* 0x000000040000795c */ /* 0x000fe20000300000 */
.L_x_218:
[----:B------:R-:W-:-:S05]  /*c030*/  VIADD R16, R16, 0x1 ;  /* 0x0000000110107836 */ /* 0x000fca0000000000 */
[----:B------:R-:W-:-:S04]  /*c040*/  ISETP.NE.AND P0, PT, R16, 0x8, PT ;  /* 0x000000081000780c */ /* 0x000fc80003f05270 */
[----:B-1----:R-:W-:Y:S02]  /*c050*/  SEL R5, RZ, 0x1, P0 ;  /* 0x00000001ff057807 */ /* 0x002fe40000000000 */
[----:B------:R-:W-:Y:S02]  /*c060*/  SEL R16, R16, RZ, P0 ;  /* 0x000000ff10107207 */ /* 0x000fe40000000000 */
[----:B------:R-:W-:-:S03]  /*c070*/  LOP3.LUT R5, R0, R5, RZ, 0x3c, !PT ;  /* 0x0000000500057212 */ /* 0x000fc600078e3cff */
[----:B----4-:R-:W-:Y:S01]  /*c080*/  IMAD R7, R16, 0x8, R3 ;  /* 0x0000000810077824 */ /* 0x010fe200078e0203 */
[----:B------:R-:W-:-:S04]  /*c090*/  SHF.L.U32 R0, R5, 0x1f, RZ ;  /* 0x0000001f05007819 */ /* 0x000fc800000006ff */
[----:B------:R-:W1:Y:S02]  /*c0a0*/  SYNCS.PHASECHK.TRANS64.TRYWAIT P0, [R7+URZ+0x38440], R0 ;  /* 0x03844000070075a7 */ /* 0x000e64000800017f */
[----:B-1----:R-:W-:Y:S05]  /*c0b0*/  @!P0 BRA `(.L_x_219) ;  /* 0x0000001000688947 */ /* 0x002fea0003800000 */
.L_x_276:
[----:B------:R-:W-:Y:S05]  /*c0c0*/  @!P1 BRA `(.L_x_220) ;  /* 0x0000000000049947 */ /* 0x000fea0003800000 */
[----:B------:R-:W-:Y:S01]  /*c0d0*/  BPT.TRAP 0x1 ;  /* 0x000000040000795c */ /* 0x000fe20000300000 */
.L_x_220:
[----:B-1----:R-:W-:-:S05]  /*c0e0*/  VIADD R0, R16, 0x1 ;  /* 0x0000000110007836 */ /* 0x002fca0000000000 */
[----:B------:R-:W-:-:S04]  /*c0f0*/  ISETP.NE.AND P0, PT, R0, 0x8, PT ;  /* 0x000000080000780c */ /* 0x000fc80003f05270 */
[----:B------:R-:W-:Y:S02]  /*c100*/  SEL R2, RZ, 0x1, P0 ;  /* 0x00000001ff027807 */ /* 0x000fe40000000000 */
[----:B------:R-:W-:Y:S02]  /*c110*/  SEL R4, R0, RZ, P0 ;  /* 0x000000ff00047207 */ /* 0x000fe40000000000 */
[----:B------:R-:W-:-:S03]  /*c120*/  LOP3.LUT R5, R5, R2, RZ, 0x3c, !PT ;  /* 0x0000000205057212 */ /* 0x000fc600078e3cff */
[----:B------:R-:W-:Y:S01]  /*c130*/  IMAD R7, R4, 0x8, R3 ;  /* 0x0000000804077824 */ /* 0x000fe200078e0203 */
[----:B------:R-:W-:-:S04]  /*c140*/  SHF.L.U32 R0, R5, 0x1f, RZ ;  /* 0x0000001f05007819 */ /* 0x000fc800000006ff */
[----:B------:R-:W1:Y:S02]  /*c150*/  SYNCS.PHASECHK.TRANS64.TRYWAIT P0, [R7+URZ+0x38440], R0 ;  /* 0x03844000070075a7 */ /* 0x000e64000800017f */
[----:B-1----:R-:W-:Y:S05]  /*c160*/  @!P0 BRA `(.L_x_221) ;  /* 0x0000001000508947 */ /* 0x002fea0003800000 */
.L_x_277:
[----:B------:R-:W-:Y:S05]  /*c170*/  @!P1 BRA `(.L_x_222) ;  /* 0x0000000000049947 */ /* 0x000fea0003800000 */
[----:B------:R-:W-:Y:S01]  /*c180*/  BPT.TRAP 0x1 ;  /* 0x000000040000795c */ /* 0x000fe20000300000 */
.L_x_222:
        /* <DEDUP_REMOVED lines=9> */
.L_x_278:
[----:B------:R-:W-:Y:S05]  /*c220*/  @!P1 BRA `(.L_x_224) ;  /* 0x0000000000049947 */ /* 0x000fea0003800000 */
[----:B------:R-:W-:Y:S01]  /*c230*/  BPT.TRAP 0x1 ;  /* 0x000000040000795c */ /* 0x000fe20000300000 */
.L_x_224:
        /* <DEDUP_REMOVED lines=9> */
.L_x_279:
[----:B------:R-:W-:Y:S05]  /*c2d0*/  @!P1 BRA `(.L_x_226) ;  /* 0x0000000000049947 */ /* 0x000fea0003800000 */
[----:B------:R-:W-:Y:S01]  /*c2e0*/  BPT.TRAP 0x1 ;  /* 0x000000040000795c */ /* 0x000fe20000300000 */
.L_x_226:
        /* <DEDUP_REMOVED lines=9> */
.L_x_280:
[----:B------:R-:W-:Y:S05]  /*c380*/  @!P1 BRA `(.L_x_228) ;  /* 0x0000000000049947 */ /* 0x000fea0003800000 */
[----:B------:R-:W-:Y:S01]  /*c390*/  BPT.TRAP 0x1 ;  /* 0x000000040000795c */ /* 0x000fe20000300000 */
.L_x_228:
        /* <DEDUP_REMOVED lines=9> */
.L_x_281:
[----:B------:R-:W-:Y:S05]  /*c430*/  @!P1 BRA `(.L_x_230) ;  /* 0x0000000000049947 */ /* 0x000fea0003800000 */
[----:B------:R-:W-:Y:S01]  /*c440*/  BPT.TRAP 0x1 ;  /* 0x000000040000795c */ /* 0x000fe20000300000 */
.L_x_230:
[----:B-1----:R-:W-:-:S05]  /*c450*/  VIADD R0, R4, 0x1 ;  /* 0x0000000104007836 */ /* 0x002fca0000000000 */
[----:B------:R-:W-:-:S04]  /*c460*/  ISETP.NE.AND P0, PT, R0, 0x8, PT ;  /* 0x000000080000780c */ /* 0x000fc80003f05270 */
[----:B------:R-:W-:Y:S02]  /*c470*/  SEL R2, RZ, 0x1, P0 ;  /* 0x00000001ff027807 */ /* 0x000fe40000000000 */
[----:B------:R-:W-:Y:S02]  /*c480*/  SEL R0, R0, RZ, P0 ;  /* 0x000000ff00007207 */ /* 0x000fe40000000000 */
[----:B------:R-:W-:-:S03]  /*c490*/  LOP3.LUT R2, R5, R2, RZ, 0x3c, !PT ;  /* 0x0000000205027212 */ /* 0x000fc600078e3cff */
[----:B------:R-:W-:Y:S01]  /*c4a0*/  IMAD R3, R0, 0x8, R3 ;  /* 0x0000000800037824 */ /* 0x000fe200078e0203 */
[----:B------:R-:W-:-:S07]  /*c4b0*/  SHF.L.U32 R0, R2, 0x1f, RZ ;  /* 0x0000001f02007819 */ /* 0x000fce00000006ff */
.L_x_231:
[----:B-1----:R1:W2:Y:S02]  /*c4c0*/  SYNCS.PHASECHK.TRANS64.TRYWAIT P0, [R3+URZ+0x38440], R0 ;  /* 0x03844000030075a7 */ /* 0x0022a4000800017f */
[----:B--2---:R-:W-:Y:S05]  /*c4d0*/  @!P0 NANOSLEEP.SYNCS 0x989680 ;  /* 0x009896800000895d */ /* 0x004fea0003900000 */
[----:B------:R-:W2:Y:S02]  /*c4e0*/  @!P0 SYNCS.PHASECHK.TRANS64 P0, [R3+URZ+0x38440], R0 ;  /* 0x03844000030085a7 */ /* 0x000ea4000800007f */
[----:B--2---:R-:W-:Y:S05]  /*c4f0*/  @P0 EXIT ;  /* 0x000000000000094d */ /* 0x004fea0003800000 */
[----:B------:R-:W-:Y:S05]  /*c500*/  BRA `(.L_x_231) ;  /* 0xfffffffc00ec7947 */ /* 0x000fea000383ffff */
.L_x_34:
[----:B--2---:R-:W-:-:S04]  /*c510*/  IMAD.U32 R3, RZ, RZ, UR4 ;  /* 0x00000004ff037e24 */ /* 0x004fc8000f8e00ff */
[----:B------:R2:W3:Y:S03]  /*c520*/  SYNCS.PHASECHK.TRANS64.TRYWAIT P0, [R3+URZ+0x38480], R0 ;  /* 0x03848000030075a7 */ /* 0x0004e6000800017f */
[----:B---3--:R-:W-:Y:S05]  /*c530*/  @!P0 NANOSLEEP.SYNCS 0x989680 ;  /* 0x009896800000895d */ /* 0x008fea0003900000 */
[----:B------:R-:W3:Y:S02]  /*c540*/  @!P0 SYNCS.PHASECHK.TRANS64 P0, [R3+URZ+0x38480], R0 ;  /* 0x03848000030085a7 */ /* 0x000ee4000800007f */
[----:B---3--:R-:W-:Y:S05]  /*c550*/  @!P0 BRA `(.L_x_34) ;  /* 0xfffffffc00ec8947 */ /* 0x008fea000383ffff */
[----:B------:R-:W-:Y:S05]  /*c560*/  BRA `(.L_x_33) ;  /* 0xffffff7400807947 */ /* 0x000fea000383ffff */
.L_x_39:
[----:B--2---:R-:W-:-:S04]  /*c570*/  IMAD.U32 R8, RZ, RZ, UR4 ;  /* 0x00000004ff087e24 */ /* 0x004fc8000f8e00ff */
[----:B------:R2:W3:Y:S03]  /*c580*/  SYNCS.PHASECHK.TRANS64.TRYWAIT P0, [R8+URZ+0x38480], R3 ;  /* 0x03848003080075a7 */ /* 0x0004e6000800017f */
[----:B---3--:R-:W-:Y:S05]  /*c590*/  @!P0 NANOSLEEP.SYNCS 0x989680 ;  /* 0x009896800000895d */ /* 0x008fea0003900000 */
[----:B------:R-:W3:Y:S02]  /*c5a0*/  @!P0 SYNCS.PHASECHK.TRANS64 P0, [R8+URZ+0x38480], R3 ;  /* 0x03848003080085a7 */ /* 0x000ee4000800007f */
[----:B---3--:R-:W-:Y:S05]  /*c5b0*/  @!P0 BRA `(.L_x_39) ;  /* 0xfffffffc00ec8947 */ /* 0x008fea000383ffff */
[----:B------:R-:W-:Y:S05]  /*c5c0*/  BRA `(.L_x_38) ;  /* 0xffffff7800287947 */ /* 0x000fea000383ffff */
.L_x_56:
[----:B------:R-:W-:-:S07]  /*c5d0*/  IMAD.MOV.U32 R15, RZ, RZ, -0x1 ;  /* 0xffffffffff0f7424 */ /* 0x000fce00078e00ff */
[----:B-12--5:R-:W-:Y:S05]  /*c5e0*/  WARPSYNC.COLLECTIVE R15, `(.L_x_232) ;  /* 0x000000000f0c7348 */ /* 0x026fea0003c00000 */
[----:B------:R-:W-:Y:S02]  /*c5f0*/  ELECT P6, UR62, PT ;  /* 0x00000000003e782f */ /* 0x000fe400038c0000 */
[----:B------:R-:W-:Y:S01]  /*c600*/  MOV R14, UR62 ;  /* 0x0000003e000e7c02 */ /* 0x000fe20008000f00 */
[----:B-12--5:R-:W-:Y:S10]  /*c610*/  ENDCOLLECTIVE ;  /* 0x000000000000791b */ /* 0x026ff40003800000 */
.L_x_232:
[----:B------:R-:W-:Y:S05]  /*c620*/  BRA `(.L_x_233) ;  /* 0xffffff8000a87947 */ /* 0x000fea000383ffff */
.L_x_59:
[----:B-1----:R-:W-:-:S04]  /*c630*/  IMAD.U32 R4, RZ, RZ, UR43 ;  /* 0x0000002bff047e24 */ /* 0x002fc8000f8e00ff */
[----:B------:R1:W2:Y:S03]  /*c640*/  SYNCS.PHASECHK.TRANS64.TRYWAIT P3, [R4+URZ+0x38540], R3 ;  /* 0x03854003040075a7 */ /* 0x0002a6000806017f */
[----:B--2---:R-:W-:Y:S05]  /*c650*/  @!P3 NANOSLEEP.SYNCS 0x989680 ;  /* 0x009896800000b95d */ /* 0x004fea0003900000 */
[----:B------:R-:W2:Y:S02]  /*c660*/  @!P3 SYNCS.PHASECHK.TRANS64 P3, [R4+URZ+0x38540], R3 ;  /* 0x038540030400b5a7 */ /* 0x000ea4000806007f */
[----:B--2---:R-:W-:Y:S05]  /*c670*/  @!P3 BRA `(.L_x_59) ;  /* 0xfffffffc00ecb947 */ /* 0x004fea000383ffff */
[----:B------:R-:W-:Y:S05]  /*c680*/  BRA `(.L_x_234) ;  /* 0xffffff8000d87947 */ /* 0x000fea000383ffff */
.L_x_68:
[----:B--2---:R-:W-:-:S04]  /*c690*/  IMAD.U32 R14, RZ, RZ, UR43 ;  /* 0x0000002bff0e7e24 */ /* 0x004fc8000f8e00ff */
[----:B------:R2:W3:Y:S03]  /*c6a0*/  SYNCS.PHASECHK.TRANS64.TRYWAIT P3, [R14+URZ+0x38548], R3 ;  /* 0x038548030e0075a7 */ /* 0x0004e6000806017f */
[----:B---3--:R-:W-:Y:S05]  /*c6b0*/  @!P3 NANOSLEEP.SYNCS 0x989680 ;  /* 0x009896800000b95d */ /* 0x008fea0003900000 */
[----:B------:R-:W3:Y:S02]  /*c6c0*/  @!P3 SYNCS.PHASECHK.TRANS64 P3, [R14+URZ+0x38548], R3 ;  /* 0x038548030e00b5a7 */ /* 0x000ee4000806007f */
[----:B---3--:R-:W-:Y:S05]  /*c6d0*/  @!P3 BRA `(.L_x_68) ;  /* 0xfffffffc00ecb947 */ /* 0x008fea000383ffff */
[----:B------:R-:W-:Y:S05]  /*c6e0*/  BRA `(.L_x_235) ;  /* 0xffffff88005c7947 */ /* 0x000fea000383ffff */
.L_x_74:
[----:B--2---:R-:W-:-:S04]  /*c6f0*/  IMAD.U32 R14, RZ, RZ, UR43 ;  /* 0x0000002bff0e7e24 */ /* 0x004fc8000f8e00ff */
[----:B------:R2:W3:Y:S03]  /*c700*/  SYNCS.PHASECHK.TRANS64.TRYWAIT P3, [R14+URZ+0x38550], R3 ;  /* 0x038550030e0075a7 */ /* 0x0004e6000806017f */
[----:B---3--:R-:W-:Y:S05]  /*c710*/  @!P3 NANOSLEEP.SYNCS 0x989680 ;  /* 0x009896800000b95d */ /* 0x008fea0003900000 */
[----:B------:R-:W3:Y:S02]  /*c720*/  @!P3 SYNCS.PHASECHK.TRANS64 P3, [R14+URZ+0x38550], R3 ;  /* 0x038550030e00b5a7 */ /* 0x000ee4000806007f */
[----:B---3--:R-:W-:Y:S05]  /*c730*/  @!P3 BRA `(.L_x_74) ;  /* 0xfffffffc00ecb947 */ /* 0x008fea000383ffff */
[----:B------:R-:W-:Y:S05]  /*c740*/  BRA `(.L_x_236) ;  /* 0xffffff8c00c07947 */ /* 0x000fea000383ffff */
.L_x_80:
[----:B--2---:R-:W-:-:S04]  /*c750*/  IMAD.U32 R14, RZ, RZ, UR43 ;  /* 0x0000002bff0e7e24 */ /* 0x004fc8000f8e00ff */
[----:B------:R2:W3:Y:S03]  /*c760*/  SYNCS.PHASECHK.TRANS64.TRYWAIT P3, [R14+URZ+0x38558], R3 ;  /* 0x038558030e0075a7 */ /* 0x0004e6000806017f */
[----:B---3--:R-:W-:Y:S05]  /*c770*/  @!P3 NANOSLEEP.SYNCS 0x989680 ;  /* 0x009896800000b95d */ /* 0x008fea0003900000 */
[----:B------:R-:W3:Y:S02]  /*c780*/  @!P3 SYNCS.PHASECHK.TRANS64 P3, [R14+URZ+0x38558], R3 ;  /* 0x038558030e00b5a7 */ /* 0x000ee4000806007f */
[----:B---3--:R-:W-:Y:S05]  /*c790*/  @!P3 BRA `(.L_x_80) ;  /* 0xfffffffc00ecb947 */ /* 0x008fea000383ffff */
[----:B------:R-:W-:Y:S05]  /*c7a0*/  BRA `(.L_x_237) ;  /* 0xffffff9400307947 */ /* 0x000fea000383ffff */
.L_x_87:
[----:B--2---:R-:W-:-:S04]  /*c7b0*/  IMAD.U32 R3, RZ, RZ, UR4 ;  /* 0x00000004ff037e24 */ /* 0x004fc8000f8e00ff */
[----:B------:R2:W3:Y:S03]  /*c7c0*/  SYNCS.PHASECHK.TRANS64.TRYWAIT P0, [R3+URZ+0x38400], R0 ;  /* 0x03840000030075a7 */ /* 0x0004e6000800017f */
[----:B---3--:R-:W-:Y:S05]  /*c7d0*/  @!P0 NANOSLEEP.SYNCS 0x989680 ;  /* 0x009896800000895d */ /* 0x008fea0003900000 */
[----:B------:R-:W3:Y:S02]  /*c7e0*/  @!P0 SYNCS.PHASECHK.TRANS64 P0, [R3+URZ+0x38400], R0 ;  /* 0x03840000030085a7 */ /* 0x000ee4000800007f */
[----:B---3--:R-:W-:Y:S05]  /*c7f0*/  @!P0 BRA `(.L_x_87) ;  /* 0xfffffffc00ec8947 */ /* 0x008fea000383ffff */
[----:B------:R-:W-:Y:S05]  /*c800*/  BRA `(.L_x_238) ;  /* 0xffffff9800c47947 */ /* 0x000fea000383ffff */
.L_x_105:
[----:B-1----:R-:W-:-:S04]  /*c810*/  IMAD.U32 R3, RZ, RZ, UR5 ;  /* 0x00000005ff037e24 */ /* 0x002fc8000f8e00ff */
[----:B------:R1:W2:Y:S03]  /*c820*/  SYNCS.PHASECHK.TRANS64.TRYWAIT P0, [R3+URZ+0x38588], R0 ;  /* 0x03858800030075a7 */ /* 0x0002a6000800017f */
[----:B--2---:R-:W-:Y:S05]  /*c830*/  @!P0 NANOSLEEP.SYNCS 0x989680 ;  /* 0x009896800000895d */ /* 0x004fea0003900000 */
[----:B------:R-:W2:Y:S02]  /*c840*/  @!P0 SYNCS.PHASECHK.TRANS64 P0, [R3+URZ+0x38588], R0 ;  /* 0x03858800030085a7 */ /* 0x000ea4000800007f */
[----:B--2---:R-:W-:Y:S05]  /*c850*/  @!P0 BRA `(.L_x_105) ;  /* 0xfffffffc00ec8947 */ /* 0x004fea000383ffff */
[----:B------:R-:W-:Y:S05]  /*c860*/  BRA `(.L_x_239) ;  /* 0xffffffa800247947 */ /* 0x000fea000383ffff */
.L_x_107:
[----:B-1----:R-:W-:-:S04]  /*c870*/  IMAD.U32 R4, RZ, RZ, UR8 ;  /* 0x00000008ff047e24 */ /* 0x002fc8000f8e00ff */
[----:B------:R1:W2:Y:S03]  /*c880*/  SYNCS.PHASECHK.TRANS64.TRYWAIT P0, [R4+URZ+0x38400], R3 ;  /* 0x03840003040075a7 */ /* 0x0002a6000800017f */
[----:B--2---:R-:W-:Y:S05]  /*c890*/  @!P0 NANOSLEEP.SYNCS 0x989680 ;  /* 0x009896800000895d */ /* 0x004fea0003900000 */
[----:B------:R-:W2:Y:S02]  /*c8a0*/  @!P0 SYNCS.PHASECHK.TRANS64 P0, [R4+URZ+0x38400], R3 ;  /* 0x03840003040085a7 */ /* 0x000ea4000800007f */
[----:B--2---:R-:W-:Y:S05]  /*c8b0*/  @!P0 BRA `(.L_x_107) ;  /* 0xfffffffc00ec8947 */ /* 0x004fea000383ffff */
[----:B------:R-:W-:Y:S05]  /*c8c0*/  BRA `(.L_x_240) ;  /* 0xffffffa800487947 */ /* 0x000fea000383ffff */
.L_x_113:
[----:B--2---:R-:W-:-:S04]  /*c8d0*/  IMAD.U32 R3, RZ, RZ, UR5 ;  /* 0x00000005ff037e24 */ /* 0x004fc8000f8e00ff */
[----:B------:R2:W3:Y:S03]  /*c8e0*/  SYNCS.PHASECHK.TRANS64.TRYWAIT P1, [R3+URZ+0x38560], R2 ;  /* 0x03856002030075a7 */ /* 0x0004e6000802017f */
[----:B---3--:R-:W-:Y:S05]  /*c8f0*/  @!P1 NANOSLEEP.SYNCS 0x989680 ;  /* 0x009896800000995d */ /* 0x008fea0003900000 */
[----:B------:R-:W3:Y:S02]  /*c900*/  @!P1 SYNCS.PHASECHK.TRANS64 P1, [R3+URZ+0x38560], R2 ;  /* 0x03856002030095a7 */ /* 0x000ee4000802007f */
[----:B---3--:R-:W-:Y:S05]  /*c910*/  @!P1 BRA `(.L_x_113) ;  /* 0xfffffffc00ec9947 */ /* 0x008fea000383ffff */
[----:B------:R-:W-:Y:S05]  /*c920*/  BRA `(.L_x_241) ;  /* 0xffffffa800f47947 */ /* 0x000fea000383ffff */
.L_x_119:
[----:B--23--:R-:W-:-:S04]  /*c930*/  IMAD.U32 R3, RZ, RZ, UR5 ;  /* 0x00000005ff037e24 */ /* 0x00cfc8000f8e00ff */
[----:B------:R2:W3:Y:S03]  /*c940*/  SYNCS.PHASECHK.TRANS64.TRYWAIT P1, [R3+URZ+0x38568], R2 ;  /* 0x03856802030075a7 */ /* 0x0004e6000802017f */
[----:B---3--:R-:W-:Y:S05]  /*c950*/  @!P1 NANOSLEEP.SYNCS 0x989680 ;  /* 0x009896800000995d */ /* 0x008fea0003900000 */
[----:B------:R-:W3:Y:S02]  /*c960*/  @!P1 SYNCS.PHASECHK.TRANS64 P1, [R3+URZ+0x38568], R2 ;  /* 0x03856802030095a7 */ /* 0x000ee4000802007f */
[----:B---3--:R-:W-:Y:S05]  /*c970*/  @!P1 BRA `(.L_x_119) ;  /* 0xfffffffc00ec9947 */ /* 0x008fea000383ffff */
[----:B------:R-:W-:Y:S05]  /*c980*/  BRA `(.L_x_242) ;  /* 0xffffffac00447947 */ /* 0x000fea000383ffff */
.L_x_125:
[----:B--234-:R-:W-:-:S04]  /*c990*/  IMAD.U32 R3, RZ, RZ, UR5 ;  /* 0x00000005ff037e24 */ /* 0x01cfc8000f8e00ff */
[----:B------:R2:W3:Y:S03]  /*c9a0*/  SYNCS.PHASECHK.TRANS64.TRYWAIT P1, [R3+URZ+0x38570], R2 ;  /* 0x03857002030075a7 */ /* 0x0004e6000802017f */
[----:B---3--:R-:W-:Y:S05]  /*c9b0*/  @!P1 NANOSLEEP.SYNCS 0x989680 ;  /* 0x009896800000995d */ /* 0x008fea0003900000 */
[----:B------:R-:W3:Y:S02]  /*c9c0*/  @!P1 SYNCS.PHASECHK.TRANS64 P1, [R3+URZ+0x38570], R2 ;  /* 0x03857002030095a7 */ /* 0x000ee4000802007f */
[----:B---3--:R-:W-:Y:S05]  /*c9d0*/  @!P1 BRA `(.L_x_125) ;  /* 0xfffffffc00ec9947 */ /* 0x008fea000383ffff */
[----:B------:R-:W-:Y:S05]  /*c9e0*/  BRA `(.L_x_243) ;  /* 0xffffffac009c7947 */ /* 0x000fea000383ffff */
.L_x_131:
[----:B-1234-:R-:W-:-:S04]  /*c9f0*/  IMAD.U32 R3, RZ, RZ, UR5 ;  /* 0x00000005ff037e24 */ /* 0x01efc8000f8e00ff */
[----:B------:R1:W2:Y:S03]  /*ca00*/  SYNCS.PHASECHK.TRANS64.TRYWAIT P1, [R3+URZ+0x38578], R2 ;  /* 0x03857802030075a7 */ /* 0x0002a6000802017f */
[----:B--2---:R-:W-:Y:S05]  /*ca10*/  @!P1 NANOSLEEP.SYNCS 0x989680 ;  /* 0x009896800000995d */ /* 0x004fea0003900000 */
[----:B------:R-:W2:Y:S02]  /*ca20*/  @!P1 SYNCS.PHASECHK.TRANS64 P1, [R3+URZ+0x38578], R2 ;  /* 0x03857802030095a7 */ /* 0x000ea4000802007f */
[----:B--2---:R-:W-:Y:S05]  /*ca30*/  @!P1 BRA `(.L_x_131) ;  /* 0xfffffffc00ec9947 */ /* 0x004fea000383ffff */
[----:B------:R-:W-:Y:S05]  /*ca40*/  BRA `(.L_x_244) ;  /* 0xffffffac00f47947 */ /* 0x000fea000383ffff */
.L_x_146:
[----:B--234-:R-:W-:-:S04]  /*ca50*/  IMAD.U32 R3, RZ, RZ, UR5 ;  /* 0x00000005ff037e24 */ /* 0x01cfc8000f8e00ff */
[----:B------:R2:W3:Y:S03]  /*ca60*/  SYNCS.PHASECHK.TRANS64.TRYWAIT P0, [R3+URZ+0x38560], R2 ;  /* 0x03856002030075a7 */ /* 0x0004e6000800017f */
[----:B---3--:R-:W-:Y:S05]  /*ca70*/  @!P0 NANOSLEEP.SYNCS 0x989680 ;  /* 0x009896800000895d */ /* 0x008fea0003900000 */
[----:B------:R-:W3:Y:S02]  /*ca80*/  @!P0 SYNCS.PHASECHK.TRANS64 P0, [R3+URZ+0x38560], R2 ;  /* 0x03856002030085a7 */ /* 0x000ee4000800007f */
[----:B---3--:R-:W-:Y:S05]  /*ca90*/  @!P0 BRA `(.L_x_146) ;  /* 0xfffffffc00ec8947 */ /* 0x008fea000383ffff */
[----:B------:R-:W-:Y:S05]  /*caa0*/  BRA `(.L_x_245) ;  /* 0xffffffb400a07947 */ /* 0x000fea000383ffff */
.L_x_148:
[----:B--234-:R-:W-:-:S04]  /*cab0*/  IMAD.U32 R3, RZ, RZ, UR5 ;  /* 0x00000005ff037e24 */ /* 0x01cfc8000f8e00ff */
[----:B------:R2:W3:Y:S03]  /*cac0*/  SYNCS.PHASECHK.TRANS64.TRYWAIT P0, [R3+URZ+0x38568], R2 ;  /* 0x03856802030075a7 */ /* 0x0004e6000800017f */
[----:B---3--:R-:W-:Y:S05]  /*cad0*/  @!P0 NANOSLEEP.SYNCS 0x989680 ;  /* 0x009896800000895d */ /* 0x008fea0003900000 */
[----:B------:R-:W3:Y:S02]  /*cae0*/  @!P0 SYNCS.PHASECHK.TRANS64 P0, [R3+URZ+0x38568], R2 ;  /* 0x03856802030085a7 */ /* 0x000ee4000800007f */
[----:B---3--:R-:W-:Y:S05]  /*caf0*/  @!P0 BRA `(.L_x_148) ;  /* 0xfffffffc00ec8947 */ /* 0x008fea000383ffff */
[----:B------:R-:W-:Y:S05]  /*cb00*/  BRA `(.L_x_246) ;  /* 0xffffffb400987947 */ /* 0x000fea000383ffff */
.L_x_150:
[----:B--234-:R-:W-:-:S04]  /*cb10*/  IMAD.U32 R3, RZ, RZ, UR5 ;  /* 0x00000005ff037e24 */ /* 0x01cfc8000f8e00ff */
[----:B------:R2:W3:Y:S03]  /*cb20*/  SYNCS.PHASECHK.TRANS64.TRYWAIT P0, [R3+URZ+0x38570], R2 ;  /* 0x03857002030075a7 */ /* 0x0004e6000800017f */
[----:B---3--:R-:W-:Y:S05]  /*cb30*/  @!P0 NANOSLEEP.SYNCS 0x989680 ;  /* 0x009896800000895d */ /* 0x008fea0003900000 */
[----:B------:R-:W3:Y:S02]  /*cb40*/  @!P0 SYNCS.PHASECHK.TRANS64 P0, [R3+URZ+0x38570], R2 ;  /* 0x03857002030085a7 */ /* 0x000ee4000800007f */
[----:B---3--:R-:W-:Y:S05]  /*cb50*/  @!P0 BRA `(.L_x_150) ;  /* 0xfffffffc00ec8947 */ /* 0x008fea000383ffff */
[----:B------:R-:W-:Y:S05]  /*cb60*/  BRA `(.L_x_247) ;  /* 0xffffffb400907947 */ /* 0x000fea000383ffff */
.L_x_161:
[----:B------:R-:W-:Y:S01]  /*cb70*/  BSSY B1, `(.L_x_248) ;  /* 0x0000006000017945 */ /* 0x000fe20003800000 */
[----:B------:R-:W-:-:S07]  /*cb80*/  IMAD.MOV.U32 R15, RZ, RZ, -0x1 ;  /* 0xffffffffff0f7424 */ /* 0x000fce00078e00ff */
[----:B-----5:R-:W-:Y:S05]  /*cb90*/  WARPSYNC.COLLECTIVE R15, `(.L_x_249) ;  /* 0x000000000f0c7348 */ /* 0x020fea0003c00000 */
[----:B-----5:R-:W-:Y:S02]  /*cba0*/  ELECT P6, UR62, PT ;  /* 0x00000000003e782f */ /* 0x020fe400038c0000 */
[----:B------:R-:W-:Y:S01]  /*cbb0*/  MOV R14, UR62 ;  /* 0x0000003e000e7c02 */ /* 0x000fe20008000f00 */
[----:B------:R-:W-:Y:S10]  /*cbc0*/  ENDCOLLECTIVE ;  /* 0x000000000000791b */ /* 0x000ff40003800000 */
.L_x_249:
[----:B------:R-:W-:Y:S05]  /*cbd0*/  BSYNC B1 ;  /* 0x0000000000017941 */ /* 0x000fea0003800000 */
.L_x_248:
[----:B------:R-:W-:Y:S05]  /*cbe0*/  BRA `(.L_x_250) ;  /* 0xffffffc000887947 */ /* 0x000fea000383ffff */
.L_x_164:
[----:B--2---:R2:W3:Y:S02]  /*cbf0*/  SYNCS.PHASECHK.TRANS64.TRYWAIT P0, [R8+URZ+0x384e0], R5 ;  /* 0x0384e005080075a7 */ /* 0x0044e4000800017f */
[----:B---3--:R-:W-:Y:S05]  /*cc00*/  @!P0 NANOSLEEP.SYNCS 0x989680 ;  /* 0x009896800000895d */ /* 0x008fea0003900000 */
[----:B------:R-:W3:Y:S02]  /*cc10*/  @!P0 SYNCS.PHASECHK.TRANS64 P0, [R8+URZ+0x384e0], R5 ;  /* 0x0384e005080085a7 */ /* 0x000ee4000800007f */
[----:B---3--:R-:W-:Y:S05]  /*cc20*/  @!P0 BRA `(.L_x_164) ;  /* 0xfffffffc00f08947 */ /* 0x008fea000383ffff */
[----:B------:R-:W-:Y:S05]  /*cc30*/  BRA `(.L_x_251) ;  /* 0xffffffc000b07947 */ /* 0x000fea000383ffff */
.L_x_170:
[----:B-1----:R1:W2:Y:S02]  /*cc40*/  SYNCS.PHASECHK.TRANS64.TRYWAIT P0, [R3+URZ+0x38400], R2 ;  /* 0x03840002030075a7 */ /* 0x0022a4000800017f */
[----:B--2---:R-:W-:Y:S05]  /*cc50*/  @!P0 NANOSLEEP.SYNCS 0x989680 ;  /* 0x009896800000895d */ /* 0x004fea0003900000 */
[----:B------:R-:W2:Y:S02]  /*cc60*/  @!P0 SYNCS.PHASECHK.TRANS64 P0, [R3+URZ+0x38400], R2 ;  /* 0x03840002030085a7 */ /* 0x000ea4000800007f */
[----:B--2---:R-:W-:Y:S05]  /*cc70*/  @!P0 BRA `(.L_x_170) ;  /* 0xfffffffc00f08947 */ /* 0x004fea000383ffff */
[----:B------:R-:W-:Y:S05]  /*cc80*/  BRA `(.L_x_252) ;  /* 0xffffffc400747947 */ /* 0x000fea000383ffff */
.L_x_173:
[----:B------:R-:W-:Y:S01]  /*cc90*/  BSSY B1, `(.L_x_253) ;  /* 0x0000006000017945 */ /* 0x000fe20003800000 */
[----:B------:R-:W-:-:S07]  /*cca0*/  IMAD.MOV.U32 R15, RZ, RZ, -0x1 ;  /* 0xffffffffff0f7424 */ /* 0x000fce00078e00ff */
[----:B-1---5:R-:W-:Y:S05]  /*ccb0*/  WARPSYNC.COLLECTIVE R15, `(.L_x_254) ;  /* 0x000000000f0c7348 */ /* 0x022fea0003c00000 */
[----:B------:R-:W-:Y:S02]  /*ccc0*/  ELECT P6, UR62, PT ;  /* 0x00000000003e782f */ /* 0x000fe400038c0000 */
[----:B------:R-:W-:Y:S01]  /*ccd0*/  MOV R14, UR62 ;  /* 0x0000003e000e7c02 */ /* 0x000fe20008000f00 */
[----:B-1---5:R-:W-:Y:S10]  /*cce0*/  ENDCOLLECTIVE ;  /* 0x000000000000791b */ /* 0x022ff40003800000 */
.L_x_254:
[----:B------:R-:W-:Y:S05]  /*ccf0*/  BSYNC B1 ;  /* 0x0000000000017941 */ /* 0x000fea0003800000 */
.L_x_253:
[----:B------:R-:W-:Y:S05]  /*cd00*/  BRA `(.L_x_255) ;  /* 0xffffffc400bc7947 */ /* 0x000fea000383ffff */
.L_x_176:
[----:B------:R-:W-:Y:S01]  /*cd10*/  BSSY B1, `(.L_x_256) ;  /* 0x0000005000017945 */ /* 0x000fe20003800000 */
[----:B--2---:R-:W-:-:S07]  /*cd20*/  IMAD.MOV.U32 R15, RZ, RZ, -0x1 ;  /* 0xffffffffff0f7424 */ /* 0x004fce00078e00ff */
[----:B-1---5:R-:W-:Y:S05]  /*cd30*/  WARPSYNC.COLLECTIVE R15, `(.L_x_257) ;  /* 0x000000000f087348 */ /* 0x022fea0003c00000 */
[----:B------:R-:W-:Y:S01]  /*cd40*/  NOP ;  /* 0x0000000000007918 */ /* 0x000fe20000000000 */
[----:B-1---5:R-:W-:Y:S01]  /*cd50*/  ENDCOLLECTIVE ;  /* 0x000000000000791b */ /* 0x022fe20003800000 */
.L_x_257:
[----:B------:R-:W-:Y:S05]  /*cd60*/  BSYNC B1 ;  /* 0x0000000000017941 */ /* 0x000fea0003800000 */
.L_x_256:
[----:B------:R-:W-:-:S07]  /*cd70*/  IMAD.MOV.U32 R15, RZ, RZ, -0x1 ;  /* 0xffffffffff0f7424 */ /* 0x000fce00078e00ff */
[----:B------:R-:W-:Y:S05]  /*cd80*/  WARPSYNC.COLLECTIVE R15, `(.L_x_258) ;  /* 0x000000000f0c7348 */ /* 0x000fea0003c00000 */
[----:B------:R-:W-:Y:S02]  /*cd90*/  ELECT P6, UR62, PT ;  /* 0x00000000003e782f */ /* 0x000fe400038c0000 */
[----:B------:R-:W-:Y:S01]  /*cda0*/  MOV R14, UR62 ;  /* 0x0000003e000e7c02 */ /* 0x000fe20008000f00 */
[----:B------:R-:W-:Y:S10]  /*cdb0*/  ENDCOLLECTIVE ;  /* 0x000000000000791b */ /* 0x000ff40003800000 */
.L_x_258:
[----:B------:R-:W-:Y:S05]  /*cdc0*/  BRA `(.L_x_259) ;  /* 0xffffffc800c47947 */ /* 0x000fea000383ffff */
.L_x_179:
[----:B------:R-:W-:Y:S01]  /*cdd0*/  BSSY B0, `(.L_x_260) ;  /* 0x0000006000007945 */ /* 0x000fe20003800000 */
[----:B------:R-:W-:-:S07]  /*cde0*/  IMAD.MOV.U32 R15, RZ, RZ, -0x1 ;  /* 0xffffffffff0f7424 */ /* 0x000fce00078e00ff */
[----:B-----5:R-:W-:Y:S05]  /*cdf0*/  WARPSYNC.COLLECTIVE R15, `(.L_x_261) ;  /* 0x000000000f0c7348 */ /* 0x020fea0003c00000 */
[----:B-----5:R-:W-:Y:S02]  /*ce00*/  ELECT P6, UR62, PT ;  /* 0x00000000003e782f */ /* 0x020fe400038c0000 */
[----:B------:R-:W-:Y:S01]  /*ce10*/  MOV R14, UR62 ;  /* 0x0000003e000e7c02 */ /* 0x000fe20008000f00 */
[----:B------:R-:W-:Y:S10]  /*ce20*/  ENDCOLLECTIVE ;  /* 0x000000000000791b */ /* 0x000ff40003800000 */
.L_x_261:
[----:B------:R-:W-:Y:S05]  /*ce30*/  BSYNC B0 ;  /* 0x0000000000007941 */ /* 0x000fea0003800000 */
.L_x_260:
[----:B------:R-:W-:Y:S05]  /*ce40*/  BRA `(.L_x_262) ;  /* 0xffffffcc00147947 */ /* 0x000fea000383ffff */
.L_x_183:
[----:B-1----:R1:W2:Y:S02]  /*ce50*/  SYNCS.PHASECHK.TRANS64.TRYWAIT P0, [R7+URZ], R2 ;  /* 0x00000002070075a7 */ /* 0x0022a4000800017f */
[----:B--2---:R-:W-:Y:S05]  /*ce60*/  @!P0 NANOSLEEP.SYNCS 0x989680 ;  /* 0x009896800000895d */ /* 0x004fea0003900000 */
[----:B------:R-:W2:Y:S02]  /*ce70*/  @!P0 SYNCS.PHASECHK.TRANS64 P0, [R7+URZ], R2 ;  /* 0x00000002070085a7 */ /* 0x000ea4000800007f */
[----:B--2---:R-:W-:Y:S05]  /*ce80*/  @!P0 BRA `(.L_x_183) ;  /* 0xfffffffc00f08947 */ /* 0x004fea000383ffff */
[----:B------:R-:W-:Y:S05]  /*ce90*/  BRA `(.L_x_263) ;  /* 0xffffffcc00507947 */ /* 0x000fea000383ffff */
.L_x_184:
[----:B-1----:R1:W2:Y:S02]  /*cea0*/  SYNCS.PHASECHK.TRANS64.TRYWAIT P0, [R9+URZ], R4 ;  /* 0x00000004090075a7 */ /* 0x0022a4000800017f */
[----:B--2---:R-:W-:Y:S05]  /*ceb0*/  @!P0 NANOSLEEP.SYNCS 0x989680 ;  /* 0x009896800000895d */ /* 0x004fea0003900000 */
[----:B------:R-:W2:Y:S02]  /*cec0*/  @!P0 SYNCS.PHASECHK.TRANS64 P0, [R9+URZ], R4 ;  /* 0x00000004090085a7 */ /* 0x000ea4000800007f */
[----:B--2---:R-:W-:Y:S05]  /*ced0*/  @!P0 BRA `(.L_x_184) ;  /* 0xfffffffc00f08947 */ /* 0x004fea000383ffff */
[----:B------:R-:W-:Y:S05]  /*cee0*/  BRA `(.L_x_264) ;  /* 0xffffffcc00607947 */ /* 0x000fea000383ffff */
.L_x_185:
[----:B-1----:R1:W2:Y:S02]  /*cef0*/  SYNCS.PHASECHK.TRANS64.TRYWAIT P0, [R6+URZ], R5 ;  /* 0x00000005060075a7 */ /* 0x0022a4000800017f */
[----:B--2---:R-:W-:Y:S05]  /*cf00*/  @!P0 NANOSLEEP.SYNCS 0x989680 ;  /* 0x009896800000895d */ /* 0x004fea0003900000 */
[----:B------:R-:W2:Y:S02]  /*cf10*/  @!P0 SYNCS.PHASECHK.TRANS64 P0, [R6+URZ], R5 ;  /* 0x00000005060085a7 */ /* 0x000ea4000800007f */
[----:B--2---:R-:W-:Y:S05]  /*cf20*/  @!P0 BRA `(.L_x_185) ;  /* 0xfffffffc00f08947 */ /* 0x004fea000383ffff */
[----:B------:R-:W-:Y:S05]  /*cf30*/  BRA `(.L_x_265) ;  /* 0xffffffcc00707947 */ /* 0x000fea000383ffff */
.L_x_186:
[----:B-1----:R1:W2:Y:S02]  /*cf40*/  SYNCS.PHASECHK.TRANS64.TRYWAIT P0, [R9+URZ], R4 ;  /* 0x00000004090075a7 */ /* 0x0022a4000800017f */
[----:B--2---:R-:W-:Y:S05]  /*cf50*/  @!P0 NANOSLEEP.SYNCS 0x989680 ;  /* 0x009896800000895d */ /* 0x004fea0003900000 */
[----:B------:R-:W2:Y:S02]  /*cf60*/  @!P0 SYNCS.PHASECHK.TRANS64 P0, [R9+URZ], R4 ;  /* 0x00000004090085a7 */ /* 0x000ea4000800007f */
[----:B--2---:R-:W-:Y:S05]  /*cf70*/  @!P0 BRA `(.L_x_186) ;  /* 0xfffffffc00f08947 */ /* 0x004fea000383ffff */
[----:B------:R-:W-:Y:S05]  /*cf80*/  BRA `(.L_x_266) ;  /* 0xffffffcc00807947 */ /* 0x000fea000383ffff */
.L_x_187:
[----:B-1----:R1:W2:Y:S02]  /*cf90*/  SYNCS.PHASECHK.TRANS64.TRYWAIT P0, [R6+URZ], R5 ;  /* 0x00000005060075a7 */ /* 0x0022a4000800017f */
[----:B--2---:R-:W-:Y:S05]  /*cfa0*/  @!P0 NANOSLEEP.SYNCS 0x989680 ;  /* 0x009896800000895d */ /* 0x004fea0003900000 */
[----:B------:R-:W2:Y:S02]  /*cfb0*/  @!P0 SYNCS.PHASECHK.TRANS64 P0, [R6+URZ], R5 ;  /* 0x00000005060085a7 */ /* 0x000ea4000800007f */
[----:B--2---:R-:W-:Y:S05]  /*cfc0*/  @!P0 BRA `(.L_x_187) ;  /* 0xfffffffc00f08947 */ /* 0x004fea000383ffff */
[----:B------:R-:W-:Y:S05]  /*cfd0*/  BRA `(.L_x_267) ;  /* 0xffffffcc00907947 */ /* 0x000fea000383ffff */
.L_x_188:
[----:B-1----:R1:W2:Y:S02]  /*cfe0*/  SYNCS.PHASECHK.TRANS64.TRYWAIT P0, [R9+URZ], R4 ;  /* 0x00000004090075a7 */ /* 0x0022a4000800017f */
[----:B--2---:R-:W-:Y:S05]  /*cff0*/  @!P0 NANOSLEEP.SYNCS 0x989680 ;  /* 0x009896800000895d */ /* 0x004fea0003900000 */
[----:B------:R-:W2:Y:S02]  /*d000*/  @!P0 SYNCS.PHASECHK.TRANS64 P0, [R9+URZ], R4 ;  /* 0x00000004090085a7 */ /* 0x000ea4000800007f */
[----:B--2---:R-:W-:Y:S05]  /*d010*/  @!P0 BRA `(.L_x_188) ;  /* 0xfffffffc00f08947 */ /* 0x004fea000383ffff */
[----:B------:R-:W-:Y:S05]  /*d020*/  BRA `(.L_x_268) ;  /* 0xffffffcc00a07947 */ /* 0x000fea000383ffff */
.L_x_189:
[----:B-1----:R1:W2:Y:S02]  /*d030*/  SYNCS.PHASECHK.TRANS64.TRYWAIT P0, [R6+URZ], R5 ;  /* 0x00000005060075a7 */ /* 0x0022a4000800017f */
[----:B--2---:R-:W-:Y:S05]  /*d040*/  @!P0 NANOSLEEP.SYNCS 0x989680 ;  /* 0x009896800000895d */ /* 0x004fea0003900000 */
[----:B------:R-:W2:Y:S02]  /*d050*/  @!P0 SYNCS.PHASECHK.TRANS64 P0, [R6+URZ], R5 ;  /* 0x00000005060085a7 */ /* 0x000ea4000800007f */
[----:B--2---:R-:W-:Y:S05]  /*d060*/  @!P0 BRA `(.L_x_189) ;  /* 0xfffffffc00f08947 */ /* 0x004fea000383ffff */
[----:B------:R-:W-:Y:S05]  /*d070*/  BRA `(.L_x_269) ;  /* 0xffffffcc00b07947 */ /* 0x000fea000383ffff */
.L_x_190:
[----:B-1----:R1:W2:Y:S02]  /*d080*/  SYNCS.PHASECHK.TRANS64.TRYWAIT P0, [R9+URZ], R4 ;  /* 0x00000004090075a7 */ /* 0x0022a4000800017f */
[----:B--2---:R-:W-:Y:S05]  /*d090*/  @!P0 NANOSLEEP.SYNCS 0x989680 ;  /* 0x009896800000895d */ /* 0x004fea0003900000 */
[----:B------:R-:W2:Y:S02]  /*d0a0*/  @!P0 SYNCS.PHASECHK.TRANS64 P0, [R9+URZ], R4 ;  /* 0x00000004090085a7 */ /* 0x000ea4000800007f */
[----:B--2---:R-:W-:Y:S05]  /*d0b0*/  @!P0 BRA `(.L_x_190) ;  /* 0xfffffffc00f08947 */ /* 0x004fea000383ffff */
[----:B------:R-:W-:Y:S05]  /*d0c0*/  BRA `(.L_x_270) ;  /* 0xffffffcc00c07947 */ /* 0x000fea000383ffff */
.L_x_191:
[----:B-1----:R1:W2:Y:S02]  /*d0d0*/  SYNCS.PHASECHK.TRANS64.TRYWAIT P0, [R6+URZ], R5 ;  /* 0x00000005060075a7 */ /* 0x0022a4000800017f */
[----:B--2---:R-:W-:Y:S05]  /*d0e0*/  @!P0 NANOSLEEP.SYNCS 0x989680 ;  /* 0x009896800000895d */ /* 0x004fea0003900000 */
[----:B------:R-:W2:Y:S02]  /*d0f0*/  @!P0 SYNCS.PHASECHK.TRANS64 P0, [R6+URZ], R5 ;  /* 0x00000005060085a7 */ /* 0x000ea4000800007f */
[----:B--2---:R-:W-:Y:S05]  /*d100*/  @!P0 BRA `(.L_x_191) ;  /* 0xfffffffc00f08947 */ /* 0x004fea000383ffff */
[----:B------:R-:W-:Y:S05]  /*d110*/  BRA `(.L_x_271) ;  /* 0xffffffcc00d07947 */ /* 0x000fea000383ffff */
.L_x_192:
[----:B-1----:R1:W2:Y:S02]  /*d120*/  SYNCS.PHASECHK.TRANS64.TRYWAIT P0, [R9+URZ], R4 ;  /* 0x00000004090075a7 */ /* 0x0022a4000800017f */
[----:B--2---:R-:W-:Y:S05]  /*d130*/  @!P0 NANOSLEEP.SYNCS 0x989680 ;  /* 0x009896800000895d */ /* 0x004fea0003900000 */
[----:B------:R-:W2:Y:S02]  /*d140*/  @!P0 SYNCS.PHASECHK.TRANS64 P0, [R9+URZ], R4 ;  /* 0x00000004090085a7 */ /* 0x000ea4000800007f */
[----:B--2---:R-:W-:Y:S05]  /*d150*/  @!P0 BRA `(.L_x_192) ;  /* 0xfffffffc00f08947 */ /* 0x004fea000383ffff */
[----:B------:R-:W-:Y:S05]  /*d160*/  BRA `(.L_x_272) ;  /* 0xffffffcc00e07947 */ /* 0x000fea000383ffff */
.L_x_193:
[----:B--2---:R2:W3:Y:S02]  /*d170*/  SYNCS.PHASECHK.TRANS64.TRYWAIT P0, [R6+URZ], R5 ;  /* 0x00000005060075a7 */ /* 0x0044e4000800017f */
[----:B---3--:R-:W-:Y:S05]  /*d180*/  @!P0 NANOSLEEP.SYNCS 0x989680 ;  /* 0x009896800000895d */ /* 0x008fea0003900000 */
[----:B------:R-:W3:Y:S02]  /*d190*/  @!P0 SYNCS.PHASECHK.TRANS64 P0, [R6+URZ], R5 ;  /* 0x00000005060085a7 */ /* 0x000ee4000800007f */
[----:B---3--:R-:W-:Y:S05]  /*d1a0*/  @!P0 BRA `(.L_x_193) ;  /* 0xfffffffc00f08947 */ /* 0x008fea000383ffff */
[----:B------:R-:W-:Y:S05]  /*d1b0*/  BRA `(.L_x_273) ;  /* 0xffffffcc00e87947 */ /* 0x000fea000383ffff */
.L_x_211:
[----:B-1----:R1:W3:Y:S02]  /*d1c0*/  SYNCS.PHASECHK.TRANS64.TRYWAIT P2, [R17+URZ+0x38440], R2 ;  /* 0x03844002110075a7 */ /* 0x0022e4000804017f */
[----:B---3--:R-:W-:Y:S05]  /*d1d0*/  @!P2 NANOSLEEP.SYNCS 0x989680 ;  /* 0x009896800000a95d */ /* 0x008fea0003900000 */
[----:B------:R-:W3:Y:S02]  /*d1e0*/  @!P2 SYNCS.PHASECHK.TRANS64 P2, [R17+URZ+0x38440], R2 ;  /* 0x038440021100a5a7 */ /* 0x000ee4000804007f */
[----:B---3--:R-:W-:Y:S05]  /*d1f0*/  @!P2 BRA `(.L_x_211) ;  /* 0xfffffffc00f0a947 */ /* 0x008fea000383ffff */
[----:B------:R-:W-:Y:S05]  /*d200*/  BRA `(.L_x_274) ;  /* 0xffffffec00047947 */ /* 0x000fea000383ffff */
.L_x_217:
[----:B-1----:R1:W2:Y:S02]  /*d210*/  SYNCS.PHASECHK.TRANS64.TRYWAIT P0, [R5+URZ+0x38440], R2 ;  /* 0x03844002050075a7 */ /* 0x0022a4000800017f */
[----:B--2---:R-:W-:Y:S05]  /*d220*/  @!P0 NANOSLEEP.SYNCS 0x989680 ;  /* 0x009896800000895d */ /* 0x004fea0003900000 */
[----:B------:R-:W2:Y:S02]  /*d230*/  @!P0 SYNCS.PHASECHK.TRANS64 P0, [R5+URZ+0x38440], R2 ;  /* 0x03844002050085a7 */ /* 0x000ea4000800007f */
[----:B--2---:R-:W-:Y:S05]  /*d240*/  @!P0 BRA `(.L_x_217) ;  /* 0xfffffffc00f08947 */ /* 0x004fea000383ffff */
[----:B------:R-:W-:Y:S05]  /*d250*/  BRA `(.L_x_275) ;  /* 0xffffffec006c7947 */ /* 0x000fea000383ffff */
.L_x_219:
[----:B-1----:R1:W2:Y:S02]  /*d260*/  SYNCS.PHASECHK.TRANS64.TRYWAIT P0, [R7+URZ+0x38440], R0 ;  /* 0x03844000070075a7 */ /* 0x0022a4000800017f */
[----:B--2---:R-:W-:Y:S05]  /*d270*/  @!P0 NANOSLEEP.SYNCS 0x989680 ;  /* 0x009896800000895d */ /* 0x004fea0003900000 */
[----:B------:R-:W2:Y:S02]  /*d280*/  @!P0 SYNCS.PHASECHK.TRANS64 P0, [R7+URZ+0x38440], R0 ;  /* 0x03844000070085a7 */ /* 0x000ea4000800007f */
[----:B--2---:R-:W-:Y:S05]  /*d290*/  @!P0 BRA `(.L_x_219) ;  /* 0xfffffffc00f08947 */ /* 0x004fea000383ffff */
[----:B------:R-:W-:Y:S05]  /*d2a0*/  BRA `(.L_x_276) ;  /* 0xffffffec00847947 */ /* 0x000fea000383ffff */
.L_x_221:
[----:B-1----:R1:W2:Y:S02]  /*d2b0*/  SYNCS.PHASECHK.TRANS64.TRYWAIT P0, [R7+URZ+0x38440], R0 ;  /* 0x03844000070075a7 */ /* 0x0022a4000800017f */
[----:B--2---:R-:W-:Y:S05]  /*d2c0*/  @!P0 NANOSLEEP.SYNCS 0x989680 ;  /* 0x009896800000895d */ /* 0x004fea0003900000 */
[----:B------:R-:W2:Y:S02]  /*d2d0*/  @!P0 SYNCS.PHASECHK.TRANS64 P0, [R7+URZ+0x38440], R0 ;  /* 0x03844000070085a7 */ /* 0x000ea4000800007f */
[----:B--2---:R-:W-:Y:S05]  /*d2e0*/  @!P0 BRA `(.L_x_221) ;  /* 0xfffffffc00f08947 */ /* 0x004fea000383ffff */
[----:B------:R-:W-:Y:S05]  /*d2f0*/  BRA `(.L_x_277) ;  /* 0xffffffec009c7947 */ /* 0x000fea000383ffff */
.L_x_223:
[----:B-1----:R1:W2:Y:S02]  /*d300*/  SYNCS.PHASECHK.TRANS64.TRYWAIT P0, [R7+URZ+0x38440], R0 ;  /* 0x03844000070075a7 */ /* 0x0022a4000800017f */
[----:B--2---:R-:W-:Y:S05]  /*d310*/  @!P0 NANOSLEEP.SYNCS 0x989680 ;  /* 0x009896800000895d */ /* 0x004fea0003900000 */
[----:B------:R-:W2:Y:S02]  /*d320*/  @!P0 SYNCS.PHASECHK.TRANS64 P0, [R7+URZ+0x38440], R0 ;  /* 0x03844000070085a7 */ /* 0x000ea4000800007f */
[----:B--2---:R-:W-:Y:S05]  /*d330*/  @!P0 BRA `(.L_x_223) ;  /* 0xfffffffc00f08947 */ /* 0x004fea000383ffff */
[----:B------:R-:W-:Y:S05]  /*d340*/  BRA `(.L_x_278) ;  /* 0xffffffec00b47947 */ /* 0x000fea000383ffff */
.L_x_225:
[----:B-1----:R1:W2:Y:S02]  /*d350*/  SYNCS.PHASECHK.TRANS64.TRYWAIT P0, [R7+URZ+0x38440], R0 ;  /* 0x03844000070075a7 */ /* 0x0022a4000800017f */
[----:B--2---:R-:W-:Y:S05]  /*d360*/  @!P0 NANOSLEEP.SYNCS 0x989680 ;  /* 0x009896800000895d */ /* 0x004fea0003900000 */
[----:B------:R-:W2:Y:S02]  /*d370*/  @!P0 SYNCS.PHASECHK.TRANS64 P0, [R7+URZ+0x38440], R0 ;  /* 0x03844000070085a7 */ /* 0x000ea4000800007f */
[----:B--2---:R-:W-:Y:S05]  /*d380*/  @!P0 BRA `(.L_x_225) ;  /* 0xfffffffc00f08947 */ /* 0x004fea000383ffff */
[----:B------:R-:W-:Y:S05]  /*d390*/  BRA `(.L_x_279) ;  /* 0xffffffec00cc7947 */ /* 0x000fea000383ffff */
.L_x_227:
[----:B-1----:R1:W2:Y:S02]  /*d3a0*/  SYNCS.PHASECHK.TRANS64.TRYWAIT P0, [R7+URZ+0x38440], R0 ;  /* 0x03844000070075a7 */ /* 0x0022a4000800017f */
[----:B--2---:R-:W-:Y:S05]  /*d3b0*/  @!P0 NANOSLEEP.SYNCS 0x989680 ;  /* 0x009896800000895d */ /* 0x004fea0003900000 */
[----:B------:R-:W2:Y:S02]  /*d3c0*/  @!P0 SYNCS.PHASECHK.TRANS64 P0, [R7+URZ+0x38440], R0 ;  /* 0x03844000070085a7 */ /* 0x000ea4000800007f */
[----:B--2---:R-:W-:Y:S05]  /*d3d0*/  @!P0 BRA `(.L_x_227) ;  /* 0xfffffffc00f08947 */ /* 0x004fea000383ffff */
[----:B------:R-:W-:Y:S05]  /*d3e0*/  BRA `(.L_x_280) ;  /* 0xffffffec00e47947 */ /* 0x000fea000383ffff */
.L_x_229:
[----:B-1----:R1:W2:Y:S02]  /*d3f0*/  SYNCS.PHASECHK.TRANS64.TRYWAIT P0, [R7+URZ+0x38440], R0 ;  /* 0x03844000070075a7 */ /* 0x0022a4000800017f */
[----:B--2---:R-:W-:Y:S05]  /*d400*/  @!P0 NANOSLEEP.SYNCS 0x989680 ;  /* 0x009896800000895d */ /* 0x004fea0003900000 */
[----:B------:R-:W2:Y:S02]  /*d410*/  @!P0 SYNCS.PHASECHK.TRANS64 P0, [R7+URZ+0x38440], R0 ;  /* 0x03844000070085a7 */ /* 0x000ea4000800007f */
[----:B--2---:R-:W-:Y:S05]  /*d420*/  @!P0 BRA `(.L_x_229) ;  /* 0xfffffffc00f08947 */ /* 0x004fea000383ffff */
[----:B------:R-:W-:Y:S05]  /*d430*/  BRA `(.L_x_281) ;  /* 0xffffffec00fc7947 */ /* 0x000fea000383ffff */
        .weak           $__internal_0_$__cuda_sm20_div_u64
        .type           $__internal_0_$__cuda_sm20_div_u64,@function
        .size           $__internal_0_$__cuda_sm20_div_u64,(.L_x_208 - $__internal_0_$__cuda_sm20_div_u64)
$__internal_0_$__cuda_sm20_div_u64:
[----:B------:R-:W-:-:S04]  /*d440*/  IMAD.MOV.U32 R17, RZ, RZ, R23 ;  /* 0x000000ffff117224 */ /* 0x000fc800078e0017 */
[----:B------:R-:W1:Y:S08]  /*d450*/  I2F.U64.RP R0, R16 ;  /* 0x0000001000007312 */ /* 0x000e700000309000 */
[----:B-1----:R-:W1:Y:S02]  /*d460*/  MUFU.RCP R0, R0 ;  /* 0x0000000000007308 */ /* 0x002e640000001000 */
[----:B-1----:R-:W-:-:S06]  /*d470*/  VIADD R2, R0, 0x1ffffffe ;  /* 0x1ffffffe00027836 */ /* 0x002fcc0000000000 */
[----:B------:R-:W1:Y:S02]  /*d480*/  F2I.U64.TRUNC R2, R2 ;  /* 0x0000000200027311 */ /* 0x000e64000020d800 */
[----:B-1----:R-:W-:-:S04]  /*d490*/  IMAD.WIDE.U32 R14, R2, R16, RZ ;  /* 0x00000010020e7225 */ /* 0x002fc800078e00ff */
[----:B------:R-:W-:Y:S01]  /*d4a0*/  IMAD R15, R2, R23, R15 ;  /* 0x00000017020f7224 */ /* 0x000fe200078e020f */
[----:B------:R-:W-:-:S03]  /*d4b0*/  IADD3 R19, P1, RZ, -R14, RZ ;  /* 0x8000000eff137210 */ /* 0x000fc60007f3e0ff */
[----:B------:R-:W-:Y:S02]  /*d4c0*/  IMAD R15, R3, R16, R15 ;  /* 0x00000010030f7224 */ /* 0x000fe400078e020f */
[----:B------:R-:W-:-:S04]  /*d4d0*/  IMAD.HI.U32 R14, R2, R19, RZ ;  /* 0x00000013020e7227 */ /* 0x000fc800078e00ff */
[----:B------:R-:W-:Y:S02]  /*d4e0*/  IMAD.X R21, RZ, RZ, ~R15, P1 ;  /* 0x000000ffff157224 */ /* 0x000fe400008e0e0f */
[----:B------:R-:W-:Y:S02]  /*d4f0*/  IMAD.MOV.U32 R15, RZ, RZ, R2 ;  /* 0x000000ffff0f7224 */ /* 0x000fe400078e0002 */
[-C--:B------:R-:W-:Y:S02]  /*d500*/  IMAD R17, R3, R21.reuse, RZ ;  /* 0x0000001503117224 */ /* 0x080fe400078e02ff */
[----:B------:R-:W-:-:S04]  /*d510*/  IMAD.WIDE.U32 R14, P1, R2, R21, R14 ;  /* 0x00000015020e7225 */ /* 0x000fc8000782000e */
[----:B------:R-:W-:-:S04]  /*d520*/  IMAD.HI.U32 R21, R3, R21, RZ ;  /* 0x0000001503157227 */ /* 0x000fc800078e00ff */
[----:B------:R-:W-:-:S04]  /*d530*/  IMAD.HI.U32 R14, P2, R3, R19, R14 ;  /* 0x00000013030e7227 */ /* 0x000fc8000784000e */
[----:B------:R-:W-:Y:S01]  /*d540*/  IMAD.X R0, R21, 0x1, R3, P1 ;  /* 0x0000000115007824 */ /* 0x000fe200008e0603 */
[----:B------:R-:W-:-:S04]  /*d550*/  IADD3 R15, P3, R17, R14, RZ ;  /* 0x0000000e110f7210 */ /* 0x000fc80007f7e0ff */
[----:B------:R-:W-:Y:S01]  /*d560*/  IADD3.X R17, RZ, RZ, R0, P3, P2 ;  /* 0x000000ffff117210 */ /* 0x000fe20001fe4400 */
[----:B------:R-:W-:-:S04]  /*d570*/  IMAD.WIDE.U32 R2, R15, R16, RZ ;  /* 0x000000100f027225 */ /* 0x000fc800078e00ff */
[----:B------:R-:W-:Y:S01]  /*d580*/  IMAD R0, R15, R23, R3 ;  /* 0x000000170f007224 */ /* 0x000fe200078e0203 */
[----:B------:R-:W-:-:S03]  /*d590*/  IADD3 R3, P1, RZ, -R2, RZ ;  /* 0x80000002ff037210 */ /* 0x000fc60007f3e0ff */
[----:B------:R-:W-:Y:S02]  /*d5a0*/  IMAD R0, R17, R16, R0 ;  /* 0x0000001011007224 */ /* 0x000fe400078e0200 */
[----:B------:R-:W-:-:S04]  /*d5b0*/  IMAD.HI.U32 R14, R15, R3, RZ ;  /* 0x000000030f0e7227 */ /* 0x000fc800078e00ff */
[----:B------:R-:W-:-:S04]  /*d5c0*/  IMAD.X R0, RZ, RZ, ~R0, P1 ;  /* 0x000000ffff007224 */ /* 0x000fc800008e0e00 */
[----:B------:R-:W-:-:S04]  /*d5d0*/  IMAD.WIDE.U32 R14, P1, R15, R0, R14 ;  /* 0x000000000f0e7225 */ /* 0x000fc8000782000e */
[C---:B------:R-:W-:Y:S02]  /*d5e0*/  IMAD R2, R17.reuse, R0, RZ ;  /* 0x0000000011027224 */ /* 0x040fe400078e02ff */
[----:B------:R-:W-:-:S04]  /*d5f0*/  IMAD.HI.U32 R15, P2, R17, R3, R14 ;  /* 0x00000003110f7227 */ /* 0x000fc8000784000e */
[----:B------:R-:W-:Y:S01]  /*d600*/  IMAD.HI.U32 R0, R17, R0, RZ ;  /* 0x0000000011007227 */ /* 0x000fe200078e00ff */
[----:B------:R-:W-:-:S03]  /*d610*/  IADD3 R15, P3, R2, R15, RZ ;  /* 0x0000000f020f7210 */ /* 0x000fc60007f7e0ff */
[----:B------:R-:W-:Y:S02]  /*d620*/  IMAD.X R17, R0, 0x1, R17, P1 ;  /* 0x0000000100117824 */ /* 0x000fe400008e0611 */
[----:B------:R-:W-:-:S03]  /*d630*/  IMAD.HI.U32 R2, R15, UR14, RZ ;  /* 0x0000000e0f027c27 */ /* 0x000fc6000f8e00ff */
[----:B------:R-:W-:Y:S01]  /*d640*/  IADD3.X R17, RZ, RZ, R17, P3, P2 ;  /* 0x000000ffff117210 */ /* 0x000fe20001fe4411 */
[----:B------:R-:W-:Y:S02]  /*d650*/  IMAD.MOV.U32 R3, RZ, RZ, RZ ;  /* 0x000000ffff037224 */ /* 0x000fe400078e00ff */
[----:B------:R-:W-:-:S04]  /*d660*/  IMAD.WIDE.U32 R2, R15, UR21, R2 ;  /* 0x000000150f027c25 */ /* 0x000fc8000f8e0002 */
[C---:B------:R-:W-:Y:S02]  /*d670*/  IMAD R15, R17.reuse, UR21, RZ ;  /* 0x00000015110f7c24 */ /* 0x040fe4000f8e02ff */
[----:B------:R-:W-:-:S04]  /*d680*/  IMAD.HI.U32 R2, P1, R17, UR14, R2 ;  /* 0x0000000e11027c27 */ /* 0x000fc8000f820002 */
[----:B------:R-:W-:Y:S01]  /*d690*/  IMAD.HI.U32 R0, R17, UR21, RZ ;  /* 0x0000001511007c27 */ /* 0x000fe2000f8e00ff */
[----:B------:R-:W-:-:S03]  /*d6a0*/  IADD3 R15, P2, R15, R2, RZ ;  /* 0x000000020f0f7210 */ /* 0x000fc60007f5e0ff */
[----:B------:R-:W-:Y:S02]  /*d6b0*/  IMAD.X R0, RZ, RZ, R0, P1 ;  /* 0x000000ffff007224 */ /* 0x000fe400008e0600 */
[----:B------:R-:W-:-:S04]  /*d6c0*/  IMAD.WIDE.U32 R2, R15, R16, RZ ;  /* 0x000000100f027225 */ /* 0x000fc800078e00ff */
[----:B------:R-:W-:Y:S01]  /*d6d0*/  IMAD.X R0, RZ, RZ, R0, P2 ;  /* 0x000000ffff007224 */ /* 0x000fe200010e0600 */
[----:B------:R-:W-:Y:S01]  /*d6e0*/  IADD3 R17, P2, -R2, UR14, RZ ;  /* 0x0000000e02117c10 */ /* 0x000fe2000ff5e1ff */
[----:B------:R-:W-:-:S03]  /*d6f0*/  IMAD R3, R15, R23, R3 ;  /* 0x000000170f037224 */ /* 0x000fc600078e0203 */
[-C--:B------:R-:W-:Y:S01]  /*d700*/  ISETP.GE.U32.AND P1, PT, R17, R16.reuse, PT ;  /* 0x000000101100720c */ /* 0x080fe20003f26070 */
[----:B------:R-:W-:-:S05]  /*d710*/  IMAD R0, R0, R16, R3 ;  /* 0x0000001000007224 */ /* 0x000fca00078e0203 */
[----:B------:R-:W-:Y:S01]  /*d720*/  IADD3.X R14, ~R0, UR21, RZ, P2, !PT ;  /* 0x00000015000e7c10 */ /* 0x000fe200097fe5ff */
[----:B------:R-:W-:Y:S01]  /*d730*/  VIADD R0, R15, 0x1 ;  /* 0x000000010f007836 */ /* 0x000fe20000000000 */
[----:B------:R-:W-:Y:S02]  /*d740*/  IADD3 R2, P2, -R16, R17, RZ ;  /* 0x0000001110027210 */ /* 0x000fe40007f5e1ff */
[----:B------:R-:W-:-:S03]  /*d750*/  ISETP.GE.U32.AND.EX P1, PT, R14, R23, PT, P1 ;  /* 0x000000170e00720c */ /* 0x000fc60003f26110 */
[----:B------:R-:W-:Y:S01]  /*d760*/  IMAD.X R3, R14, 0x1, ~R23, P2 ;  /* 0x000000010e037824 */ /* 0x000fe200010e0e17 */
[----:B------:R-:W-:Y:S02]  /*d770*/  SEL R2, R2, R17, P1 ;  /* 0x0000001102027207 */ /* 0x000fe40000800000 */
[----:B------:R-:W-:Y:S02]  /*d780*/  SEL R15, R0, R15, P1 ;  /* 0x0000000f000f7207 */ /* 0x000fe40000800000 */
[----:B------:R-:W-:Y:S02]  /*d790*/  SEL R3, R3, R14, P1 ;  /* 0x0000000e03037207 */ /* 0x000fe40000800000 */
[----:B------:R-:W-:Y:S01]  /*d7a0*/  ISETP.GE.U32.AND P1, PT, R2, R16, PT ;  /* 0x000000100200720c */ /* 0x000fe20003f26070 */
[----:B------:R-:W-:Y:S01]  /*d7b0*/  VIADD R0, R15, 0x1 ;  /* 0x000000010f007836 */ /* 0x000fe20000000000 */
[----:B------:R-:W-:Y:S01]  /*d7c0*/  ISETP.NE.U32.AND P2, PT, R16, RZ, PT ;  /* 0x000000ff1000720c */ /* 0x000fe20003f45070 */
[----:B------:R-:W-:Y:S01]  /*d7d0*/  IMAD.MOV.U32 R2, RZ, RZ, R12 ;  /* 0x000000ffff027224 */ /* 0x000fe200078e000c */
[----:B------:R-:W-:Y:S01]  /*d7e0*/  ISETP.GE.U32.AND.EX P1, PT, R3, R23, PT, P1 ;  /* 0x000000170300720c */ /* 0x000fe20003f26110 */
[----:B------:R-:W-:Y:S01]  /*d7f0*/  IMAD.MOV.U32 R3, RZ, RZ, 0x0 ;  /* 0x00000000ff037424 */ /* 0x000fe200078e00ff */
[----:B------:R-:W-:-:S02]  /*d800*/  ISETP.NE.AND.EX P2, PT, R23, RZ, PT, P2 ;  /* 0x000000ff1700720c */ /* 0x000fc40003f45320 */
[----:B------:R-:W-:-:S04]  /*d810*/  SEL R0, R0, R15, P1 ;  /* 0x0000000f00007207 */ /* 0x000fc80000800000 */
[----:B------:R-:W-:Y:S01]  /*d820*/  SEL R0, R0, 0xffffffff, P2 ;  /* 0xffffffff00007807 */ /* 0x000fe20001000000 */
[----:B------:R-:W-:Y:S06]  /*d830*/  RET.REL.NODEC R2 `(_ZN7cutlass13device_kernelINS_4gemm6kernel13GemmUniversalINS1_17GroupProblemShapeIN4cute5tupleIJiiiEEEEENS1_10collective13CollectiveMmaINS1_39MainloopSm90ArrayTmaGmmaWarpSpecializedILi12ENS6_IJNS5_1CILi1EEESD_SD_EEENS1_55KernelPtrArrayTmaWarpSpecializedCooperativeFP8FastAccumEEENS6_IJNSC_ILi128EEESH_NSC_ILi64EEEEEENS_12float_e4m3_tEPNS6_IJlSD_NSC_ILi0EEEEEESK_SN_NS5_8TiledMMAINS5_8MMA_AtomIJNS5_4SM904GMMA31MMA_64x128x32_F32E4M3E4M3_SS_TNILNSR_7ScaleInE1ELST_1EEEEEENS5_6LayoutINS6_IJNSC_ILi2EEESD_SD_EEENS6_IJSD_SL_SL_EEEEENS6_IJNS5_10UnderscoreES11_S11_EEEEENS5_13SM90_TMA_LOADENS5_14ComposedLayoutINS5_7SwizzleILi2ELi4ELi3EEENS5_18smem_ptr_flag_bitsILi8EEENSW_INS6_IJNSC_ILi8EEESI_EEENS6_IJSI_SD_EEEEEEEvNS5_8identityES14_S1E_vS1F_EENS_8epilogue10collective18CollectiveEpilogueINS1H_30Sm90PtrArrayTmaWarpSpecializedILi4ELi2ELi16ELb1ELb0ELi2EEEJSJ_NS6_IJSH_NSC_ILi32EEEEEENS_6half_tEPNS6_IJSD_lSL_EEES1O_S1Q_NS1H_6fusion15FusionCallbacksIS1L_NS1R_17LinearCombinationIS1O_fS1O_fLNS_15FloatRoundStyleE2EEESJ_S1N_JEEES14_NS15_INS16_ILi3ELi4ELi3EEENS18_ILi16EEENSW_INS6_IJSI_S1A_EEENS6_IJSD_SI_EEEEEEENS5_17SM75_U16x8_LDSM_TENS5_14SM90_TMA_STOREES22_NS5_17SM90_U16x8_STSM_TENS5_9Copy_AtomIJNS5_17SM90_U32x4_STSM_NES1O_EEEvEEEvvEEEEvNT_6ParamsE) ;  /* 0xffffff2402f07950 */ /* 0x000fec0003c3ffff */
.L_x_208:
[----:B------:R-:W-:Y:S01]  /*d840*/  UMOV UR24, UR32 ;  /* 0x0000002000187c82 */ /* 0x000fe20008000000 */
[----:B------:R-:W-:Y:S02]  /*d850*/  UMOV UR25, UR35 ;  /* 0x0000002300197c82 */ /* 0x000fe40008000000 */
[----:B------:R-:W1:Y:S08]  /*d860*/  I2F.U64.RP R13, UR24 ;  /* 0x00000018000d7d12 */ /* 0x000e700008309000 */
[----:B-1----:R-:W1:Y:S02]  /*d870*/  MUFU.RCP R13, R13 ;  /* 0x0000000d000d7308 */ /* 0x002e640000001000 */
[----:B-1----:R-:W-:-:S06]  /*d880*/  VIADD R2, R13, 0x1ffffffe ;  /* 0x1ffffffe0d027836 */ /* 0x002fcc0000000000 */
[----:B------:R-:W1:Y:S02]  /*d890*/  F2I.U64.TRUNC R2, R2 ;  /* 0x0000000200027311 */ /* 0x000e64000020d800 */
[----:B-1----:R-:W-:Y:S01]  /*d8a0*/  R2UR UR24, R2 ;  /* 0x00000000021872ca */ /* 0x002fe200000e0000 */
[----:B------:R-:W-:Y:S01]  /*d8b0*/  IMAD.MOV.U32 R2, RZ, RZ, R12 ;  /* 0x000000ffff027224 */ /* 0x000fe200078e000c */
[----:B------:R-:W-:Y:S01]  /*d8c0*/  R2UR UR25, R3 ;  /* 0x00000000031972ca */ /* 0x000fe200000e0000 */
[----:B------:R-:W-:-:S10]  /*d8d0*/  IMAD.MOV.U32 R3, RZ, RZ, 0x0 ;  /* 0x00000000ff037424 */ /* 0x000fd400078e00ff */
[----:B------:R-:W-:-:S04]  /*d8e0*/  UIMAD.WIDE.U32 UR26, UR24, UR32, URZ ;  /* 0x00000020181a72a5 */ /* 0x000fc8000f8e003f */
[----:B------:R-:W-:Y:S02]  /*d8f0*/  UIMAD UR27, UR24, UR35, UR27 ;  /* 0x00000023181b72a4 */ /* 0x000fe4000f8e021b */
[----:B------:R-:W-:Y:S02]  /*d900*/  UIADD3 UR36, UP1, URZ, -UR26, URZ ;  /* 0x8000001a3f247290 */ /* 0x000fe4000ff3e03f */
[----:B------:R-:W-:Y:S02]  /*d910*/  UIMAD UR28, UR25, UR32, UR27 ;  /* 0x00000020191c72a4 */ /* 0x000fe4000f8e021b */
[----:B------:R-:W-:Y:S02]  /*d920*/  UIMAD.WIDE.U32 UR26, UR24, UR36, URZ ;  /* 0x00000024181a72a5 */ /* 0x000fe4000f8e003f */
[----:B------:R-:W-:-:S05]  /*d930*/  UIADD3.X UR37, URZ, ~UR28, URZ, UP1, !UPT ;  /* 0x8000001c3f257290 */ /* 0x000fca0008ffe43f */
[----:B------:R-:W-:Y:S01]  /*d940*/  UMOV UR26, UR27 ;  /* 0x0000001b001a7c82 */ /* 0x000fe20008000000 */
[----:B------:R-:W-:Y:S02]  /*d950*/  UMOV UR27, UR24 ;  /* 0x00000018001b7c82 */ /* 0x000fe40008000000 */
[----:B------:R-:W-:Y:S02]  /*d960*/  UIMAD.WIDE.U32 UR28, UP1, UR24, UR37, UR26 ;  /* 0x00000025181c72a5 */ /* 0x000fe4000f82001a */
[----:B------:R-:W-:Y:S02]  /*d970*/  UIMAD.WIDE.U32 UR26, UR25, UR37, URZ ;  /* 0x00000025191a72a5 */ /* 0x000fe4000f8e003f */
[----:B------:R-:W-:Y:S02]  /*d980*/  UIMAD.WIDE.U32 UR28, UP2, UR25, UR36, UR28 ;  /* 0x00000024191c72a5 */ /* 0x000fe4000f84001c */
[----:B------:R-:W-:Y:S02]  /*d990*/  UIMAD UR37, UR25, UR37, URZ ;  /* 0x00000025192572a4 */ /* 0x000fe4000f8e023f */
[----:B------:R-:W-:-:S02]  /*d9a0*/  UIADD3.X UR26, UR27, UR25, URZ, UP1, !UPT ;  /* 0x000000191b1a7290 */ /* 0x000fc40008ffe43f */
[----:B------:R-:W-:-:S04]  /*d9b0*/  UIADD3 UR29, UP4, UR37, UR29, URZ ;  /* 0x0000001d251d7290 */ /* 0x000fc8000ff9e03f */
[----:B------:R-:W-:Y:S02]  /*d9c0*/  UIMAD.WIDE.U32 UR24, UR29, UR32, URZ ;  /* 0x000000201d1872a5 */ /* 0x000fe4000f8e003f */
[----:B------:R-:W-:Y:S02]  /*d9d0*/  UIADD3.X UR36, URZ, URZ, UR26, UP4, UP2 ;  /* 0x0000003f3f247290 */ /* 0x000fe4000a7e441a */
[----:B------:R-:W-:Y:S02]  /*d9e0*/  UIMAD UR25, UR29, UR35, UR25 ;  /* 0x000000231d1972a4 */ /* 0x000fe4000f8e0219 */
[----:B------:R-:W-:Y:S02]  /*d9f0*/  UIADD3 UR37, UP1, URZ, -UR24, URZ ;  /* 0x800000183f257290 */ /* 0x000fe4000ff3e03f */
[----:B------:R-:W-:Y:S02]  /*da00*/  UIMAD UR26, UR36, UR32, UR25 ;  /* 0x00000020241a72a4 */ /* 0x000fe4000f8e0219 */
[----:B------:R-:W-:-:S02]  /*da10*/  UIMAD.WIDE.U32 UR24, UR29, UR37, URZ ;  /* 0x000000251d1872a5 */ /* 0x000fc4000f8e003f */
[----:B------:R-:W-:-:S05]  /*da20*/  UIADD3.X UR38, URZ, ~UR26, URZ, UP1, !UPT ;  /* 0x8000001a3f267290 */ /* 0x000fca0008ffe43f */
[----:B------:R-:W-:Y:S01]  /*da30*/  UMOV UR28, UR25 ;  /* 0x00000019001c7c82 */ /* 0x000fe20008000000 */
[----:B------:R-:W-:Y:S02]  /*da40*/  UIMAD.WIDE.U32 UR24, UR36, UR38, URZ ;  /* 0x00000026241872a5 */ /* 0x000fe4000f8e003f */
[----:B------:R-:W-:Y:S02]  /*da50*/  UIMAD.WIDE.U32 UR26, UP1, UR29, UR38, UR28 ;  /* 0x000000261d1a72a5 */ /* 0x000fe4000f82001c */
[----:B------:R-:W-:Y:S02]  /*da60*/  UIMAD UR28, UR36, UR38, URZ ;  /* 0x00000026241c72a4 */ /* 0x000fe4000f8e023f */
[----:B------:R-:W-:Y:S02]  /*da70*/  UIMAD.WIDE.U32 UR26, UP2, UR36, UR37, UR26 ;  /* 0x00000025241a72a5 */ /* 0x000fe4000f84001a */
[----:B------:R-:W-:Y:S02]  /*da80*/  UIADD3.X UR36, UR25, UR36, URZ, UP1, !UPT ;  /* 0x0000002419247290 */ /* 0x000fe40008ffe43f */
[----:B------:R-:W-:Y:S01]  /*da90*/  UIADD3 UR28, UP4, UR28, UR27, URZ ;  /* 0x0000001b1c1c7290 */ /* 0x000fe2000ff9e03f */
[----:B------:R-:W-:-:S03]  /*daa0*/  UMOV UR25, URZ ;  /* 0x0000003f00197c82 */ /* 0x000fc60008000000 */
[----:B------:R-:W-:Y:S02]  /*dab0*/  UIMAD.WIDE.U32 UR26, UR28, UR33, URZ ;  /* 0x000000211c1a72a5 */ /* 0x000fe4000f8e003f */
[----:B------:R-:W-:-:S05]  /*dac0*/  UIADD3.X UR36, URZ, URZ, UR36, UP4, UP2 ;  /* 0x0000003f3f247290 */ /* 0x000fca000a7e4424 */
[----:B------:R-:W-:Y:S01]  /*dad0*/  UMOV UR24, UR27 ;  /* 0x0000001b00187c82 */ /* 0x000fe20008000000 */
[----:B------:R-:W-:Y:S02]  /*dae0*/  UIMAD.WIDE.U32 UR26, UR36, UR34, URZ ;  /* 0x00000022241a72a5 */ /* 0x000fe4000f8e003f */
[----:B------:R-:W-:Y:S02]  /*daf0*/  UIMAD.WIDE.U32 UR24, UR28, UR34, UR24 ;  /* 0x000000221c1872a5 */ /* 0x000fe4000f8e0018 */
[----:B------:R-:W-:Y:S02]  /*db00*/  UIMAD UR28, UR36, UR34, URZ ;  /* 0x00000022241c72a4 */ /* 0x000fe4000f8e023f */
[----:B------:R-:W-:-:S04]  /*db10*/  UIMAD.WIDE.U32 UR24, UP1, UR36, UR33, UR24 ;  /* 0x00000021241872a5 */ /* 0x000fc8000f820018 */
[----:B------:R-:W-:Y:S02]  /*db20*/  UIADD3 UR28, UP2, UR28, UR25, URZ ;  /* 0x000000191c1c7290 */ /* 0x000fe4000ff5e03f */
[----:B------:R-:W-:Y:S02]  /*db30*/  UIADD3.X UR26, UR27, URZ, URZ, UP1, !UPT ;  /* 0x0000003f1b1a7290 */ /* 0x000fe40008ffe43f */
[----:B------:R-:W-:Y:S02]  /*db40*/  UIMAD.WIDE.U32 UR24, UR28, UR32, URZ ;  /* 0x000000201c1872a5 */ /* 0x000fe4000f8e003f */
[----:B------:R-:W-:Y:S02]  /*db50*/  UIADD3.X UR26, URZ, UR26, URZ, UP2, !UPT ;  /* 0x0000001a3f1a7290 */ /* 0x000fe400097fe43f */
[----:B------:R-:W-:Y:S02]  /*db60*/  UIMAD UR25, UR28, UR35, UR25 ;  /* 0x000000231c1972a4 */ /* 0x000fe4000f8e0219 */
[----:B------:R-:W-:-:S02]  /*db70*/  UIADD3 UR27, UP2, -UR24, UR33, URZ ;  /* 0x00000021181b7290 */ /* 0x000fc4000ff5e13f */
[----:B------:R-:W-:Y:S02]  /*db80*/  UIMAD UR25, UR26, UR32, UR25 ;  /* 0x000000201a1972a4 */ /* 0x000fe4000f8e0219 */
[----:B------:R-:W-:Y:S02]  /*db90*/  UISETP.GE.U32.AND UP1, UPT, UR27, UR32, UPT ;  /* 0x000000201b00728c */ /* 0x000fe4000bf26070 */
[----:B------:R-:W-:Y:S02]  /*dba0*/  UIADD3.X UR34, ~UR25, UR34, URZ, UP2, !UPT ;  /* 0x0000002219227290 */ /* 0x000fe400097fe53f */
[----:B------:R-:W-:Y:S02]  /*dbb0*/  UIADD3 UR25, UP2, -UR32, UR27, URZ ;  /* 0x0000001b20197290 */ /* 0x000fe4000ff5e13f */
[----:B------:R-:W-:Y:S02]  /*dbc0*/  UISETP.GE.U32.AND.EX UP1, UPT, UR34, UR35, UPT, UP1 ;  /* 0x000000232200728c */ /* 0x000fe4000bf26110 */
[----:B------:R-:W-:-:S02]  /*dbd0*/  UIADD3 UR24, UR28, 0x1, URZ ;  /* 0x000000011c187890 */ /* 0x000fc4000fffe03f */
[----:B------:R-:W-:Y:S02]  /*dbe0*/  UIADD3.X UR26, ~UR35, UR34, URZ, UP2, !UPT ;  /* 0x00000022231a7290 */ /* 0x000fe400097fe53f */
[----:B------:R-:W-:Y:S02]  /*dbf0*/  USEL UR25, UR25, UR27, UP1 ;  /* 0x0000001b19197287 */ /* 0x000fe40008800000 */
[----:B------:R-:W-:Y:S02]  /*dc00*/  USEL UR26, UR26, UR34, UP1 ;  /* 0x000000221a1a7287 */ /* 0x000fe40008800000 */
[----:B------:R-:W-:Y:S02]  /*dc10*/  USEL UR28, UR24, UR28, UP1 ;  /* 0x0000001c181c7287 */ /* 0x000fe40008800000 */
[----:B------:R-:W-:Y:S02]  /*dc20*/  UISETP.GE.U32.AND UP1, UPT, UR25, UR32, UPT ;  /* 0x000000201900728c */ /* 0x000fe4000bf26070 */
[----:B------:R-:W-:-:S02]  /*dc30*/  UISETP.NE.U32.AND UP2, UPT, UR32, URZ, UPT ;  /* 0x0000003f2000728c */ /* 0x000fc4000bf45070 */
[----:B------:R-:W-:Y:S02]  /*dc40*/  UIADD3 UR24, UR28, 0x1, URZ ;  /* 0x000000011c187890 */ /* 0x000fe4000fffe03f */
[----:B------:R-:W-:Y:S02]  /*dc50*/  UISETP.GE.U32.AND.EX UP1, UPT, UR26, UR35, UPT, UP1 ;  /* 0x000000231a00728c */ /* 0x000fe4000bf26110 */
[----:B------:R-:W-:Y:S02]  /*dc60*/  UISETP.NE.AND.EX UP2, UPT, UR35, URZ, UPT, UP2 ;  /* 0x0000003f2300728c */ /* 0x000fe4000bf45320 */
[----:B------:R-:W-:-:S04]  /*dc70*/  USEL UR24, UR24, UR28, UP1 ;  /* 0x0000001c18187287 */ /* 0x000fc80008800000 */
[----:B------:R-:W-:Y:S01]  /*dc80*/  USEL UR25, UR24, 0xffffffff, UP2 ;  /* 0xffffffff18197887 */ /* 0x000fe20009000000 */
[----:B------:R-:W-:Y:S11]  /*dc90*/  RET.REL.NODEC R2 `(_ZN7cutlass13device_kernelINS_4gemm6kernel13GemmUniversalINS1_17GroupProblemShapeIN4cute5tupleIJiiiEEEEENS1_10collective13CollectiveMmaINS1_39MainloopSm90ArrayTmaGmmaWarpSpecializedILi12ENS6_IJNS5_1CILi1EEESD_SD_EEENS1_55KernelPtrArrayTmaWarpSpecializedCooperativeFP8FastAccumEEENS6_IJNSC_ILi128EEESH_NSC_ILi64EEEEEENS_12float_e4m3_tEPNS6_IJlSD_NSC_ILi0EEEEEESK_SN_NS5_8TiledMMAINS5_8MMA_AtomIJNS5_4SM904GMMA31MMA_64x128x32_F32E4M3E4M3_SS_TNILNSR_7ScaleInE1ELST_1EEEEEENS5_6LayoutINS6_IJNSC_ILi2EEESD_SD_EEENS6_IJSD_SL_SL_EEEEENS6_IJNS5_10UnderscoreES11_S11_EEEEENS5_13SM90_TMA_LOADENS5_14ComposedLayoutINS5_7SwizzleILi2ELi4ELi3EEENS5_18smem_ptr_flag_bitsILi8EEENSW_INS6_IJNSC_ILi8EEESI_EEENS6_IJSI_SD_EEEEEEEvNS5_8identityES14_S1E_vS1F_EENS_8epilogue10collective18CollectiveEpilogueINS1H_30Sm90PtrArrayTmaWarpSpecializedILi4ELi2ELi16ELb1ELb0ELi2EEEJSJ_NS6_IJSH_NSC_ILi32EEEEEENS_6half_tEPNS6_IJSD_lSL_EEES1O_S1Q_NS1H_6fusion15FusionCallbacksIS1L_NS1R_17LinearCombinationIS1O_fS1O_fLNS_15FloatRoundStyleE2EEESJ_S1N_JEEES14_NS15_INS16_ILi3ELi4ELi3EEENS18_ILi16EEENSW_INS6_IJSI_S1A_EEENS6_IJSD_SI_EEEEEEENS5_17SM75_U16x8_LDSM_TENS5_14SM90_TMA_STOREES22_NS5_17SM90_U16x8_STSM_TENS5_9Copy_AtomIJNS5_17SM90_U32x4_STSM_NES1O_EEEvEEEvvEEEEvNT_6ParamsE) ;  /* 0xffffff2002d87950 */ /* 0x000ff60003c3ffff */
.L_x_282:
[----:B------:R-:W-:-:S00]  /*dca0*/  BRA `(.L_x_282) ;  /* 0xfffffffc00fc7947 */ /* 0x000fc0000383ffff */
[----:B------:R-:W-:-:S00]  /*dcb0*/  NOP ;  /* 0x0000000000007918 */ /* 0x000fc00000000000 */
        /* <DEDUP_REMOVED lines=12> */
.L_x_283:


//--------------------- .nv.global.init           --------------------------
	.section	.nv.global.init,"aw",@progbits
.nv.global.init:
	.type		$str$24,@object
	.size		$str$24,($str$25 - $str$24)
$str$24:
        /*0000*/ 	.byte	0x28, 0x61, 0x64, 0x64, 0x72, 0x65, 0x73, 0x73, 0x20, 0x26, 0x20, 0x6d, 0x61, 0x73, 0x6b, 0x29
        /*0010*/ 	.byte	0x20, 0x3d, 0x3d, 0x20, 0x30, 0x00
	.type		$str$25,@object
	.size		$str$25,(__unnamed_1 - $str$25)
$str$25:
        /*0016*/ 	.byte	0x2f, 0x74, 0x6d, 0x70, 0x2f, 0x63, 0x75, 0x74, 0x6c, 0x61, 0x73, 0x73, 0x5f, 0x73, 0x77, 0x65
        /*0026*/ 	.byte	0x65, 0x70, 0x5f, 0x73, 0x72, 0x63, 0x2f, 0x69, 0x6e, 0x63, 0x6c, 0x75, 0x64, 0x65, 0x2f, 0x63
        /*0036*/ 	.byte	0x75, 0x74, 0x65, 0x2f, 0x70, 0x6f, 0x69, 0x6e, 0x74, 0x65, 0x72, 0x5f, 0x66, 0x6c, 0x61, 0x67
        /*0046*/ 	.byte	0x67, 0x65, 0x64, 0x2e, 0x68, 0x70, 0x70, 0x00
	.type		__unnamed_1,@object
	.size		__unnamed_1,(.L_0 - __unnamed_1)
__unnamed_1:
        /*004e*/ 	.byte	0x61, 0x75, 0x74, 0x6f, 0x20, 0x63, 0x75, 0x74, 0x65, 0x3a, 0x3a, 0x61, 0x73, 0x5f, 0x70, 0x6f
        /* <DEDUP_REMOVED lines=27> */
        /*020e*/ 	.byte	0x30, 0x39, 0x36, 0x3e, 0x3e, 0x3e, 0x3e, 0x3e, 0x5d, 0x00
.L_0:


//--------------------- .nv.shared._ZN7cutlass13device_kernelINS_4gemm6kernel13GemmUniversalINS1_17GroupProblemShapeIN4cute5tupleIJiiiEEEEENS1_10collective13CollectiveMmaINS1_39MainloopSm90ArrayTmaGmmaWarpSpecializedILi12ENS6_IJNS5_1CILi1EEESD_SD_EEENS1_55KernelPtrArrayTmaWarpSpecializedCooperativeFP8FastAccumEEENS6_IJNSC_ILi128EEESH_NSC_ILi64EEEEEENS_12float_e4m3_tEPNS6_IJlSD_NSC_ILi0EEEEEESK_SN_NS5_8TiledMMAINS5_8MMA_AtomIJNS5_4SM904GMMA31MMA_64x128x32_F32E4M3E4M3_SS_TNILNSR_7ScaleInE1ELST_1EEEEEENS5_6LayoutINS6_IJNSC_ILi2EEESD_SD_EEENS6_IJSD_SL_SL_EEEEENS6_IJNS5_10UnderscoreES11_S11_EEEEENS5_13SM90_TMA_LOADENS5_14ComposedLayoutINS5_7SwizzleILi2ELi4ELi3EEENS5_18smem_ptr_flag_bitsILi8EEENSW_INS6_IJNSC_ILi8EEESI_EEENS6_IJSI_SD_EEEEEEEvNS5_8identityES14_S1E_vS1F_EENS_8epilogue10collective18CollectiveEpilogueINS1H_30Sm90PtrArrayTmaWarpSpecializedILi4ELi2ELi16ELb1ELb0ELi2EEEJSJ_NS6_IJSH_NSC_ILi32EEEEEENS_6half_tEPNS6_IJSD_lSL_EEES1O_S1Q_NS1H_6fusion15FusionCallbacksIS1L_NS1R_17LinearCombinationIS1O_fS1O_fLNS_15FloatRoundStyleE2EEESJ_S1N_JEEES14_NS15_INS16_ILi3ELi4ELi3EEENS18_ILi16EEENSW_INS6_IJSI_S1A_EEENS6_IJSD_SI_EEEEEEENS5_17SM75_U16x8_LDSM_TENS5_14SM90_TMA_STOREES22_NS5_17SM90_U16x8_STSM_TENS5_9Copy_AtomIJNS5_17SM90_U32x4_STSM_NES1O_EEEvEEEvvEEEEvNT_6ParamsE --------------------------
	.section	.nv.shared._ZN7cutlass13device_kernelINS_4gemm6kernel13GemmUniversalINS1_17GroupProblemShapeIN4cute5tupleIJiiiEEEEENS1_10collective13CollectiveMmaINS1_39MainloopSm90ArrayTmaGmmaWarpSpecializedILi12ENS6_IJNS5_1CILi1EEESD_SD_EEENS1_55KernelPtrArrayTmaWarpSpecializedCooperativeFP8FastAccumEEENS6_IJNSC_ILi128EEESH_NSC_ILi64EEEEEENS_12float_e4m3_tEPNS6_IJlSD_NSC_ILi0EEEEEESK_SN_NS5_8TiledMMAINS5_8MMA_AtomIJNS5_4SM904GMMA31MMA_64x128x32_F32E4M3E4M3_SS_TNILNSR_7ScaleInE1ELST_1EEEEEENS5_6LayoutINS6_IJNSC_ILi2EEESD_SD_EEENS6_IJSD_SL_SL_EEEEENS6_IJNS5_10UnderscoreES11_S11_EEEEENS5_13SM90_TMA_LOADENS5_14ComposedLayoutINS5_7SwizzleILi2ELi4ELi3EEENS5_18smem_ptr_flag_bitsILi8EEENSW_INS6_IJNSC_ILi8EEESI_EEENS6_IJSI_SD_EEEEEEEvNS5_8identityES14_S1E_vS1F_EENS_8epilogue10collective18CollectiveEpilogueINS1H_30Sm90PtrArrayTmaWarpSpecializedILi4ELi2ELi16ELb1ELb0ELi2EEEJSJ_NS6_IJSH_NSC_ILi32EEEEEENS_6half_tEPNS6_IJSD_lSL_EEES1O_S1Q_NS1H_6fusion15FusionCallbacksIS1L_NS1R_17LinearCombinationIS1O_fS1O_fLNS_15FloatRoundStyleE2EEESJ_S1N_JEEES14_NS15_INS16_ILi3ELi4ELi3EEENS18_ILi16EEENSW_INS6_IJSI_S1A_EEENS6_IJSD_SI_EEEEEEENS5_17SM75_U16x8_LDSM_TENS5_14SM90_TMA_STOREES22_NS5_17SM90_U16x8_STSM_TENS5_9Copy_AtomIJNS5_17SM90_U32x4_STSM_NES1O_EEEvEEEvvEEEEvNT_6ParamsE,"aw",@nobits
	.sectionflags	@""
	.align	16
	.zero		1024


//--------------------- .nv.shared.reserved.0     --------------------------
	.section	.nv.shared.reserved.0,"aw",@nobits
	.weak		__nv_reservedSMEM_offset_0_alias
	.size		__nv_reservedSMEM_offset_0_alias, 0, 0
	.other		__nv_reservedSMEM_offset_0_alias,@"STO_CUDA_RESERVED_SHARED STV_DEFAULT"
__nv_reservedSMEM_offset_0_alias:
	.zero		0


//--------------------- .nv.global                --------------------------
	.section	.nv.global,"aw",@nobits
.nv.global:
	.type		_ZN39_INTERNAL_b21b2441_4_k_cu_4c7e8924_27084cute1_E,@object
	.size		_ZN39_INTERNAL_b21b2441_4_k_cu_4c7e8924_27084cute1_E,(_ZN39_INTERNAL_b21b2441_4_k_cu_4c7e8924_27084cuda3std3__45__cpo6cbeginE - _ZN39_INTERNAL_b21b2441_4_k_cu_4c7e8924_27084cute1_E)
_ZN39_INTERNAL_b21b2441_4_k_cu_4c7e8924_27084cute1_E:
	.zero		1
	.type		_ZN39_INTERNAL_b21b2441_4_k_cu_4c7e8924_27084cuda3std3__45__cpo6cbeginE,@object
	.size		_ZN39_INTERNAL_b21b2441_4_k_cu_4c7e8924_27084cuda3std3__45__cpo6cbeginE,(_ZN39_INTERNAL_b21b2441_4_k_cu_4c7e8924_27084cuda3std3__48in_placeE - _ZN39_INTERNAL_b21b2441_4_k_cu_4c7e8924_27084cuda3std3__45__cpo6cbeginE)
_ZN39_INTERNAL_b21b2441_4_k_cu_4c7e8924_27084cuda3std3__45__cpo6cbeginE:
	.zero		1
	.type		_ZN39_INTERNAL_b21b2441_4_k_cu_4c7e8924_27084cuda3std3__48in_placeE,@object
	.size		_ZN39_INTERNAL_b21b2441_4_k_cu_4c7e8924_27084cuda3std3__48in_placeE,(_ZN39_INTERNAL_b21b2441_4_k_cu_4c7e8924_27084cuda3std6ranges3__45__cpo9iter_moveE - _ZN39_INTERNAL_b21b2441_4_k_cu_4c7e8924_27084cuda3std3__48in_placeE)
_ZN39_INTERNAL_b21b2441_4_k_cu_4c7e8924_27084cuda3std3__48in_placeE:
	.zero		1
	.type		_ZN39_INTERNAL_b21b2441_4_k_cu_4c7e8924_27084cuda3std6ranges3__45__cpo9iter_moveE,@object
	.size		_ZN39_INTERNAL_b21b2441_4_k_cu_4c7e8924_27084cuda3std6ranges3__45__cpo9iter_moveE,(_ZN39_INTERNAL_b21b2441_4_k_cu_4c7e8924_27084cuda3std3__45__cpo5beginE - _ZN39_INTERNAL_b21b2441_4_k_cu_4c7e8924_27084cuda3std6ranges3__45__cpo9iter_moveE)
_ZN39_INTERNAL_b21b2441_4_k_cu_4c7e8924_27084cuda3std6ranges3__45__cpo9iter_moveE:
	.zero		1
	.type		_ZN39_INTERNAL_b21b2441_4_k_cu_4c7e8924_27084cuda3std3__45__cpo5beginE,@object
	.size		_ZN39_INTERNAL_b21b2441_4_k_cu_4c7e8924_27084cuda3std3__45__cpo5beginE,(_ZN39_INTERNAL_b21b2441_4_k_cu_4c7e8924_27084cuda3std3__441_GLOBAL__N__b21b2441_4_k_cu_4c7e8924_27086ignoreE - _ZN39_INTERNAL_b21b2441_4_k_cu_4c7e8924_27084cuda3std3__45__cpo5beginE)
_ZN39_INTERNAL_b21b2441_4_k_cu_4c7e8924_27084cuda3std3__45__cpo5beginE:
	.zero		1
	.type		_ZN39_INTERNAL_b21b2441_4_k_cu_4c7e8924_27084cuda3std3__441_GLOBAL__N__b21b2441_4_k_cu_4c7e8924_27086ignoreE,@object
	.size		_ZN39_INTERNAL_b21b2441_4_k_cu_4c7e8924_27084cuda3std3__441_GLOBAL__N__b21b2441_4_k_cu_4c7e8924_27086ignoreE,(_ZN39_INTERNAL_b21b2441_4_k_cu_4c7e8924_27084cute7productE - _ZN39_INTERNAL_b21b2441_4_k_cu_4c7e8924_27084cuda3std3__441_GLOBAL__N__b21b2441_4_k_cu_4c7e8924_27086ignoreE)
_ZN39_INTERNAL_b21b2441_4_k_cu_4c7e8924_27084cuda3std3__441_GLOBAL__N__b21b2441_4_k_cu_4c7e8924_27086ignoreE:
	.zero		1
	.type		_ZN39_INTERNAL_b21b2441_4_k_cu_4c7e8924_27084cute7productE,@object
	.size		_ZN39_INTERNAL_b21b2441_4_k_cu_4c7e8924_27084cute7productE,(_ZN39_INTERNAL_b21b2441_4_k_cu_4c7e8924_27084cuda3std3__45__cpo3endE - _ZN39_INTERNAL_b21b2441_4_k_cu_4c7e8924_27084cute7productE)
_ZN39_INTERNAL_b21b2441_4_k_cu_4c7e8924_27084cute7productE:
	.zero		1
	.type		_ZN39_INTERNAL_b21b2441_4_k_cu_4c7e8924_27084cuda3std3__45__cpo3endE,@object
	.size		_ZN39_INTERNAL_b21b2441_4_k_cu_4c7e8924_27084cuda3std3__45__cpo3endE,(_ZN39_INTERNAL_b21b2441_4_k_cu_4c7e8924_27084cuda3std3__419piecewise_constructE - _ZN39_INTERNAL_b21b2441_4_k_cu_4c7e8924_27084cuda3std3__45__cpo3endE)
_ZN39_INTERNAL_b21b2441_4_k_cu_4c7e8924_27084cuda3std3__45__cpo3endE:
	.zero		1
	.type		_ZN39_INTERNAL_b21b2441_4_k_cu_4c7e8924_27084cuda3std3__419piecewise_constructE,@object
	.size		_ZN39_INTERNAL_b21b2441_4_k_cu_4c7e8924_27084cuda3std3__419piecewise_constructE,(_ZN39_INTERNAL_b21b2441_4_k_cu_4c7e8924_27084cuda3std3__45__cpo4cendE - _ZN39_INTERNAL_b21b2441_4_k_cu_4c7e8924_27084cuda3std3__419piecewise_constructE)
_ZN39_INTERNAL_b21b2441_4_k_cu_4c7e8924_27084cuda3std3__419piecewise_constructE:
	.zero		1
	.type		_ZN39_INTERNAL_b21b2441_4_k_cu_4c7e8924_27084cuda3std3__45__cpo4cendE,@object
	.size		_ZN39_INTERNAL_b21b2441_4_k_cu_4c7e8924_27084cuda3std3__45__cpo4cendE,(_ZN39_INTERNAL_b21b2441_4_k_cu_4c7e8924_27084cuda3std6ranges3__45__cpo4swapE - _ZN39_INTERNAL_b21b2441_4_k_cu_4c7e8924_27084cuda3std3__45__cpo4cendE)
_ZN39_INTERNAL_b21b2441_4_k_cu_4c7e8924_27084cuda3std3__45__cpo4cendE:
	.zero		1
	.type		_ZN39_INTERNAL_b21b2441_4_k_cu_4c7e8924_27084cuda3std6ranges3__45__cpo4swapE,@object
	.size		_ZN39_INTERNAL_b21b2441_4_k_cu_4c7e8924_27084cuda3std6ranges3__45__cpo4swapE,(.L_8 - _ZN39_INTERNAL_b21b2441_4_k_cu_4c7e8924_27084cuda3std6ranges3__45__cpo4swapE)
_ZN39_INTERNAL_b21b2441_4_k_cu_4c7e8924_27084cuda3std6ranges3__45__cpo4swapE:
	.zero		1
.L_8:


//--------------------- .nv.constant0._ZN7cutlass13device_kernelINS_4gemm6kernel13GemmUniversalINS1_17GroupProblemShapeIN4cute5tupleIJiiiEEEEENS1_10collective13CollectiveMmaINS1_39MainloopSm90ArrayTmaGmmaWarpSpecializedILi12ENS6_IJNS5_1CILi1EEESD_SD_EEENS1_55KernelPtrArrayTmaWarpSpecializedCooperativeFP8FastAccumEEENS6_IJNSC_ILi128EEESH_NSC_ILi64EEEEEENS_12float_e4m3_tEPNS6_IJlSD_NSC_ILi0EEEEEESK_SN_NS5_8TiledMMAINS5_8MMA_AtomIJNS5_4SM904GMMA31MMA_64x128x32_F32E4M3E4M3_SS_TNILNSR_7ScaleInE1ELST_1EEEEEENS5_6LayoutINS6_IJNSC_ILi2EEESD_SD_EEENS6_IJSD_SL_SL_EEEEENS6_IJNS5_10UnderscoreES11_S11_EEEEENS5_13SM90_TMA_LOADENS5_14ComposedLayoutINS5_7SwizzleILi2ELi4ELi3EEENS5_18smem_ptr_flag_bitsILi8EEENSW_INS6_IJNSC_ILi8EEESI_EEENS6_IJSI_SD_EEEEEEEvNS5_8identityES14_S1E_vS1F_EENS_8epilogue10collective18CollectiveEpilogueINS1H_30Sm90PtrArrayTmaWarpSpecializedILi4ELi2ELi16ELb1ELb0ELi2EEEJSJ_NS6_IJSH_NSC_ILi32EEEEEENS_6half_tEPNS6_IJSD_lSL_EEES1O_S1Q_NS1H_6fusion15FusionCallbacksIS1L_NS1R_17LinearCombinationIS1O_fS1O_fLNS_15FloatRoundStyleE2EEESJ_S1N_JEEES14_NS15_INS16_ILi3ELi4ELi3EEENS18_ILi16EEENSW_INS6_IJSI_S1A_EEENS6_IJSD_SI_EEEEEEENS5_17SM75_U16x8_LDSM_TENS5_14SM90_TMA_STOREES22_NS5_17SM90_U16x8_STSM_TENS5_9Copy_AtomIJNS5_17SM90_U32x4_STSM_NES1O_EEEvEEEvvEEEEvNT_6ParamsE --------------------------
	.section	.nv.constant0._ZN7cutlass13device_kernelINS_4gemm6kernel13GemmUniversalINS1_17GroupProblemShapeIN4cute5tupleIJiiiEEEEENS1_10collective13CollectiveMmaINS1_39MainloopSm90ArrayTmaGmmaWarpSpecializedILi12ENS6_IJNS5_1CILi1EEESD_SD_EEENS1_55KernelPtrArrayTmaWarpSpecializedCooperativeFP8FastAccumEEENS6_IJNSC_ILi128EEESH_NSC_ILi64EEEEEENS_12float_e4m3_tEPNS6_IJlSD_NSC_ILi0EEEEEESK_SN_NS5_8TiledMMAINS5_8MMA_AtomIJNS5_4SM904GMMA31MMA_64x128x32_F32E4M3E4M3_SS_TNILNSR_7ScaleInE1ELST_1EEEEEENS5_6LayoutINS6_IJNSC_ILi2EEESD_SD_EEENS6_IJSD_SL_SL_EEEEENS6_IJNS5_10UnderscoreES11_S11_EEEEENS5_13SM90_TMA_LOADENS5_14ComposedLayoutINS5_7SwizzleILi2ELi4ELi3EEENS5_18smem_ptr_flag_bitsILi8EEENSW_INS6_IJNSC_ILi8EEESI_EEENS6_IJSI_SD_EEEEEEEvNS5_8identityES14_S1E_vS1F_EENS_8epilogue10collective18CollectiveEpilogueINS1H_30Sm90PtrArrayTmaWarpSpecializedILi4ELi2ELi16ELb1ELb0ELi2EEEJSJ_NS6_IJSH_NSC_ILi32EEEEEENS_6half_tEPNS6_IJSD_lSL_EEES1O_S1Q_NS1H_6fusion15FusionCallbacksIS1L_NS1R_17LinearCombinationIS1O_fS1O_fLNS_15FloatRoundStyleE2EEESJ_S1N_JEEES14_NS15_INS16_ILi3ELi4ELi3EEENS18_ILi16EEENSW_INS6_IJSI_S1A_EEENS6_IJSD_SI_EEEEEEENS5_17SM75_U16x8_LDSM_TENS5_14SM90_TMA_STOREES22_NS5_17SM90_U16x8_STSM_TENS5_9Copy_AtomIJNS5_17SM90_U32x4_STSM_NES1O_EEEvEEEvvEEEEvNT_6ParamsE,"a",@progbits
	.sectionflags	@""
	.align	4
.nv.constant0._ZN7cutlass13device_kernelINS_4gemm6kernel13GemmUniversalINS1_17GroupProblemShapeIN4cute5tupleIJiiiEEEEENS1_10collective13CollectiveMmaINS1_39MainloopSm90ArrayTmaGmmaWarpSpecializedILi12ENS6_IJNS5_1CILi1EEESD_SD_EEENS1_55KernelPtrArrayTmaWarpSpecializedCooperativeFP8FastAccumEEENS6_IJNSC_ILi128EEESH_NSC_ILi64EEEEEENS_12float_e4m3_tEPNS6_IJlSD_NSC_ILi0EEEEEESK_SN_NS5_8TiledMMAINS5_8MMA_AtomIJNS5_4SM904GMMA31MMA_64x128x32_F32E4M3E4M3_SS_TNILNSR_7ScaleInE1ELST_1EEEEEENS5_6LayoutINS6_IJNSC_ILi2EEESD_SD_EEENS6_IJSD_SL_SL_EEEEENS6_IJNS5_10UnderscoreES11_S11_EEEEENS5_13SM90_TMA_LOADENS5_14ComposedLayoutINS5_7SwizzleILi2ELi4ELi3EEENS5_18smem_ptr_flag_bitsILi8EEENSW_INS6_IJNSC_ILi8EEESI_EEENS6_IJSI_SD_EEEEEEEvNS5_8identityES14_S1E_vS1F_EENS_8epilogue10collective18CollectiveEpilogueINS1H_30Sm90PtrArrayTmaWarpSpecializedILi4ELi2ELi16ELb1ELb0ELi2EEEJSJ_NS6_IJSH_NSC_ILi32EEEEEENS_6half_tEPNS6_IJSD_lSL_EEES1O_S1Q_NS1H_6fusion15FusionCallbacksIS1L_NS1R_17LinearCombinationIS1O_fS1O_fLNS_15FloatRoundStyleE2EEESJ_S1N_JEEES14_NS15_INS16_ILi3ELi4ELi3EEENS18_ILi16EEENSW_INS6_IJSI_S1A_EEENS6_IJSD_SI_EEEEEEENS5_17SM75_U16x8_LDSM_TENS5_14SM90_TMA_STOREES22_NS5_17SM90_U16x8_STSM_TENS5_9Copy_AtomIJNS5_17SM90_U32x4_STSM_NES1O_EEEvEEEvvEEEEvNT_6ParamsE:
	.zero		2432


//--------------------- SYMBOLS --------------------------

	.type		.nv.reservedSmem.offset0,@object
	.size		.nv.reservedSmem.offset0,0x4
	.type		__assertfail,@function
